def matmul_kernel(
    a_ptr,
    b_ptr,
    c_ptr,
    M,
    N,
    K,
    stride_am,
    stride_ak,
    stride_bk,
    stride_bn,
    stride_cm,
    stride_cn,
    BLOCK_M: tl.constexpr,
    BLOCK_N: tl.constexpr,
    BLOCK_K: tl.constexpr,
    GROUP_M: tl.constexpr,
):
    pid = tl.program_id(axis=0)
    num_pid_m = tl.cdiv(M, BLOCK_M)
    num_pid_n = tl.cdiv(N, BLOCK_N)
    num_pid_in_group = GROUP_M * num_pid_n
    group_id = pid // num_pid_in_group
    first_pid_m = group_id * GROUP_M
    group_size_m = min(num_pid_m - first_pid_m, GROUP_M)
    pid_m = first_pid_m + ((pid % num_pid_in_group) % group_size_m)
    pid_n = (pid % num_pid_in_group) // group_size_m

    offs_am = (pid_m * BLOCK_M + tl.arange(0, BLOCK_M)) % M
    offs_bn = (pid_n * BLOCK_N + tl.arange(0, BLOCK_N)) % N
    offs_k = tl.arange(0, BLOCK_K)
    a_ptrs = a_ptr + offs_am[:, None] * stride_am + offs_k[None, :] * stride_ak
    b_ptrs = b_ptr + offs_k[:, None] * stride_bk + offs_bn[None, :] * stride_bn

    acc = tl.zeros((BLOCK_M, BLOCK_N), dtype=tl.float32)
    for kk in range(0, tl.cdiv(K, BLOCK_K)):
        a = tl.load(a_ptrs, mask=offs_k[None, :] < K - kk * BLOCK_K, other=0.0)
        b = tl.load(b_ptrs, mask=offs_k[:, None] < K - kk * BLOCK_K, other=0.0)
        acc = tl.dot(a, b, acc)
        a_ptrs += BLOCK_K * stride_ak
        b_ptrs += BLOCK_K * stride_bk

    c = acc.to(c_ptr.dtype.element_ty)
    offs_cm = pid_m * BLOCK_M + tl.arange(0, BLOCK_M)
    offs_cn = pid_n * BLOCK_N + tl.arange(0, BLOCK_N)
    c_ptrs = c_ptr + offs_cm[:, None] * stride_cm + offs_cn[None, :] * stride_cn
    mask = (offs_cm[:, None] < M) & (offs_cn[None, :] < N)
    tl.store(c_ptrs, c, mask=mask)

# config = {"BLOCK_K": 32, "BLOCK_M": 512, "BLOCK_N": 512, "GROUP_M": 8, "arch": "sm_100", "dtype": "fp8e4m3", "num_ctas": 4, "num_stages": 3, "num_warps": 4}
# arch = sm_100


// ===== COMPILED SASS (sm_100a) =====

	.target	sm_100a

	.elftype	@"ET_EXEC"


//--------------------- .note.nv.tkinfo           --------------------------
	.section	.note.nv.tkinfo,"",@"SHT_NOTE"
	.sectionflags	@"SHF_NOTE_NV_TKINFO"
	.tkinfo
        /*0018*/ 	.word	0x00000081
        /*0030*/ 	.string	""
        /*0030*/ 	.string	"ptxas-blackwell"
        /*0030*/ 	.string	"Cuda compilation tools, release 12.9, V12.9.86"
        /*0030*/ 	.string	"Build cuda_12.9.r12.9/compiler.36037853_0"
        /*0030*/ 	.string	"-v  -suppress-debug-info  -lineinfo  -arch sm_100a "



//--------------------- .note.nv.cuver            --------------------------
	.section	.note.nv.cuver,"",@"SHT_NOTE"
	.sectionflags	@"SHF_NOTE_NV_CUVER"
        /*0018*/ 	.short	0x0001
        /*001a*/ 	.short	0x0064
        /*001c*/ 	.short	0x0001
        /*001e*/ 	.short	0x0000
        /*0020*/ 	.short	0x0001
        /*0022*/ 	.short	0x0000


//--------------------- .nv.info                  --------------------------
	.section	.nv.info,"",@"SHT_CUDA_INFO"
	.align	4


	//----- nvinfo : EIATTR_REGCOUNT
	.align		4
        /*0000*/ 	.byte	0x04, 0x2f
        /*0002*/ 	.short	(.L_4 - .L_3)
	.align		4
.L_3:
        /*0004*/ 	.word	index@(matmul_kernel)
        /*0008*/ 	.word	0x000000ff


	//----- nvinfo : EIATTR_FRAME_SIZE
	.align		4
.L_4:
        /*000c*/ 	.byte	0x04, 0x11
        /*000e*/ 	.short	(.L_6 - .L_5)
	.align		4
.L_5:
        /*0010*/ 	.word	index@($__internal_2_$__cuda_sm10x_tcgen05_guardrail_trap_unallocated_columns_being_dealloced)
        /*0014*/ 	.word	0x00000db0


	//----- nvinfo : EIATTR_FRAME_SIZE
	.align		4
.L_6:
        /*0018*/ 	.byte	0x04, 0x11
        /*001a*/ 	.short	(.L_8 - .L_7)
	.align		4
.L_7:
        /*001c*/ 	.word	index@($__internal_1_$__cuda_sm10x_tcgen05_guardrail_trap_phase_invalid_during_alloc)
        /*0020*/ 	.word	0x00000db0


	//----- nvinfo : EIATTR_FRAME_SIZE
	.align		4
.L_8:
        /*0024*/ 	.byte	0x04, 0x11
        /*0026*/ 	.short	(.L_10 - .L_9)
	.align		4
.L_9:
        /*0028*/ 	.word	index@($__internal_0_$__cuda_sm10x_tcgen05_guardrail_trap_col_being_dealloced_not_returned_by_alloc)
        /*002c*/ 	.word	0x00000db0


	//----- nvinfo : EIATTR_FRAME_SIZE
	.align		4
.L_10:
        /*0030*/ 	.byte	0x04, 0x11
        /*0032*/ 	.short	(.L_12 - .L_11)
	.align		4
.L_11:
        /*0034*/ 	.word	index@(matmul_kernel)
        /*0038*/ 	.word	0x00000db0


	//----- nvinfo : EIATTR_MIN_STACK_SIZE
	.align		4
.L_12:
        /*003c*/ 	.byte	0x04, 0x12
        /*003e*/ 	.short	(.L_14 - .L_13)
	.align		4
.L_13:
        /*0040*/ 	.word	index@(matmul_kernel)
        /*0044*/ 	.word	0x00000db0
.L_14:


//--------------------- .nv.info.matmul_kernel    --------------------------
	.section	.nv.info.matmul_kernel,"",@"SHT_CUDA_INFO"
	.sectionflags	@""
	.align	4


	//----- nvinfo : EIATTR_CUDA_API_VERSION
	.align		4
        /*0000*/ 	.byte	0x04, 0x37
        /*0002*/ 	.short	(.L_16 - .L_15)
.L_15:
        /*0004*/ 	.word	0x00000081


	//----- nvinfo : EIATTR_KPARAM_INFO
	.align		4
.L_16:
        /*0008*/ 	.byte	0x04, 0x17
        /*000a*/ 	.short	(.L_18 - .L_17)
.L_17:
        /*000c*/ 	.word	0x00000000
        /*0010*/ 	.short	0x000d
        /*0012*/ 	.short	0x0048
        /*0014*/ 	.byte	0x00, 0xf4, 0x21, 0x00


	//----- nvinfo : EIATTR_KPARAM_INFO
	.align		4
.L_18:
        /*0018*/ 	.byte	0x04, 0x17
        /*001a*/ 	.short	(.L_20 - .L_19)
.L_19:
        /*001c*/ 	.word	0x00000000
        /*0020*/ 	.short	0x000c
        /*0022*/ 	.short	0x0040
        /*0024*/ 	.byte	0x00, 0xf4, 0x21, 0x00


	//----- nvinfo : EIATTR_KPARAM_INFO
	.align		4
.L_20:
        /*0028*/ 	.byte	0x04, 0x17
        /*002a*/ 	.short	(.L_22 - .L_21)
.L_21:
        /*002c*/ 	.word	0x00000000
        /*0030*/ 	.short	0x000b
        /*0032*/ 	.short	0x0038
        /*0034*/ 	.byte	0x00, 0xf0, 0x11, 0x00


	//----- nvinfo : EIATTR_KPARAM_INFO
	.align		4
.L_22:
        /*0038*/ 	.byte	0x04, 0x17
        /*003a*/ 	.short	(.L_24 - .L_23)
.L_23:
        /*003c*/ 	.word	0x00000000
        /*0040*/ 	.short	0x000a
        /*0042*/ 	.short	0x0034
        /*0044*/ 	.byte	0x00, 0xf0, 0x11, 0x00


	//----- nvinfo : EIATTR_KPARAM_INFO
	.align		4
.L_24:
        /*0048*/ 	.byte	0x04, 0x17
        /*004a*/ 	.short	(.L_26 - .L_25)
.L_25:
        /*004c*/ 	.word	0x00000000
        /*0050*/ 	.short	0x0009
        /*0052*/ 	.short	0x0030
        /*0054*/ 	.byte	0x00, 0xf0, 0x11, 0x00


	//----- nvinfo : EIATTR_KPARAM_INFO
	.align		4
.L_26:
        /*0058*/ 	.byte	0x04, 0x17
        /*005a*/ 	.short	(.L_28 - .L_27)
.L_27:
        /*005c*/ 	.word	0x00000000
        /*0060*/ 	.short	0x0008
        /*0062*/ 	.short	0x002c
        /*0064*/ 	.byte	0x00, 0xf0, 0x11, 0x00


	//----- nvinfo : EIATTR_KPARAM_INFO
	.align		4
.L_28:
        /*0068*/ 	.byte	0x04, 0x17
        /*006a*/ 	.short	(.L_30 - .L_29)
.L_29:
        /*006c*/ 	.word	0x00000000
        /*0070*/ 	.short	0x0007
        /*0072*/ 	.short	0x0028
        /*0074*/ 	.byte	0x00, 0xf0, 0x11, 0x00


	//----- nvinfo : EIATTR_KPARAM_INFO
	.align		4
.L_30:
        /*0078*/ 	.byte	0x04, 0x17
        /*007a*/ 	.short	(.L_32 - .L_31)
.L_31:
        /*007c*/ 	.word	0x00000000
        /*0080*/ 	.short	0x0006
        /*0082*/ 	.short	0x0024
        /*0084*/ 	.byte	0x00, 0xf0, 0x11, 0x00


	//----- nvinfo : EIATTR_KPARAM_INFO
	.align		4
.L_32:
        /*0088*/ 	.byte	0x04, 0x17
        /*008a*/ 	.short	(.L_34 - .L_33)
.L_33:
        /*008c*/ 	.word	0x00000000
        /*0090*/ 	.short	0x0005
        /*0092*/ 	.short	0x0020
        /*0094*/ 	.byte	0x00, 0xf0, 0x11, 0x00


	//----- nvinfo : EIATTR_KPARAM_INFO
	.align		4
.L_34:
        /*0098*/ 	.byte	0x04, 0x17
        /*009a*/ 	.short	(.L_36 - .L_35)
.L_35:
        /*009c*/ 	.word	0x00000000
        /*00a0*/ 	.short	0x0004
        /*00a2*/ 	.short	0x001c
        /*00a4*/ 	.byte	0x00, 0xf0, 0x11, 0x00


	//----- nvinfo : EIATTR_KPARAM_INFO
	.align		4
.L_36:
        /*00a8*/ 	.byte	0x04, 0x17
        /*00aa*/ 	.short	(.L_38 - .L_37)
.L_37:
        /*00ac*/ 	.word	0x00000000
        /*00b0*/ 	.short	0x0003
        /*00b2*/ 	.short	0x0018
        /*00b4*/ 	.byte	0x00, 0xf0, 0x11, 0x00


	//----- nvinfo : EIATTR_KPARAM_INFO
	.align		4
.L_38:
        /*00b8*/ 	.byte	0x04, 0x17
        /*00ba*/ 	.short	(.L_40 - .L_39)
.L_39:
        /*00bc*/ 	.word	0x00000000
        /*00c0*/ 	.short	0x0002
        /*00c2*/ 	.short	0x0010
        /*00c4*/ 	.byte	0x00, 0xf4, 0x21, 0x00


	//----- nvinfo : EIATTR_KPARAM_INFO
	.align		4
.L_40:
        /*00c8*/ 	.byte	0x04, 0x17
        /*00ca*/ 	.short	(.L_42 - .L_41)
.L_41:
        /*00cc*/ 	.word	0x00000000
        /*00d0*/ 	.short	0x0001
        /*00d2*/ 	.short	0x0008
        /*00d4*/ 	.byte	0x00, 0xf4, 0x21, 0x00


	//----- nvinfo : EIATTR_KPARAM_INFO
	.align		4
.L_42:
        /*00d8*/ 	.byte	0x04, 0x17
        /*00da*/ 	.short	(.L_44 - .L_43)
.L_43:
        /*00dc*/ 	.word	0x00000000
        /*00e0*/ 	.short	0x0000
        /*00e2*/ 	.short	0x0000
        /*00e4*/ 	.byte	0x00, 0xf4, 0x21, 0x00


	//----- nvinfo : EIATTR_EXPLICIT_CLUSTER
	.align		4
.L_44:
        /*00e8*/ 	.byte	0x01, 0x3e
	.zero		2


	//----- nvinfo : EIATTR_CTA_PER_CLUSTER
	.align		4
        /*00ec*/ 	.byte	0x04, 0x3d
        /*00ee*/ 	.short	(.L_46 - .L_45)
.L_45:
        /*00f0*/ 	.word	0x00000004
        /*00f4*/ 	.word	0x00000001
        /*00f8*/ 	.word	0x00000001


	//----- nvinfo : EIATTR_AT_ENTRY_FRAGMENTS
	.align		4
.L_46:
        /*00fc*/ 	.byte	0x04, 0x4f
        /*00fe*/ 	.short	(.L_48 - .L_47)


	//   ....[0]....
.L_47:
        /*0100*/ 	.word	0x00000004


	//----- nvinfo : EIATTR_RESERVED_SMEM_USED
	.align		4
.L_48:
        /*0104*/ 	.byte	0x01, 0x41
	.zero		2


	//----- nvinfo : EIATTR_SPARSE_MMA_MASK
	.align		4
        /*0108*/ 	.byte	0x03, 0x50
        /*010a*/ 	.short	0x0000


	//----- nvinfo : EIATTR_TCGEN05_1CTA_USED
	.align		4
        /*010c*/ 	.byte	0x01, 0x51
	.zero		2


	//----- nvinfo : EIATTR_MAXREG_COUNT
	.align		4
        /*0110*/ 	.byte	0x03, 0x1b
        /*0112*/ 	.short	0x00ff


	//----- nvinfo : EIATTR_NUM_BARRIERS
	.align		4
        /*0114*/ 	.byte	0x02, 0x4c
        /*0116*/ 	.byte	0x01
	.zero		1


	//----- nvinfo : EIATTR_ANNOTATIONS
	.align		4
        /*0118*/ 	.byte	0x04, 0x55
        /*011a*/ 	.short	(.L_50 - .L_49)


	//   ....[0]....
.L_49:
        /*011c*/ 	.word	0x00000001
        /*0120*/ 	.byte	0x20, 0x0a, 0x00, 0x00, 0x01, 0x00, 0x00, 0x00, 0xf0, 0x0e, 0x00, 0x00, 0x01, 0x00, 0x00, 0x00
        /* <DEDUP_REMOVED lines=774> */
        /*3190*/ 	.byte	0x60, 0x91, 0x02, 0x00


	//----- nvinfo : EIATTR_INT_WARP_WIDE_INSTR_OFFSETS
	.align		4
.L_50:
        /*3194*/ 	.byte	0x04, 0x31
        /*3196*/ 	.short	(.L_52 - .L_51)


	//   ....[0]....
.L_51:
        /*3198*/ 	.word	0x00000e30


	//   ....[1]....
        /*319c*/ 	.word	0x00000e40


	//   ....[2]....
        /*31a0*/ 	.word	0x00008a00


	//   ....[3]....
        /*31a4*/ 	.word	0x00029be0


	//   ....[4]....
        /*31a8*/ 	.word	0x00029c30


	//----- nvinfo : EIATTR_COOP_GROUP_MASK_REGIDS
	.align		4
.L_52:
        /*31ac*/ 	.byte	0x04, 0x29
        /*31ae*/ 	.short	(.L_54 - .L_53)


	//   ....[0]....
.L_53:
        /*31b0*/ 	.word	0xffffffff


	//   ....[1]....
        /*31b4*/ 	.word	0xffffffff


	//   ....[2]....
        /*31b8*/ 	.word	0xffffffff


	//   ....[3]....
        /*31bc*/ 	.word	0xffffffff


	//----- nvinfo : EIATTR_COOP_GROUP_INSTR_OFFSETS
	.align		4
.L_54:
        /*31c0*/ 	.byte	0x04, 0x28
        /*31c2*/ 	.short	(.L_56 - .L_55)


	//   ....[0]....
.L_55:
        /*31c4*/ 	.word	0x00000080


	//   ....[1]....
        /*31c8*/ 	.word	0x00000340


	//   ....[2]....
        /*31cc*/ 	.word	0x00029a70


	//   ....[3]....
        /*31d0*/ 	.word	0x00029ce0


	//----- nvinfo : EIATTR_VRC_CTA_INIT_COUNT
	.align		4
.L_56:
        /*31d4*/ 	.byte	0x02, 0x4a
        /*31d6*/ 	.byte	0x80
	.zero		1


	//----- nvinfo : EIATTR_MBARRIER_INSTR_OFFSETS
	.align		4
        /*31d8*/ 	.byte	0x04, 0x39
        /*31da*/ 	.short	(.L_58 - .L_57)


	//   ....[0]....
.L_57:
        /*31dc*/ 	.word	0x00000fc0
        /*31e0*/ 	.word	0x000000ff
        /*31e4*/ 	.word	0x00000000
        /*31e8*/ 	.short	0x0100
        /*31ea*/ 	.byte	0x08
	.zero		1


	//   ....[1]....
        /*31ec*/ 	.word	0x00008a30
        /*31f0*/ 	.word	0x000000ff
        /*31f4*/ 	.word	0x0000a008
        /*31f8*/ 	.short	0x0100
        /*31fa*/ 	.byte	0x0b
	.zero		1


	//   ....[2]....
        /*31fc*/ 	.word	0x0000d4d0
        /*3200*/ 	.word	0x000000ff
        /*3204*/ 	.word	0x00000000
        /*3208*/ 	.short	0x010a
        /*320a*/ 	.byte	0x08
	.zero		1


	//   ....[3]....
        /*320c*/ 	.word	0x00012f60
        /*3210*/ 	.word	0x000000ff
        /*3214*/ 	.word	0x00000000
        /*3218*/ 	.short	0x010a
        /*321a*/ 	.byte	0x08
	.zero		1


	//   ....[4]....
        /*321c*/ 	.word	0x000130b0
        /*3220*/ 	.word	0x000000ff
        /*3224*/ 	.word	0x0000a000
        /*3228*/ 	.short	0x0108
        /*322a*/ 	.byte	0x0b
	.zero		1


	//   ....[5]....
        /*322c*/ 	.word	0x00013170
        /*3230*/ 	.word	0x000000ff
        /*3234*/ 	.word	0x0000a008
        /*3238*/ 	.short	0x0108
        /*323a*/ 	.byte	0x0b
	.zero		1


	//   ....[6]....
        /*323c*/ 	.word	0x00029d00
        /*3240*/ 	.word	0x000000ff
        /*3244*/ 	.word	0x00000000
        /*3248*/ 	.short	0x010a
        /*324a*/ 	.byte	0x08
	.zero		1


	//   ....[7]....
        /*324c*/ 	.word	0x00029d30
        /*3250*/ 	.word	0x000000ff
        /*3254*/ 	.word	0x00000000
        /*3258*/ 	.short	0x010a
        /*325a*/ 	.byte	0x08
	.zero		1


	//----- nvinfo : EIATTR_NUM_MBARRIERS
	.align		4
.L_58:
        /*325c*/ 	.byte	0x03, 0x38
        /*325e*/ 	.short	0x0002


	//----- nvinfo : EIATTR_EXIT_INSTR_OFFSETS
	.align		4
        /*3260*/ 	.byte	0x04, 0x1c
        /*3262*/ 	.short	(.L_60 - .L_59)


	//   ....[0]....
.L_59:
        /*3264*/ 	.word	0x00029cf0


	//----- nvinfo : EIATTR_REQNTID
	.align		4
.L_60:
        /*3268*/ 	.byte	0x04, 0x10
        /*326a*/ 	.short	(.L_62 - .L_61)
.L_61:
        /*326c*/ 	.word	0x00000080
        /*3270*/ 	.word	0x00000001
        /*3274*/ 	.word	0x00000001


	//----- nvinfo : EIATTR_CRS_STACK_SIZE
	.align		4
.L_62:
        /*3278*/ 	.byte	0x04, 0x1e
        /*327a*/ 	.short	(.L_64 - .L_63)
.L_63:
        /*327c*/ 	.word	0x00000000


	//----- nvinfo : EIATTR_CBANK_PARAM_SIZE
	.align		4
.L_64:
        /*3280*/ 	.byte	0x03, 0x19
        /*3282*/ 	.short	0x0050


	//----- nvinfo : EIATTR_PARAM_CBANK
	.align		4
        /*3284*/ 	.byte	0x04, 0x0a
        /*3286*/ 	.short	(.L_66 - .L_65)
	.align		4
.L_65:
        /*3288*/ 	.word	index@(.nv.constant0.matmul_kernel)
        /*328c*/ 	.short	0x0380
        /*328e*/ 	.short	0x0050


	//----- nvinfo : EIATTR_SW_WAR
	.align		4
.L_66:
        /*3290*/ 	.byte	0x04, 0x36
        /*3292*/ 	.short	(.L_68 - .L_67)
.L_67:
        /*3294*/ 	.word	0x00000008
.L_68:


//--------------------- .nv.compat                --------------------------
	.section	.nv.compat,"",@"SHT_CUDA_COMPAT_INFO"
	.align	4
        /*0000*/ 	.byte	0x02, 0x02, 0x02, 0x00, 0x02, 0x05, 0x05, 0x00, 0x02, 0x03, 0x00, 0x00, 0x02, 0x06, 0x01, 0x00


//--------------------- .nv.callgraph             --------------------------
	.section	.nv.callgraph,"",@"SHT_CUDA_CALLGRAPH"
	.align	4
	.sectionentsize	8
	.align		4
        /*0000*/ 	.word	0x00000000
	.align		4
        /*0004*/ 	.word	0xffffffff
	.align		4
        /*0008*/ 	.word	0x00000000
	.align		4
        /*000c*/ 	.word	0xfffffffe
	.align		4
        /*0010*/ 	.word	0x00000000
	.align		4
        /*0014*/ 	.word	0xfffffffd
	.align		4
        /*0018*/ 	.word	0x00000000
	.align		4
        /*001c*/ 	.word	0xfffffffc


//--------------------- .text.matmul_kernel       --------------------------
	.section	.text.matmul_kernel,"ax",@progbits
	.align	128
        .global         matmul_kernel
        .type           matmul_kernel,@function
        .size           matmul_kernel,(.L_x_20 - matmul_kernel)
        .other          matmul_kernel,@"STO_CUDA_ENTRY STV_DEFAULT"
matmul_kernel:
.text.matmul_kernel:
[----:B------:R-:W0:Y:S01]  /*0000*/  LDC R1, c[0x0][0x37c] ;  /* 0x0000df00ff017b82 */ /* 0x000e220000000800 */
[----:B------:R-:W1:Y:S01]  /*0010*/  S2R R3, SR_TID.X ;  /* 0x0000000000037919 */ /* 0x000e620000002100 */
[----:B0-----:R-:W-:Y:S01]  /*0020*/  VIADD R1, R1, 0xfffff250 ;  /* 0xfffff25001017836 */ /* 0x001fe20000000000 */
[----:B------:R-:W0:Y:S01]  /*0030*/  LDCU.64 UR24, c[0x0][0x358] ;  /* 0x00006b00ff1877ac */ /* 0x000e220008000a00 */
[----:B-1----:R-:W-:-:S13]  /*0040*/  ISETP.GE.U32.AND P0, PT, R3, 0x20, PT ;  /* 0x000000200300780c */ /* 0x002fda0003f06070 */
[----:B------:R-:W-:Y:S02]  /*0050*/  VOTEU.ANY UP0, P0 ;  /* 0x0000000000ff7886 */ /* 0x000fe40000000100 */
[----:B------:R-:W-:Y:S05]  /*0060*/  BRA.U UP0, `(.L_x_0) ;  /* 0x0000000100b87547 */ /* 0x000fea000b800000 */
[----:B------:R-:W1:Y:S01]  /*0070*/  S2UR UR6, SR_CgaCtaId ;  /* 0x00000000000679c3 */ /* 0x000e620000008800 */
[----:B------:R-:W-:Y:S01]  /*0080*/  NOP ;  /* 0x0000000000007918 */ /* 0x000fe20000000000 */
[----:B------:R-:W-:Y:S02]  /*0090*/  UMOV UR4, 0x40 ;  /* 0x0000004000047882 */ /* 0x000fe40000000000 */
[----:B-1----:R-:W-:-:S09]  /*00a0*/  ULEA UR4, UR6, UR4, 0x18 ;  /* 0x0000000406047291 */ /* 0x002fd2000f8ec0ff */
[----:B------:R-:W1:Y:S01]  /*00b0*/  LDS.U8 R0, [UR4] ;  /* 0x00000004ff007984 */ /* 0x000e620008000000 */
[----:B------:R-:W-:Y:S02]  /*00c0*/  UMOV UR4, 0x400 ;  /* 0x0000040000047882 */ /* 0x000fe40000000000 */
[----:B------:R-:W-:Y:S01]  /*00d0*/  ULEA UR4, UR6, UR4, 0x18 ;  /* 0x0000000406047291 */ /* 0x000fe2000f8ec0ff */
[----:B-1----:R-:W-:-:S13]  /*00e0*/  ISETP.NE.AND P0, PT, R0, RZ, PT ;  /* 0x000000ff0000720c */ /* 0x002fda0003f05270 */
[----:B------:R-:W-:Y:S05]  /*00f0*/  @P0 BRA `(.L_x_1) ;  /* 0x00000000007c0947 */ /* 0x000fea0003800000 */
[----:B------:R-:W-:-:S13]  /*0100*/  ELECT P0, URZ, PT ;  /* 0x0000000000ff782f */ /* 0x000fda0003800000 */
[----:B------:R-:W-:Y:S05]  /*0110*/  @!P0 BRA `(.L_x_2) ;  /* 0x0000000000848947 */ /* 0x000fea0003800000 */
[----:B------:R-:W-:Y:S01]  /*0120*/  UMOV UR5, 0x10 ;  /* 0x0000001000057882 */ /* 0x000fe20000000000 */
[----:B------:R-:W-:Y:S02]  /*0130*/  IMAD.MOV.U32 R7, RZ, RZ, 0x1 ;  /* 0x00000001ff077424 */ /* 0x000fe400078e00ff */
[----:B------:R-:W-:Y:S02]  /*0140*/  IMAD.MOV.U32 R5, RZ, RZ, 0xffff ;  /* 0x0000ffffff057424 */ /* 0x000fe400078e00ff */
[----:B------:R-:W-:Y:S04]  /*0150*/  DEPBAR.LE SB1, 0x36 ;  /* 0x00009d800000791a */ /* 0x000fe80000000000 */
[----:B------:R-:W1:Y:S02]  /*0160*/  UTCATOMSWS.FIND_AND_SET.ALIGN UP1, UR5, UR5 ;  /* 0x00000005000575e3 */ /* 0x000e640008020800 */
[----:B-1----:R-:W-:-:S04]  /*0170*/  PLOP3.LUT P0, PT, PT, PT, UP1, 0x80, 0x8 ;  /* 0x000000000008781c */ /* 0x002fc80003f0f018 */
[----:B------:R-:W-:-:S04]  /*0180*/  SEL R0, RZ, 0xffffffff, !P0 ;  /* 0xffffffffff007807 */ /* 0x000fc80004000000 */
[----:B------:R-:W-:Y:S01]  /*0190*/  ISETP.NE.AND P0, PT, R0, RZ, PT ;  /* 0x000000ff0000720c */ /* 0x000fe20003f05270 */
[----:B------:R-:W-:-:S12]  /*01a0*/  IMAD.U32 R0, RZ, RZ, UR5 ;  /* 0x00000005ff007e24 */ /* 0x000fd8000f8e00ff */
[----:B------:R-:W-:Y:S05]  /*01b0*/  @P0 BRA `(.L_x_3) ;  /* 0x0000000000240947 */ /* 0x000fea0003800000 */
.L_x_4:
[----:B------:R-:W-:Y:S05]  /*01c0*/  NANOSLEEP 0x64 ;  /* 0x000000640000795d */ /* 0x000fea0003800000 */
[----:B------:R-:W-:-:S05]  /*01d0*/  UMOV UR5, 0x10 ;  /* 0x0000001000057882 */ /* 0x000fca0000000000 */
[----:B------:R-:W-:Y:S04]  /*01e0*/  DEPBAR.LE SB1, 0x36 ;  /* 0x00009d800000791a */ /* 0x000fe80000000000 */
[----:B------:R-:W1:Y:S02]  /*01f0*/  UTCATOMSWS.FIND_AND_SET.ALIGN UP1, UR5, UR5 ;  /* 0x00000005000575e3 */ /* 0x000e640008020800 */
[----:B-1----:R-:W-:-:S04]  /*0200*/  PLOP3.LUT P0, PT, PT, PT, UP1, 0x80, 0x8 ;  /* 0x000000000008781c */ /* 0x002fc80003f0f018 */
[----:B------:R-:W-:-:S04]  /*0210*/  SEL R0, RZ, 0xffffffff, !P0 ;  /* 0xffffffffff007807 */ /* 0x000fc80004000000 */
[----:B------:R-:W-:Y:S01]  /*0220*/  ISETP.NE.AND P0, PT, R0, RZ, PT ;  /* 0x000000ff0000720c */ /* 0x000fe20003f05270 */
[----:B------:R-:W-:-:S12]  /*0230*/  IMAD.U32 R0, RZ, RZ, UR5 ;  /* 0x00000005ff007e24 */ /* 0x000fd8000f8e00ff */
[----:B------:R-:W-:Y:S05]  /*0240*/  @!P0 BRA `(.L_x_4) ;  /* 0xfffffffc00dc8947 */ /* 0x000fea000383ffff */
.L_x_3:
[C---:B------:R-:W-:Y:S01]  /*0250*/  VIADD R4, R0.reuse, 0x10 ;  /* 0x0000001000047836 */ /* 0x040fe20000000000 */
[----:B------:R-:W-:Y:S01]  /*0260*/  UMOV UR5, 0x50 ;  /* 0x0000005000057882 */ /* 0x000fe20000000000 */
[----:B------:R-:W-:Y:S01]  /*0270*/  SHF.L.U32 R2, R5, R0, RZ ;  /* 0x0000000005027219 */ /* 0x000fe200000006ff */
[----:B------:R-:W-:Y:S01]  /*0280*/  ULEA UR5, UR6, UR5, 0x18 ;  /* 0x0000000506057291 */ /* 0x000fe2000f8ec0ff */
[----:B------:R-:W-:Y:S01]  /*0290*/  IMAD.SHL.U32 R0, R0, 0x20, RZ ;  /* 0x0000002000007824 */ /* 0x000fe200078e00ff */
[----:B------:R-:W-:-:S04]  /*02a0*/  SHF.L.U32 R5, R7, R4, RZ ;  /* 0x0000000407057219 */ /* 0x000fc800000006ff */
[----:B------:R-:W-:-:S05]  /*02b0*/  LOP3.LUT R2, R5, R2, RZ, 0xfc, !PT ;  /* 0x0000000205027212 */ /* 0x000fca00078efcff */
[----:B------:R1:W-:Y:S04]  /*02c0*/  ATOMS.OR RZ, [UR5], R2 ;  /* 0x00000002ffff798c */ /* 0x0003e8000b000005 */
[----:B------:R1:W-:Y:S01]  /*02d0*/  STS [UR4], R0 ;  /* 0x00000000ff007988 */ /* 0x0003e20008000804 */
[----:B------:R-:W-:Y:S05]  /*02e0*/  BRA `(.L_x_2) ;  /* 0x0000000000107947 */ /* 0x000fea0003800000 */
.L_x_1:
[----:B------:R-:W-:Y:S01]  /*02f0*/  IMAD.MOV.U32 R0, RZ, RZ, -0x1 ;  /* 0xffffffffff007424 */ /* 0x000fe200078e00ff */
[----:B------:R-:W-:-:S04]  /*0300*/  MOV R4, 0x330 ;  /* 0x0000033000047802 */ /* 0x000fc80000000f00 */
[----:B------:R1:W-:Y:S03]  /*0310*/  STS [UR4], R0 ;  /* 0x00000000ff007988 */ /* 0x0003e60008000804 */
[----:B01----:R-:W-:Y:S05]  /*0320*/  CALL.REL.NOINC `($__internal_1_$__cuda_sm10x_tcgen05_guardrail_trap_phase_invalid_during_alloc) ;  /* 0x0000029800987944 */ /* 0x003fea0003c00000 */
.L_x_2:
[----:B------:R-:W-:Y:S05]  /*0330*/  WARPSYNC.ALL ;  /* 0x0000000000007948 */ /* 0x000fea0003800000 */
[----:B------:R-:W-:Y:S01]  /*0340*/  NOP ;  /* 0x0000000000007918 */ /* 0x000fe20000000000 */
.L_x_0:
[----:B------:R-:W2:Y:S08]  /*0350*/  LDC.64 R38, c[0x0][0x398] ;  /* 0x0000e600ff267b82 */ /* 0x000eb00000000a00 */
[----:B------:R-:W3:Y:S02]  /*0360*/  S2UR UR5, SR_CgaSize ;  /* 0x00000000000579c3 */ /* 0x000ee40000008a00 */
[----:B---3--:R-:W-:-:S12]  /*0370*/  UIMAD UR5, UR5, -0xa0, URZ ;  /* 0xffffff60050578a4 */ /* 0x008fd8000f8e02ff */
[----:B------:R-:W3:Y:S01]  /*0380*/  LDCU UR5, c[0x0][UR5+0x2b0] ;  /* 0x00005600050577ac */ /* 0x000ee20008000800 */
[----:B------:R-:W-:Y:S02]  /*0390*/  LOP3.LUT R51, R3, 0x7f, RZ, 0xc0, !PT ;  /* 0x0000007f03337812 */ /* 0x000fe400078ec0ff */
[----:B------:R-:W-:Y:S01]  /*03a0*/  PRMT R79, RZ, 0x7610, R79 ;  /* 0x00007610ff4f7816 */ /* 0x000fe2000000004f */
[----:B------:R-:W-:Y:S01]  /*03b0*/  UMOV UR11, 0x400 ;  /* 0x00000400000b7882 */ /* 0x000fe20000000000 */
[----:B------:R-:W4:Y:S01]  /*03c0*/  LDCU UR9, c[0x0][0x3a4] ;  /* 0x00007480ff0977ac */ /* 0x000f220008000800 */
[----:B------:R-:W5:Y:S01]  /*03d0*/  S2UR UR4, SR_CTAID.X ;  /* 0x00000000000479c3 */ /* 0x000f620000002500 */
[----:B------:R-:W1:Y:S01]  /*03e0*/  LDCU.128 UR20, c[0x0][0x380] ;  /* 0x00007000ff1477ac */ /* 0x000e620008000c00 */
[----:B------:R-:W-:-:S06]  /*03f0*/  UMOV UR6, 0x1 ;  /* 0x0000000100067882 */ /* 0x000fcc0000000000 */
[----:B------:R-:W0:Y:S01]  /*0400*/  LDC.64 R82, c[0x0][0x3a8] ;  /* 0x0000ea00ff527b82 */ /* 0x000e220000000a00 */
[----:B-12---:R-:W-:Y:S01]  /*0410*/  VIADD R0, R39, 0x1ff ;  /* 0x000001ff27007836 */ /* 0x006fe20000000000 */
[----:B------:R-:W-:-:S06]  /*0420*/  IABS R12, R38 ;  /* 0x00000026000c7213 */ /* 0x000fcc0000000000 */
[----:B------:R-:W-:Y:S01]  /*0430*/  BAR.SYNC.DEFER_BLOCKING 0x0 ;  /* 0x0000000000007b1d */ /* 0x000fe20000010000 */
[----:B------:R-:W-:Y:S02]  /*0440*/  ISETP.NE.AND P6, PT, R38, RZ, PT ;  /* 0x000000ff2600720c */ /* 0x000fe40003fc5270 */
[----:B------:R-:W-:Y:S02]  /*0450*/  SHF.R.S32.HI R5, RZ, 0x1f, R0 ;  /* 0x0000001fff057819 */ /* 0x000fe40000011400 */
[----:B-----5:R-:W-:Y:S02]  /*0460*/  I2FP.F32.U32 R6, UR4 ;  /* 0x0000000400067c45 */ /* 0x020fe40008201000 */
[----:B------:R-:W-:-:S03]  /*0470*/  LEA.HI R5, R5, R0, RZ, 0x9 ;  /* 0x0000000005057211 */ /* 0x000fc600078f48ff */
[----:B---3--:R-:W-:Y:S01]  /*0480*/  FMUL R6, R6, UR5 ;  /* 0x0000000506067c20 */ /* 0x008fe20008400000 */
[----:B------:R-:W-:Y:S01]  /*0490*/  SHF.R.S32.HI R5, RZ, 0x9, R5 ;  /* 0x00000009ff057819 */ /* 0x000fe20000011405 */
[----:B------:R-:W1:Y:S02]  /*04a0*/  S2UR UR5, SR_CgaCtaId ;  /* 0x00000000000579c3 */ /* 0x000e640000008800 */
[----:B------:R-:W-:Y:S02]  /*04b0*/  F2I.U32.TRUNC.NTZ R7, R6 ;  /* 0x0000000600077305 */ /* 0x000fe4000020f000 */
[----:B------:R-:W-:-:S05]  /*04c0*/  IMAD.SHL.U32 R2, R5, 0x8, RZ ;  /* 0x0000000805027824 */ /* 0x000fca00078e00ff */
[----:B------:R-:W-:-:S04]  /*04d0*/  IABS R9, R2 ;  /* 0x0000000200097213 */ /* 0x000fc80000000000 */
[----:B------:R-:W2:Y:S01]  /*04e0*/  I2F.RP R0, R9 ;  /* 0x0000000900007306 */ /* 0x000ea20000209400 */
[----:B-1----:R-:W-:Y:S02]  /*04f0*/  USHF.L.U32 UR4, UR5, 0x7, URZ ;  /* 0x0000000705047899 */ /* 0x002fe400080006ff */
[----:B------:R-:W-:-:S05]  /*0500*/  ULEA UR11, UR5, UR11, 0x18 ;  /* 0x0000000b050b7291 */ /* 0x000fca000f8ec0ff */
[----:B--2---:R-:W1:Y:S01]  /*0510*/  MUFU.RCP R0, R0 ;  /* 0x0000000000007308 */ /* 0x004e620000001000 */
[----:B------:R-:W-:Y:S02]  /*0520*/  ULOP3.LUT UR4, UR4, 0x180, URZ, 0xc0, !UPT ;  /* 0x0000018004047892 */ /* 0x000fe4000f8ec0ff */
[----:B------:R-:W-:Y:S01]  /*0530*/  UIADD3 UR8, UPT, UPT, UR11, 0xa000, URZ ;  /* 0x0000a0000b087890 */ /* 0x000fe2000fffe0ff */
[----:B-1----:R-:W-:Y:S01]  /*0540*/  VIADD R4, R0, 0xffffffe ;  /* 0x0ffffffe00047836 */ /* 0x002fe20000000000 */
[----:B------:R-:W-:-:S03]  /*0550*/  IABS R0, R7 ;  /* 0x0000000700007213 */ /* 0x000fc60000000000 */
[----:B------:R1:W2:Y:S02]  /*0560*/  F2I.FTZ.U32.TRUNC.NTZ R5, R4 ;  /* 0x0000000400057305 */ /* 0x0002a4000021f000 */
[----:B-1----:R-:W-:Y:S02]  /*0570*/  IMAD.MOV.U32 R4, RZ, RZ, RZ ;  /* 0x000000ffff047224 */ /* 0x002fe400078e00ff */
[----:B--2---:R-:W-:-:S04]  /*0580*/  IMAD.MOV R8, RZ, RZ, -R5 ;  /* 0x000000ffff087224 */ /* 0x004fc800078e0a05 */
[----:B------:R-:W-:Y:S01]  /*0590*/  IMAD R11, R8, R9, RZ ;  /* 0x00000009080b7224 */ /* 0x000fe200078e02ff */
[----:B------:R-:W-:-:S03]  /*05a0*/  IABS R8, R2 ;  /* 0x0000000200087213 */ /* 0x000fc60000000000 */
[----:B------:R-:W-:-:S04]  /*05b0*/  IMAD.HI.U32 R5, R5, R11, R4 ;  /* 0x0000000b05057227 */ /* 0x000fc800078e0004 */
[----:B------:R-:W-:Y:S02]  /*05c0*/  IMAD.MOV R4, RZ, RZ, -R8 ;  /* 0x000000ffff047224 */ /* 0x000fe400078e0a08 */
[----:B------:R-:W-:-:S04]  /*05d0*/  IMAD.HI.U32 R5, R5, R0, RZ ;  /* 0x0000000005057227 */ /* 0x000fc800078e00ff */
[----:B------:R-:W-:-:S05]  /*05e0*/  IMAD R0, R5, R4, R0 ;  /* 0x0000000405007224 */ /* 0x000fca00078e0200 */
[----:B------:R-:W-:-:S13]  /*05f0*/  ISETP.GT.U32.AND P1, PT, R9, R0, PT ;  /* 0x000000000900720c */ /* 0x000fda0003f24070 */
[----:B------:R-:W-:Y:S02]  /*0600*/  @!P1 IMAD.IADD R0, R0, 0x1, -R9 ;  /* 0x0000000100009824 */ /* 0x000fe400078e0a09 */
[----:B------:R-:W-:Y:S01]  /*0610*/  @!P1 VIADD R5, R5, 0x1 ;  /* 0x0000000105059836 */ /* 0x000fe20000000000 */
[----:B------:R-:W-:Y:S02]  /*0620*/  ISETP.NE.AND P1, PT, R2, RZ, PT ;  /* 0x000000ff0200720c */ /* 0x000fe40003f25270 */
[----:B------:R-:W-:Y:S02]  /*0630*/  ISETP.GE.U32.AND P0, PT, R0, R9, PT ;  /* 0x000000090000720c */ /* 0x000fe40003f06070 */
[----:B------:R-:W-:-:S04]  /*0640*/  LOP3.LUT R0, R7, R2, RZ, 0x3c, !PT ;  /* 0x0000000207007212 */ /* 0x000fc800078e3cff */
[----:B------:R-:W-:Y:S01]  /*0650*/  ISETP.GE.AND P2, PT, R0, RZ, PT ;  /* 0x000000ff0000720c */ /* 0x000fe20003f46270 */
[----:B------:R-:W-:-:S06]  /*0660*/  VIADD R0, R38, 0x1ff ;  /* 0x000001ff26007836 */ /* 0x000fcc0000000000 */
[----:B------:R-:W-:-:S04]  /*0670*/  @P0 VIADD R5, R5, 0x1 ;  /* 0x0000000105050836 */ /* 0x000fc80000000000 */
[----:B------:R-:W-:Y:S01]  /*0680*/  IMAD.MOV.U32 R4, RZ, RZ, R5 ;  /* 0x000000ffff047224 */ /* 0x000fe200078e0005 */
[----:B------:R-:W-:-:S03]  /*0690*/  SHF.R.S32.HI R5, RZ, 0x1f, R0 ;  /* 0x0000001fff057819 */ /* 0x000fc60000011400 */
[----:B------:R-:W-:Y:S01]  /*06a0*/  @!P2 IMAD.MOV R4, RZ, RZ, -R4 ;  /* 0x000000ffff04a224 */ /* 0x000fe200078e0a04 */
[----:B------:R-:W-:Y:S02]  /*06b0*/  @!P1 LOP3.LUT R4, RZ, R2, RZ, 0x33, !PT ;  /* 0x00000002ff049212 */ /* 0x000fe400078e33ff */
[----:B------:R-:W-:-:S03]  /*06c0*/  LEA.HI R5, R5, R0, RZ, 0x9 ;  /* 0x0000000005057211 */ /* 0x000fc600078f48ff */
[----:B------:R-:W-:Y:S02]  /*06d0*/  IMAD.SHL.U32 R10, R4, 0x8, RZ ;  /* 0x00000008040a7824 */ /* 0x000fe400078e00ff */
[----:B------:R-:W-:-:S03]  /*06e0*/  IMAD.MOV R4, RZ, RZ, -R4 ;  /* 0x000000ffff047224 */ /* 0x000fc600078e0a04 */
[----:B------:R-:W-:Y:S01]  /*06f0*/  LEA.HI.SX32 R5, R5, -R10, 0x17 ;  /* 0x8000000a05057211 */ /* 0x000fe200078fbaff */
[----:B------:R-:W-:Y:S02]  /*0700*/  IMAD R14, R2, R4, R7 ;  /* 0x00000004020e7224 */ /* 0x000fe400078e0207 */
[----:B------:R-:W-:Y:S01]  /*0710*/  IMAD.MOV.U32 R4, RZ, RZ, RZ ;  /* 0x000000ffff047224 */ /* 0x000fe200078e00ff */
[----:B------:R-:W-:Y:S02]  /*0720*/  VIMNMX R13, PT, PT, R5, 0x8, PT ;  /* 0x00000008050d7848 */ /* 0x000fe40003fe0100 */
[----:B------:R-:W-:Y:S02]  /*0730*/  IABS R11, R14 ;  /* 0x0000000e000b7213 */ /* 0x000fe40000000000 */
[----:B------:R-:W-:-:S04]  /*0740*/  IABS R9, R13 ;  /* 0x0000000d00097213 */ /* 0x000fc80000000000 */
[----:B------:R-:W1:Y:S08]  /*0750*/  I2F.RP R0, R9 ;  /* 0x0000000900007306 */ /* 0x000e700000209400 */
[----:B-1----:R-:W1:Y:S02]  /*0760*/  MUFU.RCP R0, R0 ;  /* 0x0000000000007308 */ /* 0x002e640000001000 */
[----:B-1----:R-:W-:-:S06]  /*0770*/  VIADD R5, R0, 0xffffffe ;  /* 0x0ffffffe00057836 */ /* 0x002fcc0000000000 */
[----:B------:R-:W1:Y:S02]  /*0780*/  F2I.FTZ.U32.TRUNC.NTZ R5, R5 ;  /* 0x0000000500057305 */ /* 0x000e64000021f000 */
[----:B-1----:R-:W-:-:S04]  /*0790*/  IMAD.MOV R6, RZ, RZ, -R5 ;  /* 0x000000ffff067224 */ /* 0x002fc800078e0a05 */
[----:B------:R-:W-:-:S04]  /*07a0*/  IMAD.MOV.U32 R2, RZ, RZ, R6 ;  /* 0x000000ffff027224 */ /* 0x000fc800078e0006 */
[----:B------:R-:W-:Y:S01]  /*07b0*/  IMAD R7, R2, R9, RZ ;  /* 0x0000000902077224 */ /* 0x000fe200078e02ff */
[----:B------:R-:W-:-:S03]  /*07c0*/  IABS R2, R13 ;  /* 0x0000000d00027213 */ /* 0x000fc60000000000 */
[----:B------:R-:W-:Y:S01]  /*07d0*/  IMAD.HI.U32 R4, R5, R7, R4 ;  /* 0x0000000705047227 */ /* 0x000fe200078e0004 */
[----:B------:R-:W-:-:S03]  /*07e0*/  IABS R5, R39 ;  /* 0x0000002700057213 */ /* 0x000fc60000000000 */
[----:B------:R-:W-:Y:S01]  /*07f0*/  IMAD.MOV R0, RZ, RZ, -R2 ;  /* 0x000000ffff007224 */ /* 0x000fe200078e0a02 */
[----:B------:R-:W1:Y:S01]  /*0800*/  I2F.RP R8, R5 ;  /* 0x0000000500087306 */ /* 0x000e620000209400 */
[----:B------:R-:W-:-:S04]  /*0810*/  IMAD.HI.U32 R4, R4, R11, RZ ;  /* 0x0000000b04047227 */ /* 0x000fc800078e00ff */
[----:B------:R-:W-:-:S03]  /*0820*/  IMAD R0, R4, R0, R11 ;  /* 0x0000000004007224 */ /* 0x000fc600078e020b */
[----:B------:R-:W2:Y:S02]  /*0830*/  I2F.RP R2, R12 ;  /* 0x0000000c00027306 */ /* 0x000ea40000209400 */
[----:B------:R-:W-:-:S06]  /*0840*/  ISETP.GT.U32.AND P1, PT, R9, R0, PT ;  /* 0x000000000900720c */ /* 0x000fcc0003f24070 */
[----:B-1----:R-:W1:Y:S07]  /*0850*/  MUFU.RCP R8, R8 ;  /* 0x0000000800087308 */ /* 0x002e6e0000001000 */
[----:B------:R-:W-:Y:S01]  /*0860*/  @!P1 IMAD.IADD R0, R0, 0x1, -R9 ;  /* 0x0000000100009824 */ /* 0x000fe200078e0a09 */
[----:B--2---:R-:W2:Y:S01]  /*0870*/  MUFU.RCP R2, R2 ;  /* 0x0000000200027308 */ /* 0x004ea20000001000 */
[----:B------:R-:W-:Y:S01]  /*0880*/  @!P1 VIADD R4, R4, 0x1 ;  /* 0x0000000104049836 */ /* 0x000fe20000000000 */
[----:B------:R-:W-:-:S02]  /*0890*/  ISETP.NE.AND P1, PT, R13, RZ, PT ;  /* 0x000000ff0d00720c */ /* 0x000fc40003f25270 */
[----:B------:R-:W-:Y:S02]  /*08a0*/  ISETP.GE.U32.AND P0, PT, R0, R9, PT ;  /* 0x000000090000720c */ /* 0x000fe40003f06070 */
[----:B------:R-:W-:Y:S01]  /*08b0*/  LOP3.LUT R0, R14, R13, RZ, 0x3c, !PT ;  /* 0x0000000d0e007212 */ /* 0x000fe200078e3cff */
[----:B-1----:R-:W-:-:S03]  /*08c0*/  VIADD R8, R8, 0xffffffe ;  /* 0x0ffffffe08087836 */ /* 0x002fc60000000000 */
[----:B------:R-:W-:Y:S01]  /*08d0*/  ISETP.GE.AND P2, PT, R0, RZ, PT ;  /* 0x000000ff0000720c */ /* 0x000fe20003f46270 */
[----:B------:R-:W1:Y:S06]  /*08e0*/  F2I.FTZ.U32.TRUNC.NTZ R11, R8 ;  /* 0x00000008000b7305 */ /* 0x000e6c000021f000 */
[----:B------:R-:W-:Y:S02]  /*08f0*/  @P0 VIADD R4, R4, 0x1 ;  /* 0x0000000104040836 */ /* 0x000fe40000000000 */
[----:B--2---:R-:W-:-:S04]  /*0900*/  VIADD R6, R2, 0xffffffe ;  /* 0x0ffffffe02067836 */ /* 0x004fc80000000000 */
[----:B------:R-:W-:Y:S01]  /*0910*/  @!P2 IMAD.MOV R4, RZ, RZ, -R4 ;  /* 0x000000ffff04a224 */ /* 0x000fe200078e0a04 */
[----:B------:R-:W-:Y:S01]  /*0920*/  @!P1 LOP3.LUT R4, RZ, R13, RZ, 0x33, !PT ;  /* 0x0000000dff049212 */ /* 0x000fe200078e33ff */
[----:B------:R2:W3:Y:S01]  /*0930*/  F2I.FTZ.U32.TRUNC.NTZ R7, R6 ;  /* 0x0000000600077305 */ /* 0x0004e2000021f000 */
[----:B-1----:R-:W-:-:S03]  /*0940*/  IMAD.MOV R2, RZ, RZ, -R11 ;  /* 0x000000ffff027224 */ /* 0x002fc600078e0a0b */
[----:B------:R-:W-:-:S04]  /*0950*/  IMAD.MOV R0, RZ, RZ, -R4 ;  /* 0x000000ffff007224 */ /* 0x000fc800078e0a04 */
[----:B------:R-:W-:Y:S02]  /*0960*/  IMAD R0, R13, R0, R14 ;  /* 0x000000000d007224 */ /* 0x000fe400078e020e */
[----:B--2---:R-:W-:Y:S01]  /*0970*/  IMAD.MOV.U32 R6, RZ, RZ, RZ ;  /* 0x000000ffff067224 */ /* 0x004fe200078e00ff */
[----:B------:R-:W1:Y:S01]  /*0980*/  LDS R14, [UR11] ;  /* 0x0000000bff0e7984 */ /* 0x000e620008000800 */
[----:B------:R-:W-:Y:S02]  /*0990*/  IMAD.IADD R0, R10, 0x1, R0 ;  /* 0x000000010a007824 */ /* 0x000fe400078e0200 */
[----:B---3--:R-:W-:Y:S02]  /*09a0*/  IMAD.MOV R9, RZ, RZ, -R7 ;  /* 0x000000ffff097224 */ /* 0x008fe400078e0a07 */
[----:B------:R-:W-:Y:S01]  /*09b0*/  IMAD.MOV.U32 R10, RZ, RZ, RZ ;  /* 0x000000ffff0a7224 */ /* 0x000fe200078e00ff */
[----:B------:R-:W-:Y:S01]  /*09c0*/  LEA R0, R0, UR4, 0x9 ;  /* 0x0000000400007c11 */ /* 0x000fe2000f8e48ff */
[----:B------:R-:W-:-:S04]  /*09d0*/  IMAD R9, R9, R12, RZ ;  /* 0x0000000c09097224 */ /* 0x000fc800078e02ff */
[----:B------:R-:W-:Y:S02]  /*09e0*/  IMAD.IADD R17, R51, 0x1, R0 ;  /* 0x0000000133117824 */ /* 0x000fe400078e0200 */
[----:B------:R-:W-:Y:S01]  /*09f0*/  IMAD.HI.U32 R6, R7, R9, R6 ;  /* 0x0000000907067227 */ /* 0x000fe200078e0006 */
[--C-:B------:R-:W-:Y:S02]  /*0a00*/  SHF.R.U32.HI R7, RZ, 0x5, R3.reuse ;  /* 0x00000005ff077819 */ /* 0x100fe40000011603 */
[----:B------:R-:W-:Y:S01]  /*0a10*/  IABS R0, R17 ;  /* 0x0000001100007213 */ /* 0x000fe20000000000 */
[----:B------:R2:W-:Y:S01]  /*0a20*/  STL [R1+0x1f0], R17 ;  /* 0x0001f01101007387 */ /* 0x0005e20000100800 */
[----:B------:R-:W-:Y:S01]  /*0a30*/  SGXT.U32 R7, R7, 0x2 ;  /* 0x000000020707781a */ /* 0x000fe20000000000 */
[----:B------:R-:W-:Y:S02]  /*0a40*/  BAR.SYNC.DEFER_BLOCKING 0x0 ;  /* 0x0000000000007b1d */ /* 0x000fe40000010000 */
[----:B------:R-:W-:Y:S01]  /*0a50*/  IMAD.MOV.U32 R9, RZ, RZ, R0 ;  /* 0x000000ffff097224 */ /* 0x000fe200078e0000 */
[----:B------:R-:W-:-:S02]  /*0a60*/  SHF.R.U32.HI R0, RZ, 0x5, R3 ;  /* 0x00000005ff007819 */ /* 0x000fc40000011603 */
[----:B------:R-:W-:Y:S01]  /*0a70*/  ISETP.GE.AND P1, PT, R17, RZ, PT ;  /* 0x000000ff1100720c */ /* 0x000fe20003f26270 */
[----:B------:R-:W-:Y:S01]  /*0a80*/  IMAD.HI.U32 R6, R6, R9, RZ ;  /* 0x0000000906067227 */ /* 0x000fe200078e00ff */
[----:B------:R-:W-:-:S03]  /*0a90*/  R2UR UR7, R0 ;  /* 0x00000000000772ca */ /* 0x000fc600000e0000 */
[----:B------:R-:W-:Y:S02]  /*0aa0*/  IMAD.MOV R6, RZ, RZ, -R6 ;  /* 0x000000ffff067224 */ /* 0x000fe400078e0a06 */
[----:B------:R-:W-:Y:S02]  /*0ab0*/  IMAD.SHL.U32 R0, R4, 0x200, RZ ;  /* 0x0000020004007824 */ /* 0x000fe400078e00ff */
[----:B------:R-:W-:Y:S02]  /*0ac0*/  IMAD R9, R12, R6, R9 ;  /* 0x000000060c097224 */ /* 0x000fe400078e0209 */
[----:B------:R-:W-:Y:S01]  /*0ad0*/  IMAD.MOV.U32 R4, RZ, RZ, R2 ;  /* 0x000000ffff047224 */ /* 0x000fe200078e0002 */
[----:B------:R-:W-:Y:S01]  /*0ae0*/  LOP3.LUT R7, R0, R7, RZ, 0xfc, !PT ;  /* 0x0000000700077212 */ /* 0x000fe200078efcff */
[----:B------:R-:W3:Y:S01]  /*0af0*/  LDC R2, c[0x0][0x3a0] ;  /* 0x0000e800ff027b82 */ /* 0x000ee20000000800 */
[----:B------:R-:W-:Y:S01]  /*0b00*/  ISETP.GT.U32.AND P0, PT, R12, R9, PT ;  /* 0x000000090c00720c */ /* 0x000fe20003f04070 */
[----:B------:R-:W-:Y:S01]  /*0b10*/  VIADD R8, R0, UR7 ;  /* 0x0000000700087c36 */ /* 0x000fe20008000000 */
[----:B-1----:R-:W-:Y:S01]  /*0b20*/  R2UR UR10, R14 ;  /* 0x000000000e0a72ca */ /* 0x002fe200000e0000 */
[----:B------:R-:W-:Y:S01]  /*0b30*/  IMAD R13, R4, R5, RZ ;  /* 0x00000005040d7224 */ /* 0x000fe200078e02ff */
[----:B------:R-:W-:Y:S01]  /*0b40*/  IABS R4, R7 ;  /* 0x0000000700047213 */ /* 0x000fe20000000000 */
[----:B------:R-:W-:Y:S01]  /*0b50*/  VIADD R16, R8, 0x1fc ;  /* 0x000001fc08107836 */ /* 0x000fe20000000000 */
[----:B------:R-:W-:Y:S01]  /*0b60*/  USHF.L.U32 UR4, UR7, 0x15, URZ ;  /* 0x0000001507047899 */ /* 0x000fe200080006ff */
[----:B------:R-:W-:-:S03]  /*0b70*/  IMAD.HI.U32 R6, R11, R13, R10 ;  /* 0x0000000d0b067227 */ /* 0x000fc600078e000a */
[----:B------:R-:W-:Y:S01]  /*0b80*/  IABS R15, R16 ;  /* 0x00000010000f7213 */ /* 0x000fe20000000000 */
[----:B------:R-:W-:Y:S01]  /*0b90*/  IMAD.MOV.U32 R11, RZ, RZ, R4 ;  /* 0x000000ffff0b7224 */ /* 0x000fe200078e0004 */
[----:B------:R-:W-:Y:S01]  /*0ba0*/  ULOP3.LUT UR4, UR4, 0x600000, URZ, 0xc0, !UPT ;  /* 0x0060000004047892 */ /* 0x000fe2000f8ec0ff */
[----:B------:R-:W-:Y:S01]  /*0bb0*/  @!P0 IMAD.IADD R9, R9, 0x1, -R12 ;  /* 0x0000000109098824 */ /* 0x000fe200078e0a0c */
[----:B------:R-:W-:Y:S01]  /*0bc0*/  ISETP.GE.AND P2, PT, R16, RZ, PT ;  /* 0x000000ff1000720c */ /* 0x000fe20003f46270 */
[----:B------:R-:W-:Y:S01]  /*0bd0*/  IMAD.HI.U32 R10, R6, R15, RZ ;  /* 0x0000000f060a7227 */ /* 0x000fe200078e00ff */
[----:B------:R-:W-:Y:S02]  /*0be0*/  UIADD3 UR12, UPT, UPT, UR10, UR4, URZ ;  /* 0x000000040a0c7290 */ /* 0x000fe4000fffe0ff */
[----:B------:R-:W-:Y:S01]  /*0bf0*/  ISETP.GT.U32.AND P0, PT, R12, R9, PT ;  /* 0x000000090c00720c */ /* 0x000fe20003f04070 */
[----:B------:R-:W-:Y:S02]  /*0c00*/  IMAD.MOV R10, RZ, RZ, -R10 ;  /* 0x000000ffff0a7224 */ /* 0x000fe400078e0a0a */
[----:B------:R-:W-:-:S04]  /*0c10*/  IMAD.HI.U32 R4, R6, R11, RZ ;  /* 0x0000000b06047227 */ /* 0x000fc800078e00ff */
[----:B------:R-:W-:Y:S02]  /*0c20*/  IMAD R15, R5, R10, R15 ;  /* 0x0000000a050f7224 */ /* 0x000fe400078e020f */
[----:B---3--:R-:W-:Y:S02]  /*0c30*/  VIADD R10, R2, 0xfffffffe ;  /* 0xfffffffe020a7836 */ /* 0x008fe40000000000 */
[----:B------:R-:W-:Y:S02]  /*0c40*/  IMAD.MOV R4, RZ, RZ, -R4 ;  /* 0x000000ffff047224 */ /* 0x000fe400078e0a04 */
[----:B------:R-:W-:Y:S01]  /*0c50*/  @!P0 IMAD.IADD R9, R9, 0x1, -R12 ;  /* 0x0000000109098824 */ /* 0x000fe200078e0a0c */
[----:B------:R-:W-:Y:S01]  /*0c60*/  ISETP.GE.U32.AND P3, PT, R10, 0x7fffffdf, PT ;  /* 0x7fffffdf0a00780c */ /* 0x000fe20003f66070 */
[----:B------:R-:W-:Y:S02]  /*0c70*/  VIADD R13, R2, 0xffffffff ;  /* 0xffffffff020d7836 */ /* 0x000fe40000000000 */
[----:B------:R-:W-:-:S02]  /*0c80*/  IMAD R4, R5, R4, R11 ;  /* 0x0000000405047224 */ /* 0x000fc400078e020b */
[C---:B------:R-:W-:Y:S01]  /*0c90*/  VIADD R11, R2.reuse, 0xfffffffd ;  /* 0xfffffffd020b7836 */ /* 0x040fe20000000000 */
[----:B------:R-:W-:Y:S01]  /*0ca0*/  ISETP.GE.U32.AND P0, PT, R13, 0x7fffffe0, PT ;  /* 0x7fffffe00d00780c */ /* 0x000fe20003f06070 */
[C---:B------:R-:W-:Y:S02]  /*0cb0*/  VIADD R12, R2.reuse, 0xfffffffc ;  /* 0xfffffffc020c7836 */ /* 0x040fe40000000000 */
[----:B------:R-:W-:Y:S01]  /*0cc0*/  IMAD.MOV.U32 R10, RZ, RZ, R9 ;  /* 0x000000ffff0a7224 */ /* 0x000fe200078e0009 */
[----:B------:R-:W-:Y:S01]  /*0cd0*/  ISETP.GE.U32.AND P5, PT, R11, 0x7fffffde, PT ;  /* 0x7fffffde0b00780c */ /* 0x000fe20003fa6070 */
[----:B------:R-:W-:Y:S01]  /*0ce0*/  VIADD R13, R2, 0xfffffffb ;  /* 0xfffffffb020d7836 */ /* 0x000fe20000000000 */
[----:B------:R-:W-:Y:S01]  /*0cf0*/  ISETP.GE.U32.AND P4, PT, R12, 0x7fffffdd, PT ;  /* 0x7fffffdd0c00780c */ /* 0x000fe20003f86070 */
[----:B------:R-:W-:Y:S01]  /*0d00*/  @!P1 IMAD.MOV R10, RZ, RZ, -R10 ;  /* 0x000000ffff0a9224 */ /* 0x000fe200078e0a0a */
[----:B------:R-:W-:Y:S02]  /*0d10*/  ISETP.NE.U32.AND P1, PT, R51, RZ, PT ;  /* 0x000000ff3300720c */ /* 0x000fe40003f25070 */
[----:B------:R-:W-:Y:S01]  /*0d20*/  @!P6 LOP3.LUT R10, RZ, R38, RZ, 0x33, !PT ;  /* 0x00000026ff0ae212 */ /* 0x000fe200078e33ff */
[----:B0-2-4-:R-:W-:Y:S10]  /*0d30*/  BRA.U UP0, `(.L_x_5) ;  /* 0x0000000100187547 */ /* 0x015ff4000b800000 */
[----:B------:R-:W-:Y:S01]  /*0d40*/  ELECT P6, URZ, PT ;  /* 0x0000000000ff782f */ /* 0x000fe200038c0000 */
[----:B------:R-:W-:Y:S01]  /*0d50*/  IMAD.MOV.U32 R9, RZ, RZ, 0x1 ;  /* 0x00000001ff097424 */ /* 0x000fe200078e00ff */
[----:B------:R-:W-:Y:S01]  /*0d60*/  UMOV UR4, 0x40 ;  /* 0x0000004000047882 */ /* 0x000fe20000000000 */
[----:B------:R-:W-:Y:S01]  /*0d70*/  UVIRTCOUNT.DEALLOC.SMPOOL 0x80 ;  /* 0x000000800000784c */ /* 0x000fe20000000000 */
[----:B------:R-:W-:-:S09]  /*0d80*/  ULEA UR4, UR5, UR4, 0x18 ;  /* 0x0000000405047291 */ /* 0x000fd2000f8ec0ff */
[----:B------:R0:W-:Y:S03]  /*0d90*/  @P6 STS.U8 [UR4], R9 ;  /* 0x00000009ff006988 */ /* 0x0001e60008000004 */
.L_x_5:
[----:B------:R-:W-:Y:S01]  /*0da0*/  STTM.x64 tmem[UR12], RZ ;  /* 0x000000ff000079ed */ /* 0x000fe2000834000c */
[----:B------:R-:W-:Y:S01]  /*0db0*/  STTM.x64 tmem[UR12+0x40], RZ ;  /* 0x000040ff000079ed */ /* 0x000fe2000834000c */
[----:B------:R-:W-:Y:S01]  /*0dc0*/  STTM.x64 tmem[UR12+0x80], RZ ;  /* 0x000080ff000079ed */ /* 0x000fe2000834000c */
[----:B------:R-:W-:Y:S01]  /*0dd0*/  STTM.x64 tmem[UR12+0xc0], RZ ;  /* 0x0000c0ff000079ed */ /* 0x000fe2000834000c */
[----:B------:R-:W-:Y:S01]  /*0de0*/  STTM.x64 tmem[UR12+0x100], RZ ;  /* 0x000100ff000079ed */ /* 0x000fe2000834000c */
[----:B------:R-:W-:Y:S01]  /*0df0*/  STTM.x64 tmem[UR12+0x140], RZ ;  /* 0x000140ff000079ed */ /* 0x000fe2000834000c */
[----:B------:R-:W-:Y:S01]  /*0e00*/  STTM.x64 tmem[UR12+0x180], RZ ;  /* 0x000180ff000079ed */ /* 0x000fe2000834000c */
[----:B------:R-:W-:Y:S01]  /*0e10*/  STTM.x64 tmem[UR12+0x1c0], RZ ;  /* 0x0001c0ff000079ed */ /* 0x000fe2000834000c */
[----:B------:R-:W1:Y:S02]  /*0e20*/  FENCE.VIEW.ASYNC.T ;  /* 0x00000000000073c6 */ /* 0x000e640000000200 */
[----:B-1----:R-:W-:Y:S01]  /*0e30*/  VOTEU.ALL UP1, P1 ;  /* 0x0000000000ff7886 */ /* 0x002fe20000820000 */
[----:B------:R-:W-:Y:S01]  /*0e40*/  VOTEU.ALL UP2, P1 ;  /* 0x0000000000ff7886 */ /* 0x000fe20000840000 */
[----:B------:R-:W-:-:S02]  /*0e50*/  IMAD R10, R10, UR9, RZ ;  /* 0x000000090a0a7c24 */ /* 0x000fc4000f8e02ff */
[----:B------:R-:W-:Y:S01]  /*0e60*/  IMAD.SHL.U32 R14, R82, 0x2, RZ ;  /* 0x00000002520e7824 */ /* 0x000fe200078e00ff */
[----:B------:R-:W-:-:S04]  /*0e70*/  @!UP1 UIADD3 UR4, UPT, UPT, -UR6, 0x100000, URZ ;  /* 0x0010000006049890 */ /* 0x000fc8000fffe1ff */
[----:B------:R-:W-:Y:S02]  /*0e80*/  @!UP1 USHF.L.U32 UR5, UR4, 0xb, URZ ;  /* 0x0000000b04059899 */ /* 0x000fe400080006ff */
[----:B------:R-:W-:Y:S01]  /*0e90*/  @!UP1 USHF.L.U32 UR4, UR4, 0x1, URZ ;  /* 0x0000000104049899 */ /* 0x000fe200080006ff */
[----:B------:R-:W-:Y:S01]  /*0ea0*/  BAR.SYNC.DEFER_BLOCKING 0x0 ;  /* 0x0000000000007b1d */ /* 0x000fe20000010000 */
[----:B0-----:R-:W-:Y:S02]  /*0eb0*/  SHF.R.S32.HI R9, RZ, 0x1f, R10 ;  /* 0x0000001fff097819 */ /* 0x001fe4000001140a */
[----:B------:R-:W-:Y:S02]  /*0ec0*/  PRMT R113, RZ, 0x7610, R113 ;  /* 0x00007610ff717816 */ /* 0x000fe40000000071 */
[----:B------:R-:W-:Y:S02]  /*0ed0*/  PRMT R112, RZ, 0x7610, R112 ;  /* 0x00007610ff707816 */ /* 0x000fe40000000070 */
[----:B------:R-:W-:Y:S01]  /*0ee0*/  PRMT R111, RZ, 0x7610, R111 ;  /* 0x00007610ff6f7816 */ /* 0x000fe2000000006f */
[----:B------:R0:W-:Y:S01]  /*0ef0*/  STL [R1+0x150], R10 ;  /* 0x0001500a01007387 */ /* 0x0001e20000100800 */
[----:B------:R-:W-:-:S02]  /*0f00*/  VIADD R20, R2, 0xffffffe5 ;  /* 0xffffffe502147836 */ /* 0x000fc40000000000 */
[C---:B------:R-:W-:Y:S01]  /*0f10*/  VIADD R22, R2.reuse, 0xffffffe6 ;  /* 0xffffffe602167836 */ /* 0x040fe20000000000 */
[----:B------:R1:W-:Y:S01]  /*0f20*/  STL [R1+0x1f4], R9 ;  /* 0x0001f40901007387 */ /* 0x0003e20000100800 */
[C---:B------:R-:W-:Y:S02]  /*0f30*/  VIADD R52, R2.reuse, 0xffffffe0 ;  /* 0xffffffe002347836 */ /* 0x040fe40000000000 */
[C---:B------:R-:W-:Y:S02]  /*0f40*/  VIADD R23, R2.reuse, 0xffffffe2 ;  /* 0xffffffe202177836 */ /* 0x040fe40000000000 */
[----:B------:R-:W-:Y:S01]  /*0f50*/  VIADD R24, R2, 0xffffffe3 ;  /* 0xffffffe302187836 */ /* 0x000fe20000000000 */
[----:B0-----:R-:W-:Y:S01]  /*0f60*/  IADD3 R10, P6, PT, R10, UR20, RZ ;  /* 0x000000140a0a7c10 */ /* 0x001fe2000ffde0ff */
[----:B------:R-:W-:Y:S02]  /*0f70*/  VIADD R25, R2, 0xffffffe7 ;  /* 0xffffffe702197836 */ /* 0x000fe40000000000 */
[----:B------:R-:W-:Y:S01]  /*0f80*/  IMAD.SHL.U32 R28, R82, 0x4, RZ ;  /* 0x00000004521c7824 */ /* 0x000fe200078e00ff */
[----:B------:R-:W-:Y:S01]  /*0f90*/  IADD3.X R11, PT, PT, R9, UR21, RZ, P6, !PT ;  /* 0x00000015090b7c10 */ /* 0x000fe2000b7fe4ff */
[----:B------:R-:W0:Y:S01]  /*0fa0*/  LDCU UR9, c[0x0][0x3b0] ;  /* 0x00007600ff0977ac */ /* 0x000e220008000800 */
[----:B------:R-:W2:Y:S02]  /*0fb0*/  FENCE.VIEW.ASYNC.S ;  /* 0x00000000000073c6 */ /* 0x000ea40000000000 */
[----:B--2---:R2:W3:Y:S02]  /*0fc0*/  @!UP2 SYNCS.EXCH.64 URZ, [UR8], UR4 ;  /* 0x0000000408ffa5b2 */ /* 0x0044e40008000100 */
[----:B---3--:R-:W-:Y:S01]  /*0fd0*/  BAR.SYNC.DEFER_BLOCKING 0x0 ;  /* 0x0000000000007b1d */ /* 0x008fe20000010000 */
[----:B-1----:R-:W-:-:S02]  /*0fe0*/  SHF.R.S32.HI R9, RZ, 0x1f, R82 ;  /* 0x0000001fff097819 */ /* 0x002fc40000011452 */
[----:B------:R-:W-:Y:S02]  /*0ff0*/  IADD3 R12, P6, PT, R10, R82, RZ ;  /* 0x000000520a0c7210 */ /* 0x000fe40007fde0ff */
[----:B------:R-:W-:Y:S01]  /*1000*/  SHF.R.S32.HI R18, RZ, 0x1f, R14 ;  /* 0x0000001fff127819 */ /* 0x000fe2000001140e */
[----:B------:R1:W-:Y:S04]  /*1010*/  STL [R1+0x1d0], R9 ;  /* 0x0001d00901007387 */ /* 0x0003e80000100800 */
[----:B------:R3:W-:Y:S04]  /*1020*/  STL [R1+0x1cc], R14 ;  /* 0x0001cc0e01007387 */ /* 0x0007e80000100800 */
[----:B------:R4:W-:Y:S04]  /*1030*/  STL [R1+0x26c], R18 ;  /* 0x00026c1201007387 */ /* 0x0009e80000100800 */
[----:B------:R-:W5:Y:S01]  /*1040*/  @!P0 LDG.E.U8 R79, desc[UR24][R10.64] ;  /* 0x000000180a4f8981 */ /* 0x000f62000c1e1100 */
[----:B------:R-:W-:Y:S01]  /*1050*/  ISETP.GE.U32.AND P0, PT, R13, 0x7fffffdc, PT ;  /* 0x7fffffdc0d00780c */ /* 0x000fe20003f06070 */
[----:B------:R-:W-:Y:S01]  /*1060*/  IMAD.X R13, R9, 0x1, R11, P6 ;  /* 0x00000001090d7824 */ /* 0x000fe200030e060b */
[----:B------:R-:W-:Y:S01]  /*1070*/  IADD3 R16, P6, PT, R14, R10, RZ ;  /* 0x0000000a0e107210 */ /* 0x000fe20007fde0ff */
[----:B-1----:R-:W-:-:S02]  /*1080*/  VIADD R9, R2, 0xfffffffa ;  /* 0xfffffffa02097836 */ /* 0x002fc40000000000 */
[----:B---3--:R-:W-:Y:S01]  /*1090*/  IMAD R14, R82, 0x3, RZ ;  /* 0x00000003520e7824 */ /* 0x008fe200078e02ff */
[----:B------:R1:W3:Y:S01]  /*10a0*/  @!P3 LDG.E.U8 R113, desc[UR24][R12.64] ;  /* 0x000000180c71b981 */ /* 0x0002e2000c1e1100 */
[----:B------:R-:W-:Y:S01]  /*10b0*/  IMAD.X R17, R18, 0x1, R11, P6 ;  /* 0x0000000112117824 */ /* 0x000fe200030e060b */
[----:B------:R-:W-:Y:S01]  /*10c0*/  ISETP.GE.U32.AND P3, PT, R9, 0x7fffffdb, PT ;  /* 0x7fffffdb0900780c */ /* 0x000fe20003f66070 */
[----:B------:R-:W-:Y:S01]  /*10d0*/  VIADD R9, R2, 0xfffffff9 ;  /* 0xfffffff902097836 */ /* 0x000fe20000000000 */
[----:B----4-:R-:W-:Y:S01]  /*10e0*/  IADD3 R18, P6, PT, R14, R10, RZ ;  /* 0x0000000a0e127210 */ /* 0x010fe20007fde0ff */
[----:B------:R4:W-:Y:S04]  /*10f0*/  STL [R1+0x1c8], R14 ;  /* 0x0001c80e01007387 */ /* 0x0009e80000100800 */
[----:B------:R0:W2:Y:S01]  /*1100*/  @!P5 LDG.E.U8 R112, desc[UR24][R16.64] ;  /* 0x000000181070d981 */ /* 0x0000a2000c1e1100 */
[----:B-1----:R-:W-:-:S02]  /*1110*/  SHF.R.S32.HI R12, RZ, 0x1f, R14 ;  /* 0x0000001fff0c7819 */ /* 0x002fc4000001140e */
[----:B------:R-:W-:Y:S01]  /*1120*/  ISETP.GE.U32.AND P5, PT, R9, 0x7fffffda, PT ;  /* 0x7fffffda0900780c */ /* 0x000fe20003fa6070 */
[C---:B------:R-:W-:Y:S02]  /*1130*/  VIADD R9, R2.reuse, 0xffffffed ;  /* 0xffffffed02097836 */ /* 0x040fe40000000000 */
[----:B----4-:R-:W-:Y:S02]  /*1140*/  VIADD R14, R2, 0xffffffec ;  /* 0xffffffec020e7836 */ /* 0x010fe40000000000 */
[----:B------:R-:W-:Y:S01]  /*1150*/  IMAD.X R19, R12, 0x1, R11, P6 ;  /* 0x000000010c137824 */ /* 0x000fe200030e060b */
[----:B------:R1:W-:Y:S02]  /*1160*/  STL [R1+0x268], R12 ;  /* 0x0002680c01007387 */ /* 0x0003e40000100800 */
[----:B------:R-:W-:Y:S02]  /*1170*/  ISETP.GE.U32.AND P6, PT, R14, 0x7fffffcd, PT ;  /* 0x7fffffcd0e00780c */ /* 0x000fe40003fc6070 */
[----:B------:R4:W2:Y:S01]  /*1180*/  @!P4 LDG.E.U8 R111, desc[UR24][R18.64] ;  /* 0x00000018126fc981 */ /* 0x0008a2000c1e1100 */
[----:B------:R-:W-:Y:S01]  /*1190*/  ISETP.GE.U32.AND P4, PT, R9, 0x7fffffce, PT ;  /* 0x7fffffce0900780c */ /* 0x000fe20003f86070 */
[----:B------:R-:W-:-:S02]  /*11a0*/  VIADD R9, R2, 0xffffffef ;  /* 0xffffffef02097836 */ /* 0x000fc40000000000 */
[----:B-1----:R-:W-:Y:S01]  /*11b0*/  VIADD R12, R2, 0xffffffee ;  /* 0xffffffee020c7836 */ /* 0x002fe20000000000 */
[----:B------:R-:W-:Y:S02]  /*11c0*/  SEL R14, RZ, 0x1, P6 ;  /* 0x00000001ff0e7807 */ /* 0x000fe40003000000 */
[----:B0-----:R-:W-:Y:S02]  /*11d0*/  SEL R17, RZ, 0x1fffe, P4 ;  /* 0x0001fffeff117807 */ /* 0x001fe40002000000 */
[----:B------:R-:W-:Y:S01]  /*11e0*/  ISETP.GE.U32.AND P6, PT, R12, 0x7fffffcf, PT ;  /* 0x7fffffcf0c00780c */ /* 0x000fe20003fc6070 */
[C---:B------:R-:W-:Y:S01]  /*11f0*/  VIADD R12, R2.reuse, 0xffffffe8 ;  /* 0xffffffe8020c7836 */ /* 0x040fe20000000000 */
[----:B------:R-:W-:Y:S01]  /*1200*/  ISETP.GE.U32.AND P4, PT, R9, 0x7fffffd0, PT ;  /* 0x7fffffd00900780c */ /* 0x000fe20003f86070 */
[C---:B------:R-:W-:Y:S01]  /*1210*/  VIADD R9, R2.reuse, 0xffffffe9 ;  /* 0xffffffe902097836 */ /* 0x040fe20000000000 */
[----:B------:R-:W-:Y:S01]  /*1220*/  SEL R13, RZ, 0x4, P6 ;  /* 0x00000004ff0d7807 */ /* 0x000fe20003000000 */
[----:B------:R-:W-:Y:S01]  /*1230*/  VIADD R16, R2, 0xffffffea ;  /* 0xffffffea02107836 */ /* 0x000fe20000000000 */
[----:B------:R-:W-:-:S02]  /*1240*/  ISETP.GE.U32.AND P6, PT, R12, 0x7fffffc9, PT ;  /* 0x7fffffc90c00780c */ /* 0x000fc40003fc6070 */
[----:B------:R-:W-:Y:S02]  /*1250*/  SEL R12, RZ, 0x7fff8, P4 ;  /* 0x0007fff8ff0c7807 */ /* 0x000fe40002000000 */
[----:B------:R-:W-:Y:S01]  /*1260*/  ISETP.GE.U32.AND P4, PT, R9, 0x7fffffca, PT ;  /* 0x7fffffca0900780c */ /* 0x000fe20003f86070 */
[----:B------:R-:W-:Y:S01]  /*1270*/  VIADD R9, R2, 0xffffffeb ;  /* 0xffffffeb02097836 */ /* 0x000fe20000000000 */
[----:B----4-:R-:W-:Y:S02]  /*1280*/  SEL R18, RZ, 0x1, P6 ;  /* 0x00000001ff127807 */ /* 0x010fe40003000000 */
[----:B------:R-:W-:Y:S01]  /*1290*/  ISETP.GE.U32.AND P6, PT, R16, 0x7fffffcb, PT ;  /* 0x7fffffcb1000780c */ /* 0x000fe20003fc6070 */
[----:B------:R-:W-:Y:S01]  /*12a0*/  VIADD R16, R2, 0xffffffe4 ;  /* 0xffffffe402107836 */ /* 0x000fe20000000000 */
[----:B------:R-:W-:Y:S02]  /*12b0*/  SEL R19, RZ, 0x1fffe, P4 ;  /* 0x0001fffeff137807 */ /* 0x000fe40002000000 */
[----:B------:R-:W-:-:S02]  /*12c0*/  ISETP.GE.U32.AND P4, PT, R9, 0x7fffffcc, PT ;  /* 0x7fffffcc0900780c */ /* 0x000fc40003f86070 */
[----:B------:R-:W-:Y:S02]  /*12d0*/  SEL R9, RZ, 0x4, P6 ;  /* 0x00000004ff097807 */ /* 0x000fe40003000000 */
[----:B------:R-:W-:Y:S02]  /*12e0*/  ISETP.GE.U32.AND P6, PT, R16, 0x7fffffc5, PT ;  /* 0x7fffffc51000780c */ /* 0x000fe40003fc6070 */
[----:B------:R-:W-:Y:S02]  /*12f0*/  SEL R16, RZ, 0x7fff8, P4 ;  /* 0x0007fff8ff107807 */ /* 0x000fe40002000000 */
[----:B------:R-:W-:Y:S01]  /*1300*/  ISETP.GE.U32.AND P4, PT, R20, 0x7fffffc6, PT ;  /* 0x7fffffc61400780c */ /* 0x000fe20003f86070 */
[----:B------:R-:W-:Y:S01]  /*1310*/  VIADD R20, R2, 0xffffffe1 ;  /* 0xffffffe102147836 */ /* 0x000fe20000000000 */
[----:B------:R-:W-:Y:S02]  /*1320*/  SEL R21, RZ, 0x1, P6 ;  /* 0x00000001ff157807 */ /* 0x000fe40003000000 */
[----:B------:R-:W-:-:S02]  /*1330*/  ISETP.GE.U32.AND P6, PT, R22, 0x7fffffc7, PT ;  /* 0x7fffffc71600780c */ /* 0x000fc40003fc6070 */
[----:B------:R-:W-:Y:S02]  /*1340*/  SEL R22, RZ, 0x1fffe, P4 ;  /* 0x0001fffeff167807 */ /* 0x000fe40002000000 */
[----:B------:R-:W-:-:S04]  /*1350*/  ISETP.GE.U32.AND P4, PT, R20, 0x7fffffc2, PT ;  /* 0x7fffffc21400780c */ /* 0x000fc80003f86070 */
[----:B------:R-:W-:Y:S02]  /*1360*/  SEL R26, RZ, 0x1fffe, P4 ;  /* 0x0001fffeff1a7807 */ /* 0x000fe40002000000 */
[----:B------:R-:W-:Y:S01]  /*1370*/  ISETP.GE.U32.AND P4, PT, R52, 0x7fffffc1, PT ;  /* 0x7fffffc13400780c */ /* 0x000fe20003f86070 */
[----:B------:R-:W-:Y:S01]  /*1380*/  IMAD.IADD R14, R14, 0x1, R17 ;  /* 0x000000010e0e7824 */ /* 0x000fe200078e0211 */
[----:B------:R-:W-:Y:S02]  /*1390*/  SEL R20, RZ, 0x4, P6 ;  /* 0x00000004ff147807 */ /* 0x000fe40003000000 */
[----:B------:R-:W-:Y:S02]  /*13a0*/  ISETP.GE.U32.AND P6, PT, R23, 0x7fffffc3, PT ;  /* 0x7fffffc31700780c */ /* 0x000fe40003fc6070 */
[----:B------:R-:W-:Y:S02]  /*13b0*/  SEL R17, RZ, 0x1, P4 ;  /* 0x00000001ff117807 */ /* 0x000fe40002000000 */
[----:B------:R-:W-:-:S02]  /*13c0*/  SEL R23, RZ, 0x4, P6 ;  /* 0x00000004ff177807 */ /* 0x000fc40003000000 */
[----:B------:R-:W-:Y:S01]  /*13d0*/  ISETP.GE.U32.AND P6, PT, R24, 0x7fffffc4, PT ;  /* 0x7fffffc41800780c */ /* 0x000fe20003fc6070 */
[----:B------:R-:W-:Y:S01]  /*13e0*/  IMAD.IADD R17, R17, 0x1, R26 ;  /* 0x0000000111117824 */ /* 0x000fe200078e021a */
[----:B------:R-:W-:Y:S01]  /*13f0*/  LOP3.LUT R14, R14, 0x3, RZ, 0xc0, !PT ;  /* 0x000000030e0e7812 */ /* 0x000fe200078ec0ff */
[----:B------:R-:W-:Y:S01]  /*1400*/  IMAD.IADD R18, R18, 0x1, R19 ;  /* 0x0000000112127824 */ /* 0x000fe200078e0213 */
[----:B------:R-:W-:Y:S01]  /*1410*/  SEL R24, RZ, 0x7fff8, P6 ;  /* 0x0007fff8ff187807 */ /* 0x000fe20003000000 */
[----:B------:R-:W-:Y:S01]  /*1420*/  IMAD.IADD R21, R21, 0x1, R22 ;  /* 0x0000000115157824 */ /* 0x000fe200078e0216 */
[----:B------:R-:W-:Y:S02]  /*1430*/  ISETP.GE.U32.AND P6, PT, R25, 0x7fffffc8, PT ;  /* 0x7fffffc81900780c */ /* 0x000fe40003fc6070 */
[----:B------:R-:W-:Y:S02]  /*1440*/  LOP3.LUT R17, R17, 0x3, RZ, 0xc0, !PT ;  /* 0x0000000311117812 */ /* 0x000fe400078ec0ff */
[----:B------:R-:W-:-:S02]  /*1450*/  IADD3 R14, PT, PT, R14, R12, R13 ;  /* 0x0000000c0e0e7210 */ /* 0x000fc40007ffe00d */
[----:B------:R-:W-:Y:S02]  /*1460*/  LOP3.LUT R18, R18, 0x3, RZ, 0xc0, !PT ;  /* 0x0000000312127812 */ /* 0x000fe400078ec0ff */
[----:B------:R-:W-:Y:S02]  /*1470*/  SEL R13, RZ, 0x7fff8, P6 ;  /* 0x0007fff8ff0d7807 */ /* 0x000fe40003000000 */
[----:B------:R-:W-:Y:S02]  /*1480*/  IADD3 R17, PT, PT, R17, R24, R23 ;  /* 0x0000001811117210 */ /* 0x000fe40007ffe017 */
[----:B------:R-:W-:Y:S02]  /*1490*/  LOP3.LUT R21, R21, 0x3, RZ, 0xc0, !PT ;  /* 0x0000000315157812 */ /* 0x000fe400078ec0ff */
[----:B------:R-:W-:Y:S02]  /*14a0*/  SHF.R.S32.HI R27, RZ, 0x1f, R28 ;  /* 0x0000001fff1b7819 */ /* 0x000fe4000001141c */
[----:B------:R-:W-:-:S02]  /*14b0*/  IADD3 R12, P6, PT, R28, R10, RZ ;  /* 0x0000000a1c0c7210 */ /* 0x000fc40007fde0ff */
[----:B------:R-:W-:Y:S01]  /*14c0*/  IADD3 R9, PT, PT, R18, R16, R9 ;  /* 0x0000001012097210 */ /* 0x000fe20007ffe009 */
[----:B------:R-:W-:Y:S01]  /*14d0*/  IMAD R16, R82, 0x5, RZ ;  /* 0x0000000552107824 */ /* 0x000fe200078e02ff */
[----:B------:R-:W-:Y:S01]  /*14e0*/  IADD3 R20, PT, PT, R21, R13, R20 ;  /* 0x0000000d15147210 */ /* 0x000fe20007ffe014 */
[----:B------:R-:W-:Y:S01]  /*14f0*/  IMAD.X R13, R27, 0x1, R11, P6 ;  /* 0x000000011b0d7824 */ /* 0x000fe200030e060b */
[----:B------:R-:W-:Y:S02]  /*1500*/  LOP3.LUT R17, R17, 0xf, RZ, 0xc0, !PT ;  /* 0x0000000f11117812 */ /* 0x000fe400078ec0ff */
[----:B------:R-:W-:Y:S01]  /*1510*/  PRMT R110, RZ, 0x7610, R110 ;  /* 0x00007610ff6e7816 */ /* 0x000fe2000000006e */
[----:B------:R-:W-:Y:S01]  /*1520*/  STL [R1+0x1c4], R28 ;  /* 0x0001c41c01007387 */ /* 0x000fe20000100800 */
[----:B------:R-:W-:Y:S01]  /*1530*/  SHF.R.S32.HI R18, RZ, 0x1f, R16 ;  /* 0x0000001fff127819 */ /* 0x000fe20000011410 */
[----:B------:R-:W-:Y:S02]  /*1540*/  IMAD R17, R20, 0x10, R17 ;  /* 0x0000001014117824 */ /* 0x000fe400078e0211 */
[----:B------:R-:W-:Y:S01]  /*1550*/  STL [R1+0x264], R27 ;  /* 0x0002641b01007387 */ /* 0x000fe20000100800 */
[----:B------:R-:W-:-:S03]  /*1560*/  IMAD.SHL.U32 R9, R9, 0x100, RZ ;  /* 0x0000010009097824 */ /* 0x000fc600078e00ff */
[----:B------:R0:W-:Y:S04]  /*1570*/  STL [R1+0x1c0], R16 ;  /* 0x0001c01001007387 */ /* 0x0001e80000100800 */
[----:B------:R1:W4:Y:S01]  /*1580*/  @!P0 LDG.E.U8 R110, desc[UR24][R12.64] ;  /* 0x000000180c6e8981 */ /* 0x000322000c1e1100 */
[----:B------:R-:W-:Y:S02]  /*1590*/  LOP3.LUT R19, R17, 0xff, RZ, 0xc0, !PT ;  /* 0x000000ff11137812 */ /* 0x000fe400078ec0ff */
[----:B0-----:R-:W-:Y:S01]  /*15a0*/  IADD3 R16, P6, PT, R16, R10, RZ ;  /* 0x0000000a10107210 */ /* 0x001fe20007fde0ff */
[----:B-1----:R-:W-:Y:S01]  /*15b0*/  IMAD R12, R82, 0x6, RZ ;  /* 0x00000006520c7824 */ /* 0x002fe200078e02ff */
[----:B------:R-:W-:Y:S01]  /*15c0*/  LOP3.LUT R9, R9, 0xf00, RZ, 0xe2, !PT ;  /* 0x00000f0009097812 */ /* 0x000fe200078ee2ff */
[----:B------:R0:W-:Y:S02]  /*15d0*/  STL [R1+0x260], R18 ;  /* 0x0002601201007387 */ /* 0x0001e40000100800 */
[----:B------:R-:W-:Y:S01]  /*15e0*/  IMAD.X R17, R18, 0x1, R11, P6 ;  /* 0x0000000112117824 */ /* 0x000fe200030e060b */
[----:B------:R-:W-:Y:S01]  /*15f0*/  PRMT R109, RZ, 0x7610, R109 ;  /* 0x00007610ff6d7816 */ /* 0x000fe2000000006d */
[----:B------:R1:W-:Y:S01]  /*1600*/  STL [R1+0x1bc], R12 ;  /* 0x0001bc0c01007387 */ /* 0x0003e20000100800 */
[----:B------:R-:W-:Y:S01]  /*1610*/  IMAD R14, R14, 0x1000, R9 ;  /* 0x000010000e0e7824 */ /* 0x000fe200078e0209 */
[----:B0-----:R-:W-:-:S03]  /*1620*/  SHF.R.S32.HI R18, RZ, 0x1f, R12 ;  /* 0x0000001fff127819 */ /* 0x001fc6000001140c */
[----:B------:R0:W2:Y:S01]  /*1630*/  @!P3 LDG.E.U8 R109, desc[UR24][R16.64] ;  /* 0x00000018106db981 */ /* 0x0000a2000c1e1100 */
[----:B-1----:R-:W-:Y:S01]  /*1640*/  IADD3 R12, P6, PT, R12, R10, RZ ;  /* 0x0000000a0c0c7210 */ /* 0x002fe20007fde0ff */
[----:B------:R-:W-:Y:S01]  /*1650*/  VIADD R9, R2, 0xfffffff8 ;  /* 0xfffffff802097836 */ /* 0x000fe20000000000 */
[----:B------:R-:W-:Y:S01]  /*1660*/  PRMT R108, RZ, 0x7610, R108 ;  /* 0x00007610ff6c7816 */ /* 0x000fe2000000006c */
[----:B------:R-:W-:Y:S02]  /*1670*/  IMAD.IADD R14, R14, 0x1, R19 ;  /* 0x000000010e0e7824 */ /* 0x000fe400078e0213 */
[----:B------:R-:W-:Y:S02]  /*1680*/  IMAD.X R13, R18, 0x1, R11, P6 ;  /* 0x00000001120d7824 */ /* 0x000fe400030e060b */
[----:B0-----:R-:W-:Y:S01]  /*1690*/  IMAD R17, R82, 0x7, RZ ;  /* 0x0000000752117824 */ /* 0x001fe200078e02ff */
[----:B------:R-:W-:Y:S01]  /*16a0*/  ISETP.GE.U32.AND P0, PT, R9, 0x7fffffd9, PT ;  /* 0x7fffffd90900780c */ /* 0x000fe20003f06070 */
[----:B------:R0:W-:Y:S01]  /*16b0*/  STL [R1+0x25c], R18 ;  /* 0x00025c1201007387 */ /* 0x0001e20000100800 */
[----:B------:R-:W-:-:S02]  /*16c0*/  VIADD R9, R2, 0xfffffff7 ;  /* 0xfffffff702097836 */ /* 0x000fc40000000000 */
[----:B------:R-:W-:Y:S01]  /*16d0*/  SHF.R.S32.HI R16, RZ, 0x1f, R17 ;  /* 0x0000001fff107819 */ /* 0x000fe20000011411 */
[----:B------:R1:W2:Y:S01]  /*16e0*/  @!P5 LDG.E.U8 R108, desc[UR24][R12.64] ;  /* 0x000000180c6cd981 */ /* 0x0002a2000c1e1100 */
[----:B------:R-:W-:Y:S02]  /*16f0*/  LOP3.LUT R14, R14, 0xffff, RZ, 0xc0, !PT ;  /* 0x0000ffff0e0e7812 */ /* 0x000fe400078ec0ff */
[----:B0-----:R-:W-:Y:S01]  /*1700*/  IADD3 R18, P6, PT, R17, R10, RZ ;  /* 0x0000000a11127210 */ /* 0x001fe20007fde0ff */
[----:B------:R-:W-:Y:S01]  /*1710*/  STL [R1+0x1b8], R17 ;  /* 0x0001b81101007387 */ /* 0x000fe20000100800 */
[----:B-1----:R-:W-:Y:S01]  /*1720*/  IMAD.SHL.U32 R12, R82, 0x8, RZ ;  /* 0x00000008520c7824 */ /* 0x002fe200078e00ff */
[----:B------:R-:W-:Y:S02]  /*1730*/  ISETP.GE.U32.AND P3, PT, R9, 0x7fffffd8, PT ;  /* 0x7fffffd80900780c */ /* 0x000fe40003f66070 */
[----:B------:R0:W-:Y:S01]  /*1740*/  STL [R1+0x258], R16 ;  /* 0x0002581001007387 */ /* 0x0001e20000100800 */
[----:B------:R-:W-:Y:S01]  /*1750*/  IMAD.X R19, R16, 0x1, R11, P6 ;  /* 0x0000000110137824 */ /* 0x000fe200030e060b */
[----:B------:R-:W-:Y:S01]  /*1760*/  SHF.R.U32.HI R9, RZ, 0xf, R14 ;  /* 0x0000000fff097819 */ /* 0x000fe2000001160e */
[----:B------:R-:W-:Y:S01]  /*1770*/  IMAD.SHL.U32 R13, R82, 0x10, RZ ;  /* 0x00000010520d7824 */ /* 0x000fe200078e00ff */
[----:B------:R-:W-:Y:S01]  /*1780*/  SHF.R.S32.HI R20, RZ, 0x1f, R12 ;  /* 0x0000001fff147819 */ /* 0x000fe2000001140c */
[----:B------:R1:W-:Y:S01]  /*1790*/  STL [R1+0x1b4], R12 ;  /* 0x0001b40c01007387 */ /* 0x0003e20000100800 */
[----:B------:R-:W-:-:S02]  /*17a0*/  LOP3.LUT P5, RZ, R9, 0x1, RZ, 0xc0, !PT ;  /* 0x0000000109ff7812 */ /* 0x000fc400078ac0ff */
[-C--:B0-----:R-:W-:Y:S01]  /*17b0*/  IADD3 R16, P6, PT, R12, R10.reuse, RZ ;  /* 0x0000000a0c107210 */ /* 0x081fe20007fde0ff */
[----:B------:R-:W-:Y:S04]  /*17c0*/  STL [R1+0x194], R13 ;  /* 0x0001940d01007387 */ /* 0x000fe80000100800 */
[----:B------:R0:W-:Y:S01]  /*17d0*/  STL [R1+0x254], R20 ;  /* 0x0002541401007387 */ /* 0x0001e20000100800 */
[----:B------:R-:W-:Y:S01]  /*17e0*/  IMAD.X R17, R20, 0x1, R11, P6 ;  /* 0x0000000114117824 */ /* 0x000fe200030e060b */
[----:B-1----:R-:W-:Y:S02]  /*17f0*/  SHF.R.S32.HI R12, RZ, 0x1f, R13 ;  /* 0x0000001fff0c7819 */ /* 0x002fe4000001140d */
[----:B------:R-:W-:Y:S01]  /*1800*/  PRMT R107, RZ, 0x7610, R107 ;  /* 0x00007610ff6b7816 */ /* 0x000fe2000000006b */
[----:B------:R-:W-:Y:S01]  /*1810*/  VIADD R9, R2, 0xfffffff6 ;  /* 0xfffffff602097836 */ /* 0x000fe20000000000 */
[----:B0-----:R-:W-:Y:S01]  /*1820*/  IADD3 R20, P6, PT, R13, R10, RZ ;  /* 0x0000000a0d147210 */ /* 0x001fe20007fde0ff */
[----:B------:R0:W-:Y:S01]  /*1830*/  STL [R1+0x234], R12 ;  /* 0x0002340c01007387 */ /* 0x0001e20000100800 */
[----:B------:R-:W-:-:S02]  /*1840*/  PRMT R77, RZ, 0x7610, R77 ;  /* 0x00007610ff4d7816 */ /* 0x000fc4000000004d */
[----:B------:R-:W-:Y:S01]  /*1850*/  PRMT R78, RZ, 0x7610, R78 ;  /* 0x00007610ff4e7816 */ /* 0x000fe2000000004e */
[----:B------:R-:W-:Y:S01]  /*1860*/  IMAD.X R21, R12, 0x1, R11, P6 ;  /* 0x000000010c157824 */ /* 0x000fe200030e060b */
[----:B------:R1:W2:Y:S01]  /*1870*/  @!P0 LDG.E.U8 R107, desc[UR24][R18.64] ;  /* 0x00000018126b8981 */ /* 0x0002a2000c1e1100 */
[----:B------:R-:W-:-:S03]  /*1880*/  ISETP.GE.U32.AND P0, PT, R9, 0x7fffffd7, PT ;  /* 0x7fffffd70900780c */ /* 0x000fc60003f06070 */
[----:B------:R1:W2:Y:S01]  /*1890*/  @!P3 LDG.E.U8 R78, desc[UR24][R16.64] ;  /* 0x00000018104eb981 */ /* 0x0002a2000c1e1100 */
[----:B0-----:R-:W-:Y:S02]  /*18a0*/  IMAD R12, R82, 0x9, RZ ;  /* 0x00000009520c7824 */ /* 0x001fe400078e02ff */
[----:B------:R-:W-:Y:S01]  /*18b0*/  VIADD R9, R2, 0xfffffff5 ;  /* 0xfffffff502097836 */ /* 0x000fe20000000000 */
[----:B------:R-:W2:Y:S02]  /*18c0*/  @P5 LDG.E.U8 R77, desc[UR24][R20.64] ;  /* 0x00000018144d5981 */ /* 0x000ea4000c1e1100 */
[----:B-1----:R-:W-:Y:S02]  /*18d0*/  SHF.R.S32.HI R18, RZ, 0x1f, R12 ;  /* 0x0000001fff127819 */ /* 0x002fe4000001140c */
[----:B------:R0:W-:Y:S01]  /*18e0*/  STL [R1+0x1b0], R12 ;  /* 0x0001b00c01007387 */ /* 0x0001e20000100800 */
[----:B------:R-:W-:Y:S01]  /*18f0*/  IMAD R16, R82, 0x18, RZ ;  /* 0x0000001852107824 */ /* 0x000fe200078e02ff */
[----:B------:R-:W-:-:S02]  /*1900*/  ISETP.GE.U32.AND P3, PT, R9, 0x7fffffd6, PT ;  /* 0x7fffffd60900780c */ /* 0x000fc40003f66070 */
[----:B------:R1:W-:Y:S01]  /*1910*/  STL [R1+0x250], R18 ;  /* 0x0002501201007387 */ /* 0x0003e20000100800 */
[----:B------:R-:W-:Y:S02]  /*1920*/  PRMT R106, RZ, 0x7610, R106 ;  /* 0x00007610ff6a7816 */ /* 0x000fe4000000006a */
[-C--:B0-----:R-:W-:Y:S01]  /*1930*/  IADD3 R12, P5, PT, R12, R10.reuse, RZ ;  /* 0x0000000a0c0c7210 */ /* 0x081fe20007fbe0ff */
[----:B------:R0:W-:Y:S01]  /*1940*/  STL [R1+0x174], R16 ;  /* 0x0001741001007387 */ /* 0x0001e20000100800 */
[----:B------:R-:W-:Y:S02]  /*1950*/  SHF.R.U32.HI R9, RZ, 0x7, R14 ;  /* 0x00000007ff097819 */ /* 0x000fe4000001160e */
[----:B------:R-:W-:Y:S01]  /*1960*/  SHF.R.S32.HI R17, RZ, 0x1f, R16 ;  /* 0x0000001fff117819 */ /* 0x000fe20000011410 */
[----:B------:R-:W-:Y:S01]  /*1970*/  IMAD.X R13, R18, 0x1, R11, P5 ;  /* 0x00000001120d7824 */ /* 0x000fe200028e060b */
[----:B-1----:R-:W-:Y:S02]  /*1980*/  IADD3 R18, P5, PT, R16, R10, RZ ;  /* 0x0000000a10127210 */ /* 0x002fe40007fbe0ff */
[----:B------:R-:W-:Y:S01]  /*1990*/  LOP3.LUT P6, RZ, R9, 0x1, RZ, 0xc0, !PT ;  /* 0x0000000109ff7812 */ /* 0x000fe200078cc0ff */
[----:B------:R-:W-:Y:S01]  /*19a0*/  STL [R1+0x214], R17 ;  /* 0x0002141101007387 */ /* 0x000fe20000100800 */
[----:B0-----:R-:W-:-:S03]  /*19b0*/  IMAD R16, R82, 0xa, RZ ;  /* 0x0000000a52107824 */ /* 0x001fc600078e02ff */
[----:B------:R0:W2:Y:S04]  /*19c0*/  @!P0 LDG.E.U8 R106, desc[UR24][R12.64] ;  /* 0x000000180c6a8981 */ /* 0x0000a8000c1e1100 */
[----:B------:R1:W-:Y:S01]  /*19d0*/  STL [R1+0x1ac], R16 ;  /* 0x0001ac1001007387 */ /* 0x0003e20000100800 */
[----:B------:R-:W-:Y:S01]  /*19e0*/  VIADD R9, R2, 0xfffffff4 ;  /* 0xfffffff402097836 */ /* 0x000fe20000000000 */
[----:B0-----:R-:W-:Y:S02]  /*19f0*/  SHF.R.S32.HI R12, RZ, 0x1f, R16 ;  /* 0x0000001fff0c7819 */ /* 0x001fe40000011410 */
[----:B-1----:R-:W-:Y:S01]  /*1a00*/  IADD3 R16, P0, PT, R16, R10, RZ ;  /* 0x0000000a10107210 */ /* 0x002fe20007f1e0ff */
[--C-:B------:R-:W-:Y:S01]  /*1a10*/  IMAD.X R19, R17, 0x1, R11.reuse, P5 ;  /* 0x0000000111137824 */ /* 0x100fe200028e060b */
[----:B------:R-:W-:Y:S01]  /*1a20*/  PRMT R76, RZ, 0x7610, R76 ;  /* 0x00007610ff4c7816 */ /* 0x000fe2000000004c */
[----:B------:R0:W-:Y:S02]  /*1a30*/  STL [R1+0x24c], R12 ;  /* 0x00024c0c01007387 */ /* 0x0001e40000100800 */
[----:B------:R-:W-:Y:S01]  /*1a40*/  IMAD.X R17, R12, 0x1, R11, P0 ;  /* 0x000000010c117824 */ /* 0x000fe200000e060b */
[----:B------:R-:W-:Y:S01]  /*1a50*/  ISETP.GE.U32.AND P5, PT, R9, 0x7fffffd5, PT ;  /* 0x7fffffd50900780c */ /* 0x000fe20003fa6070 */
[----:B------:R-:W-:Y:S01]  /*1a60*/  VIADD R9, R2, 0xfffffff3 ;  /* 0xfffffff302097836 */ /* 0x000fe20000000000 */
[----:B------:R1:W2:Y:S01]  /*1a70*/  @P6 LDG.E.U8 R76, desc[UR24][R18.64] ;  /* 0x00000018124c6981 */ /* 0x0002a2000c1e1100 */
[----:B------:R-:W-:Y:S01]  /*1a80*/  PRMT R105, RZ, 0x7610, R105 ;  /* 0x00007610ff697816 */ /* 0x000fe20000000069 */
[----:B0-----:R-:W-:-:S02]  /*1a90*/  IMAD R12, R82, 0xb, RZ ;  /* 0x0000000b520c7824 */ /* 0x001fc400078e02ff */
[----:B------:R-:W-:-:S03]  /*1aa0*/  ISETP.GE.U32.AND P0, PT, R9, 0x7fffffd4, PT ;  /* 0x7fffffd40900780c */ /* 0x000fc60003f06070 */
[----:B------:R0:W2:Y:S01]  /*1ab0*/  @!P3 LDG.E.U8 R105, desc[UR24][R16.64] ;  /* 0x000000181069b981 */ /* 0x0000a2000c1e1100 */
[----:B-1----:R-:W-:-:S03]  /*1ac0*/  SHF.R.S32.HI R19, RZ, 0x1f, R12 ;  /* 0x0000001fff137819 */ /* 0x002fc6000001140c */
[----:B------:R1:W-:Y:S01]  /*1ad0*/  STL [R1+0x1a8], R12 ;  /* 0x0001a80c01007387 */ /* 0x0003e20000100800 */
[----:B------:R-:W-:Y:S02]  /*1ae0*/  IMAD R18, R82, 0xc, RZ ;  /* 0x0000000c52127824 */ /* 0x000fe400078e02ff */
[----:B------:R-:W-:Y:S01]  /*1af0*/  VIADD R9, R2, 0xfffffff2 ;  /* 0xfffffff202097836 */ /* 0x000fe20000000000 */
[----:B------:R-:W-:Y:S01]  /*1b00*/  STL [R1+0x248], R19 ;  /* 0x0002481301007387 */ /* 0x000fe20000100800 */
[----:B-1----:R-:W-:-:S03]  /*1b10*/  IADD3 R12, P6, PT, R12, R10, RZ ;  /* 0x0000000a0c0c7210 */ /* 0x002fc60007fde0ff */
[----:B------:R1:W-:Y:S01]  /*1b20*/  STL [R1+0x1a4], R18 ;  /* 0x0001a41201007387 */ /* 0x0003e20000100800 */
[----:B0-----:R-:W-:Y:S01]  /*1b30*/  SHF.R.S32.HI R17, RZ, 0x1f, R18 ;  /* 0x0000001fff117819 */ /* 0x001fe20000011412 */
[----:B------:R-:W-:Y:S02]  /*1b40*/  IMAD R16, R82, 0xd, RZ ;  /* 0x0000000d52107824 */ /* 0x000fe400078e02ff */
[--C-:B------:R-:W-:Y:S01]  /*1b50*/  IMAD.X R13, R19, 0x1, R11.reuse, P6 ;  /* 0x00000001130d7824 */ /* 0x100fe200030e060b */
[----:B------:R-:W-:Y:S02]  /*1b60*/  ISETP.GE.U32.AND P3, PT, R9, 0x7fffffd3, PT ;  /* 0x7fffffd30900780c */ /* 0x000fe40003f66070 */
[----:B-1----:R-:W-:Y:S01]  /*1b70*/  IADD3 R18, P6, PT, R18, R10, RZ ;  /* 0x0000000a12127210 */ /* 0x002fe20007fde0ff */
[----:B------:R0:W-:Y:S01]  /*1b80*/  STL [R1+0x1a0], R16 ;  /* 0x0001a01001007387 */ /* 0x0001e20000100800 */
[----:B------:R-:W-:Y:S02]  /*1b90*/  PRMT R104, RZ, 0x7610, R104 ;  /* 0x00007610ff687816 */ /* 0x000fe40000000068 */
[----:B------:R-:W-:Y:S01]  /*1ba0*/  SHF.R.S32.HI R20, RZ, 0x1f, R16 ;  /* 0x0000001fff147819 */ /* 0x000fe20000011410 */
[----:B------:R-:W-:Y:S01]  /*1bb0*/  IMAD.X R19, R17, 0x1, R11, P6 ;  /* 0x0000000111137824 */ /* 0x000fe200030e060b */
[----:B------:R1:W-:Y:S01]  /*1bc0*/  STL [R1+0x244], R17 ;  /* 0x0002441101007387 */ /* 0x0003e20000100800 */
[----:B------:R-:W-:Y:S01]  /*1bd0*/  PRMT R102, RZ, 0x7610, R102 ;  /* 0x00007610ff667816 */ /* 0x000fe20000000066 */
[----:B------:R-:W-:-:S02]  /*1be0*/  VIADD R9, R2, 0xfffffff1 ;  /* 0xfffffff102097836 */ /* 0x000fc40000000000 */
[----:B------:R3:W2:Y:S01]  /*1bf0*/  @!P5 LDG.E.U8 R104, desc[UR24][R12.64] ;  /* 0x000000180c68d981 */ /* 0x0006a2000c1e1100 */
[----:B0-----:R-:W-:-:S05]  /*1c00*/  IADD3 R16, P6, PT, R16, R10, RZ ;  /* 0x0000000a10107210 */ /* 0x001fca0007fde0ff */
[----:B-1----:R-:W-:Y:S02]  /*1c10*/  IMAD.X R17, R20, 0x1, R11, P6 ;  /* 0x0000000114117824 */ /* 0x002fe400030e060b */
[----:B---3--:R-:W-:Y:S01]  /*1c20*/  IMAD R12, R82, 0xe, RZ ;  /* 0x0000000e520c7824 */ /* 0x008fe200078e02ff */
[----:B------:R-:W-:Y:S01]  /*1c30*/  PRMT R103, RZ, 0x7610, R103 ;  /* 0x00007610ff677816 */ /* 0x000fe20000000067 */
[----:B------:R0:W-:Y:S01]  /*1c40*/  STL [R1+0x240], R20 ;  /* 0x0002401401007387 */ /* 0x0001e20000100800 */
[----:B------:R-:W-:Y:S01]  /*1c50*/  ISETP.GE.U32.AND P5, PT, R9, 0x7fffffd2, PT ;  /* 0x7fffffd20900780c */ /* 0x000fe20003fa6070 */
[----:B------:R-:W-:Y:S02]  /*1c60*/  VIADD R9, R2, 0xfffffff0 ;  /* 0xfffffff002097836 */ /* 0x000fe40000000000 */
[----:B------:R1:W3:Y:S04]  /*1c70*/  @!P3 LDG.E.U8 R102, desc[UR24][R16.64] ;  /* 0x000000181066b981 */ /* 0x0002e8000c1e1100 */
[----:B------:R5:W-:Y:S01]  /*1c80*/  STL [R1+0x19c], R12 ;  /* 0x00019c0c01007387 */ /* 0x000be20000100800 */
[----:B0-----:R-:W-:-:S03]  /*1c90*/  SHF.R.S32.HI R20, RZ, 0x1f, R12 ;  /* 0x0000001fff147819 */ /* 0x001fc6000001140c */
[----:B------:R0:W2:Y:S01]  /*1ca0*/  @!P0 LDG.E.U8 R103, desc[UR24][R18.64] ;  /* 0x0000001812678981 */ /* 0x0000a2000c1e1100 */
[----:B-1----:R-:W-:Y:S01]  /*1cb0*/  IMAD R16, R82, 0xf, RZ ;  /* 0x0000000f52107824 */ /* 0x002fe200078e02ff */
[----:B-----5:R-:W-:Y:S02]  /*1cc0*/  IADD3 R12, P6, PT, R12, R10, RZ ;  /* 0x0000000a0c0c7210 */ /* 0x020fe40007fde0ff */
[----:B------:R-:W-:Y:S01]  /*1cd0*/  STL [R1+0x23c], R20 ;  /* 0x00023c1401007387 */ /* 0x000fe20000100800 */
[----:B------:R-:W-:Y:S02]  /*1ce0*/  ISETP.GE.U32.AND P0, PT, R9, 0x7fffffd1, PT ;  /* 0x7fffffd10900780c */ /* 0x000fe40003f06070 */
[----:B0-----:R-:W-:Y:S01]  /*1cf0*/  SHF.R.S32.HI R19, RZ, 0x1f, R16 ;  /* 0x0000001fff137819 */ /* 0x001fe20000011410 */
[----:B------:R-:W-:Y:S01]  /*1d00*/  IMAD.X R13, R20, 0x1, R11, P6 ;  /* 0x00000001140d7824 */ /* 0x000fe200030e060b */
[----:B------:R0:W-:Y:S01]  /*1d10*/  STL [R1+0x198], R16 ;  /* 0x0001981001007387 */ /* 0x0001e20000100800 */
[----:B------:R-:W-:Y:S01]  /*1d20*/  SHF.R.U32.HI R9, RZ, 0xe, R14 ;  /* 0x0000000eff097819 */ /* 0x000fe2000001160e */
[----:B------:R-:W-:Y:S01]  /*1d30*/  IMAD R18, R82, 0x11, RZ ;  /* 0x0000001152127824 */ /* 0x000fe200078e02ff */
[----:B------:R-:W-:-:S02]  /*1d40*/  PRMT R101, RZ, 0x7610, R101 ;  /* 0x00007610ff657816 */ /* 0x000fc40000000065 */
[----:B------:R-:W-:Y:S02]  /*1d50*/  LOP3.LUT P3, RZ, R9, 0x1, RZ, 0xc0, !PT ;  /* 0x0000000109ff7812 */ /* 0x000fe4000786c0ff */
[-C--:B0-----:R-:W-:Y:S01]  /*1d60*/  IADD3 R16, P6, PT, R16, R10.reuse, RZ ;  /* 0x0000000a10107210 */ /* 0x081fe20007fde0ff */
[----:B------:R0:W-:Y:S01]  /*1d70*/  STL [R1+0x190], R18 ;  /* 0x0001901201007387 */ /* 0x0001e20000100800 */
[----:B------:R-:W-:Y:S02]  /*1d80*/  SHF.R.S32.HI R20, RZ, 0x1f, R18 ;  /* 0x0000001fff147819 */ /* 0x000fe40000011412 */
[----:B------:R-:W-:Y:S01]  /*1d90*/  PRMT R100, RZ, 0x7610, R100 ;  /* 0x00007610ff647816 */ /* 0x000fe20000000064 */
[----:B------:R-:W-:Y:S01]  /*1da0*/  IMAD.X R17, R19, 0x1, R11, P6 ;  /* 0x0000000113117824 */ /* 0x000fe200030e060b */
[----:B------:R1:W5:Y:S01]  /*1db0*/  @!P5 LDG.E.U8 R101, desc[UR24][R12.64] ;  /* 0x000000180c65d981 */ /* 0x000362000c1e1100 */
[----:B------:R-:W-:Y:S02]  /*1dc0*/  SHF.R.U32.HI R9, RZ, 0xd, R14 ;  /* 0x0000000dff097819 */ /* 0x000fe4000001160e */
[----:B------:R-:W-:Y:S01]  /*1dd0*/  PRMT R99, RZ, 0x7610, R99 ;  /* 0x00007610ff637816 */ /* 0x000fe20000000063 */
[----:B------:R1:W-:Y:S01]  /*1de0*/  STL [R1+0x238], R19 ;  /* 0x0002381301007387 */ /* 0x0003e20000100800 */
[----:B0-----:R-:W-:-:S03]  /*1df0*/  IADD3 R18, P6, PT, R18, R10, RZ ;  /* 0x0000000a12127210 */ /* 0x001fc60007fde0ff */
[----:B------:R0:W2:Y:S01]  /*1e00*/  @!P0 LDG.E.U8 R100, desc[UR24][R16.64] ;  /* 0x0000001810648981 */ /* 0x0000a2000c1e1100 */
[----:B-1----:R-:W-:Y:S01]  /*1e10*/  IMAD R12, R82, 0x12, RZ ;  /* 0x00000012520c7824 */ /* 0x002fe200078e02ff */
[----:B------:R-:W-:Y:S02]  /*1e20*/  LOP3.LUT P5, RZ, R9, 0x1, RZ, 0xc0, !PT ;  /* 0x0000000109ff7812 */ /* 0x000fe400078ac0ff */
[----:B------:R1:W-:Y:S01]  /*1e30*/  STL [R1+0x230], R20 ;  /* 0x0002301401007387 */ /* 0x0003e20000100800 */
[----:B------:R-:W-:-:S03]  /*1e40*/  IMAD.X R19, R20, 0x1, R11, P6 ;  /* 0x0000000114137824 */ /* 0x000fc600030e060b */
[----:B------:R1:W-:Y:S01]  /*1e50*/  STL [R1+0x18c], R12 ;  /* 0x00018c0c01007387 */ /* 0x0003e20000100800 */
[----:B------:R-:W-:Y:S01]  /*1e60*/  SHF.R.U32.HI R9, RZ, 0xc, R14 ;  /* 0x0000000cff097819 */ /* 0x000fe2000001160e */
[----:B0-----:R-:W-:Y:S02]  /*1e70*/  IMAD R16, R82, 0x13, RZ ;  /* 0x0000001352107824 */ /* 0x001fe400078e02ff */
[----:B------:R0:W2:Y:S01]  /*1e80*/  @P3 LDG.E.U8 R99, desc[UR24][R18.64] ;  /* 0x0000001812633981 */ /* 0x0000a2000c1e1100 */
[----:B-1----:R-:W-:Y:S02]  /*1e90*/  SHF.R.S32.HI R20, RZ, 0x1f, R12 ;  /* 0x0000001fff147819 */ /* 0x002fe4000001140c */
[----:B------:R-:W-:-:S03]  /*1ea0*/  IADD3 R12, P6, PT, R12, R10, RZ ;  /* 0x0000000a0c0c7210 */ /* 0x000fc60007fde0ff */
[----:B------:R-:W-:Y:S01]  /*1eb0*/  STL [R1+0x22c], R20 ;  /* 0x00022c1401007387 */ /* 0x000fe20000100800 */
[----:B------:R-:W-:Y:S02]  /*1ec0*/  LOP3.LUT P0, RZ, R9, 0x1, RZ, 0xc0, !PT ;  /* 0x0000000109ff7812 */ /* 0x000fe4000780c0ff */
[----:B0-----:R-:W-:Y:S01]  /*1ed0*/  SHF.R.S32.HI R19, RZ, 0x1f, R16 ;  /* 0x0000001fff137819 */ /* 0x001fe20000011410 */
[----:B------:R-:W-:Y:S01]  /*1ee0*/  IMAD.X R13, R20, 0x1, R11, P6 ;  /* 0x00000001140d7824 */ /* 0x000fe200030e060b */
[----:B------:R0:W-:Y:S01]  /*1ef0*/  STL [R1+0x188], R16 ;  /* 0x0001881001007387 */ /* 0x0001e20000100800 */
[----:B------:R-:W-:Y:S01]  /*1f00*/  SHF.R.U32.HI R9, RZ, 0xb, R14 ;  /* 0x0000000bff097819 */ /* 0x000fe2000001160e */
[----:B------:R-:W-:Y:S01]  /*1f10*/  IMAD R18, R82, 0x14, RZ ;  /* 0x0000001452127824 */ /* 0x000fe200078e02ff */
[----:B------:R-:W-:Y:S02]  /*1f20*/  PRMT R98, RZ, 0x7610, R98 ;  /* 0x00007610ff627816 */ /* 0x000fe40000000062 */
[----:B------:R-:W-:-:S02]  /*1f30*/  LOP3.LUT P3, RZ, R9, 0x1, RZ, 0xc0, !PT ;  /* 0x0000000109ff7812 */ /* 0x000fc4000786c0ff */
[-C--:B0-----:R-:W-:Y:S01]  /*1f40*/  IADD3 R16, P6, PT, R16, R10.reuse, RZ ;  /* 0x0000000a10107210 */ /* 0x081fe20007fde0ff */
[----:B------:R0:W-:Y:S01]  /*1f50*/  STL [R1+0x184], R18 ;  /* 0x0001841201007387 */ /* 0x0001e20000100800 */
[----:B------:R-:W-:Y:S02]  /*1f60*/  SHF.R.S32.HI R20, RZ, 0x1f, R18 ;  /* 0x0000001fff147819 */ /* 0x000fe40000011412 */
[----:B------:R-:W-:Y:S01]  /*1f70*/  PRMT R97, RZ, 0x7610, R97 ;  /* 0x00007610ff617816 */ /* 0x000fe20000000061 */
[----:B------:R-:W-:Y:S01]  /*1f80*/  IMAD.X R17, R19, 0x1, R11, P6 ;  /* 0x0000000113117824 */ /* 0x000fe200030e060b */
[----:B------:R1:W2:Y:S01]  /*1f90*/  @P5 LDG.E.U8 R98, desc[UR24][R12.64] ;  /* 0x000000180c625981 */ /* 0x0002a2000c1e1100 */
[----:B------:R-:W-:Y:S02]  /*1fa0*/  SHF.R.U32.HI R9, RZ, 0xa, R14 ;  /* 0x0000000aff097819 */ /* 0x000fe4000001160e */
[----:B------:R-:W-:Y:S01]  /*1fb0*/  PRMT R96, RZ, 0x7610, R96 ;  /* 0x00007610ff607816 */ /* 0x000fe20000000060 */
[----:B------:R1:W-:Y:S01]  /*1fc0*/  STL [R1+0x228], R19 ;  /* 0x0002281301007387 */ /* 0x0003e20000100800 */
[----:B0-----:R-:W-:-:S03]  /*1fd0*/  IADD3 R18, P6, PT, R18, R10, RZ ;  /* 0x0000000a12127210 */ /* 0x001fc60007fde0ff */
[----:B------:R0:W2:Y:S01]  /*1fe0*/  @P0 LDG.E.U8 R97, desc[UR24][R16.64] ;  /* 0x0000001810610981 */ /* 0x0000a2000c1e1100 */
        /* <DEDUP_REMOVED lines=9> */
[----:B----4-:R-:W-:-:S03]  /*2080*/  IADD3 R12, P6, PT, R12, R10, RZ ;  /* 0x0000000a0c0c7210 */ /* 0x010fc60007fde0ff */
        /* <DEDUP_REMOVED lines=12> */
[----:B------:R-:W-:Y:S01]  /*2150*/  SHF.R.U32.HI R9, RZ, 0x6, R14 ;  /* 0x00000006ff097819 */ /* 0x000fe2000001160e */
[----:B------:R-:W-:Y:S01]  /*2160*/  IMAD.X R17, R19, 0x1, R11, P6 ;  /* 0x0000000113117824 */ /* 0x000fe200030e060b */
[----:B------:R1:W4:Y:S01]  /*2170*/  @P5 LDG.E.U8 R95, desc[UR24][R12.64] ;  /* 0x000000180c5f5981 */ /* 0x000322000c1e1100 */
[----:B------:R-:W-:Y:S02]  /*2180*/  PRMT R94, RZ, 0x7610, R94 ;  /* 0x00007610ff5e7816 */ /* 0x000fe4000000005e */
[----:B0-----:R-:W-:Y:S01]  /*2190*/  IADD3 R18, P6, PT, R18, R10, RZ ;  /* 0x0000000a12127210 */ /* 0x001fe20007fde0ff */
[----:B------:R0:W-:Y:S01]  /*21a0*/  STL [R1+0x21c], R19 ;  /* 0x00021c1301007387 */ /* 0x0001e20000100800 */
[----:B------:R-:W-:Y:S01]  /*21b0*/  LOP3.LUT P5, RZ, R9, 0x1, RZ, 0xc0, !PT ;  /* 0x0000000109ff7812 */ /* 0x000fe200078ac0ff */
[----:B-1----:R-:W-:-:S02]  /*21c0*/  IMAD R12, R82, 0x19, RZ ;  /* 0x00000019520c7824 */ /* 0x002fc400078e02ff */
[----:B------:R1:W-:Y:S01]  /*21d0*/  STL [R1+0x218], R20 ;  /* 0x0002181401007387 */ /* 0x0003e20000100800 */
[----:B------:R-:W-:-:S03]  /*21e0*/  PRMT R92, RZ, 0x7610, R92 ;  /* 0x00007610ff5c7816 */ /* 0x000fc6000000005c */
[----:B------:R1:W2:Y:S01]  /*21f0*/  @P0 LDG.E.U8 R94, desc[UR24][R16.64] ;  /* 0x00000018105e0981 */ /* 0x0002a2000c1e1100 */
[----:B0-----:R-:W-:Y:S01]  /*2200*/  IMAD.X R19, R20, 0x1, R11, P6 ;  /* 0x0000000114137824 */ /* 0x001fe200030e060b */
[----:B------:R-:W-:Y:S02]  /*2210*/  SHF.R.U32.HI R9, RZ, 0x5, R14 ;  /* 0x00000005ff097819 */ /* 0x000fe4000001160e */
[----:B------:R0:W-:Y:S01]  /*2220*/  STL [R1+0x170], R12 ;  /* 0x0001700c01007387 */ /* 0x0001e20000100800 */
[----:B-1----:R-:W-:-:S03]  /*2230*/  SHF.R.S32.HI R20, RZ, 0x1f, R12 ;  /* 0x0000001fff147819 */ /* 0x002fc6000001140c */
[----:B------:R1:W2:Y:S01]  /*2240*/  @P3 LDG.E.U8 R92, desc[UR24][R18.64] ;  /* 0x00000018125c3981 */ /* 0x0002a2000c1e1100 */
[----:B------:R-:W-:Y:S01]  /*2250*/  IMAD R16, R82, 0x1a, RZ ;  /* 0x0000001a52107824 */ /* 0x000fe200078e02ff */
[-C--:B0-----:R-:W-:Y:S02]  /*2260*/  IADD3 R12, P6, PT, R12, R10.reuse, RZ ;  /* 0x0000000a0c0c7210 */ /* 0x081fe40007fde0ff */
[----:B------:R-:W-:Y:S01]  /*2270*/  STL [R1+0x210], R20 ;  /* 0x0002101401007387 */ /* 0x000fe20000100800 */
[----:B------:R-:W-:Y:S02]  /*2280*/  PRMT R91, RZ, 0x7610, R91 ;  /* 0x00007610ff5b7816 */ /* 0x000fe4000000005b */
[----:B------:R-:W-:Y:S01]  /*2290*/  LOP3.LUT P0, RZ, R9, 0x1, RZ, 0xc0, !PT ;  /* 0x0000000109ff7812 */ /* 0x000fe2000780c0ff */
[----:B------:R-:W-:Y:S01]  /*22a0*/  IMAD.X R13, R20, 0x1, R11, P6 ;  /* 0x00000001140d7824 */ /* 0x000fe200030e060b */
[----:B------:R0:W-:Y:S01]  /*22b0*/  STL [R1+0x16c], R16 ;  /* 0x00016c1001007387 */ /* 0x0001e20000100800 */
[----:B-1----:R-:W-:Y:S01]  /*22c0*/  SHF.R.S32.HI R19, RZ, 0x1f, R16 ;  /* 0x0000001fff137819 */ /* 0x002fe20000011410 */
[----:B------:R-:W-:Y:S01]  /*22d0*/  IMAD R18, R82, 0x1b, RZ ;  /* 0x0000001b52127824 */ /* 0x000fe200078e02ff */
[----:B------:R-:W-:Y:S01]  /*22e0*/  SHF.R.U32.HI R9, RZ, 0x4, R14 ;  /* 0x00000004ff097819 */ /* 0x000fe2000001160e */
[----:B------:R1:W2:Y:S01]  /*22f0*/  @P5 LDG.E.U8 R91, desc[UR24][R12.64] ;  /* 0x000000180c5b5981 */ /* 0x0002a2000c1e1100 */
[----:B0-----:R-:W-:-:S03]  /*2300*/  IADD3 R16, P6, PT, R16, R10, RZ ;  /* 0x0000000a10107210 */ /* 0x001fc60007fde0ff */
[----:B------:R0:W-:Y:S01]  /*2310*/  STL [R1+0x168], R18 ;  /* 0x0001681201007387 */ /* 0x0001e20000100800 */
[----:B------:R-:W-:Y:S02]  /*2320*/  LOP3.LUT P3, RZ, R9, 0x1, RZ, 0xc0, !PT ;  /* 0x0000000109ff7812 */ /* 0x000fe4000786c0ff */
[----:B-1----:R-:W-:Y:S01]  /*2330*/  SHF.R.S32.HI R12, RZ, 0x1f, R18 ;  /* 0x0000001fff0c7819 */ /* 0x002fe20000011412 */
[----:B------:R-:W-:Y:S01]  /*2340*/  IMAD.X R17, R19, 0x1, R11, P6 ;  /* 0x0000000113117824 */ /* 0x000fe200030e060b */
[----:B------:R1:W-:Y:S01]  /*2350*/  STL [R1+0x20c], R19 ;  /* 0x00020c1301007387 */ /* 0x0003e20000100800 */
[----:B0-----:R-:W-:-:S03]  /*2360*/  IADD3 R18, P6, PT, R18, R10, RZ ;  /* 0x0000000a12127210 */ /* 0x001fc60007fde0ff */
[----:B------:R0:W-:Y:S01]  /*2370*/  STL [R1+0x208], R12 ;  /* 0x0002080c01007387 */ /* 0x0001e20000100800 */
[----:B------:R-:W-:Y:S02]  /*2380*/  SHF.R.U32.HI R9, RZ, 0x3, R14 ;  /* 0x00000003ff097819 */ /* 0x000fe4000001160e */
[----:B------:R-:W-:Y:S01]  /*2390*/  PRMT R89, RZ, 0x7610, R89 ;  /* 0x00007610ff597816 */ /* 0x000fe20000000059 */
[----:B-1----:R-:W-:Y:S01]  /*23a0*/  IMAD.X R19, R12, 0x1, R11, P6 ;  /* 0x000000010c137824 */ /* 0x002fe200030e060b */
[----:B------:R-:W-:Y:S02]  /*23b0*/  PRMT R90, RZ, 0x7610, R90 ;  /* 0x00007610ff5a7816 */ /* 0x000fe4000000005a */
[----:B------:R-:W-:Y:S02]  /*23c0*/  LOP3.LUT P5, RZ, R9, 0x1, RZ, 0xc0, !PT ;  /* 0x0000000109ff7812 */ /* 0x000fe400078ac0ff */
[----:B------:R-:W2:Y:S01]  /*23d0*/  @P3 LDG.E.U8 R89, desc[UR24][R18.64] ;  /* 0x0000001812593981 */ /* 0x000ea2000c1e1100 */
[----:B0-----:R-:W-:Y:S01]  /*23e0*/  IMAD R12, R82, 0x1c, RZ ;  /* 0x0000001c520c7824 */ /* 0x001fe200078e02ff */
[----:B------:R-:W-:-:S02]  /*23f0*/  SHF.R.U32.HI R9, RZ, 0x2, R14 ;  /* 0x00000002ff097819 */ /* 0x000fc4000001160e */
[----:B------:R0:W2:Y:S02]  /*2400*/  @P0 LDG.E.U8 R90, desc[UR24][R16.64] ;  /* 0x00000018105a0981 */ /* 0x0000a4000c1e1100 */
[----:B------:R-:W-:Y:S02]  /*2410*/  SHF.R.S32.HI R20, RZ, 0x1f, R12 ;  /* 0x0000001fff147819 */ /* 0x000fe4000001140c */
[----:B------:R1:W-:Y:S01]  /*2420*/  STL [R1+0x164], R12 ;  /* 0x0001640c01007387 */ /* 0x0003e20000100800 */
[----:B------:R-:W-:Y:S02]  /*2430*/  LOP3.LUT P0, RZ, R9, 0x1, RZ, 0xc0, !PT ;  /* 0x0000000109ff7812 */ /* 0x000fe4000780c0ff */
[----:B------:R-:W-:Y:S01]  /*2440*/  PRMT R88, RZ, 0x7610, R88 ;  /* 0x00007610ff587816 */ /* 0x000fe20000000058 */
[----:B0-----:R-:W-:Y:S01]  /*2450*/  IMAD R16, R82, 0x1d, RZ ;  /* 0x0000001d52107824 */ /* 0x001fe200078e02ff */
[----:B-1----:R-:W-:-:S04]  /*2460*/  IADD3 R12, P3, PT, R12, R10, RZ ;  /* 0x0000000a0c0c7210 */ /* 0x002fc80007f7e0ff */
[----:B------:R0:W-:Y:S01]  /*2470*/  STL [R1+0x160], R16 ;  /* 0x0001601001007387 */ /* 0x0001e20000100800 */
[----:B------:R-:W-:Y:S01]  /*2480*/  SHF.R.S32.HI R9, RZ, 0x1f, R16 ;  /* 0x0000001fff097819 */ /* 0x000fe20000011410 */
[----:B------:R-:W-:Y:S01]  /*2490*/  IMAD.X R13, R20, 0x1, R11, P3 ;  /* 0x00000001140d7824 */ /* 0x000fe200018e060b */
[----:B------:R-:W-:Y:S01]  /*24a0*/  PRMT R87, RZ, 0x7610, R87 ;  /* 0x00007610ff577816 */ /* 0x000fe20000000057 */
[----:B------:R-:W-:Y:S01]  /*24b0*/  IMAD R18, R82, 0x1e, RZ ;  /* 0x0000001e52127824 */ /* 0x000fe200078e02ff */
[----:B------:R-:W-:Y:S02]  /*24c0*/  SHF.R.U32.HI R14, RZ, 0x1, R14 ;  /* 0x00000001ff0e7819 */ /* 0x000fe4000001160e */
[----:B------:R1:W2:Y:S01]  /*24d0*/  @P5 LDG.E.U8 R88, desc[UR24][R12.64] ;  /* 0x000000180c585981 */ /* 0x0002a2000c1e1100 */
[----:B0-----:R-:W-:Y:S02]  /*24e0*/  IADD3 R16, P6, PT, R16, R10, RZ ;  /* 0x0000000a10107210 */ /* 0x001fe40007fde0ff */
[----:B------:R-:W-:Y:S01]  /*24f0*/  ISETP.GT.U32.AND P5, PT, R5, R15, PT ;  /* 0x0000000f0500720c */ /* 0x000fe20003fa4070 */
[----:B------:R0:W-:Y:S02]  /*2500*/  STL [R1+0x204], R20 ;  /* 0x0002041401007387 */ /* 0x0001e40000100800 */
[----:B------:R-:W-:Y:S01]  /*2510*/  IMAD.X R17, R9, 0x1, R11, P6 ;  /* 0x0000000109117824 */ /* 0x000fe200030e060b */
[----:B------:R-:W-:Y:S01]  /*2520*/  LOP3.LUT R22, R7, 0x10, RZ, 0xfc, !PT ;  /* 0x0000001007167812 */ /* 0x000fe200078efcff */
[----:B------:R1:W-:Y:S01]  /*2530*/  STL [R1+0x200], R9 ;  /* 0x0002000901007387 */ /* 0x0003e20000100800 */
[----:B------:R-:W-:-:S03]  /*2540*/  LOP3.LUT P3, RZ, R14, 0x1, RZ, 0xc0, !PT ;  /* 0x000000010eff7812 */ /* 0x000fc6000786c0ff */
[----:B------:R1:W-:Y:S01]  /*2550*/  STL [R1+0x15c], R18 ;  /* 0x00015c1201007387 */ /* 0x0003e20000100800 */
[----:B0-----:R-:W-:Y:S01]  /*2560*/  LOP3.LUT R20, R7, 0x8, RZ, 0xfc, !PT ;  /* 0x0000000807147812 */ /* 0x001fe200078efcff */
[----:B-1----:R-:W-:Y:S02]  /*2570*/  IMAD R12, R82, 0x1f, RZ ;  /* 0x0000001f520c7824 */ /* 0x002fe400078e02ff */
[----:B------:R0:W2:Y:S01]  /*2580*/  @P0 LDG.E.U8 R87, desc[UR24][R16.64] ;  /* 0x0000001810570981 */ /* 0x0000a2000c1e1100 */
[----:B------:R-:W-:Y:S02]  /*2590*/  SHF.R.S32.HI R9, RZ, 0x1f, R18 ;  /* 0x0000001fff097819 */ /* 0x000fe40000011412 */
[----:B------:R-:W-:Y:S02]  /*25a0*/  IABS R14, R20 ;  /* 0x00000014000e7213 */ /* 0x000fe40000000000 */
[----:B------:R-:W-:Y:S02]  /*25b0*/  IADD3 R18, P6, PT, R18, R10, RZ ;  /* 0x0000000a12127210 */ /* 0x000fe40007fde0ff */
[----:B------:R-:W-:-:S02]  /*25c0*/  ISETP.GT.U32.AND P0, PT, R5, R4, PT ;  /* 0x000000040500720c */ /* 0x000fc40003f04070 */
[----:B------:R-:W-:Y:S01]  /*25d0*/  IABS R21, R22 ;  /* 0x0000001600157213 */ /* 0x000fe20000000000 */
[----:B------:R1:W-:Y:S01]  /*25e0*/  STL [R1+0x1fc], R9 ;  /* 0x0001fc0901007387 */ /* 0x0003e20000100800 */
[----:B------:R-:W-:Y:S01]  /*25f0*/  IMAD.X R19, R9, 0x1, R11, P6 ;  /* 0x0000000109137824 */ /* 0x000fe200030e060b */
[----:B0-----:R-:W-:Y:S01]  /*2600*/  SHF.R.S32.HI R16, RZ, 0x1f, R12 ;  /* 0x0000001fff107819 */ /* 0x001fe2000001140c */
[----:B------:R-:W-:Y:S01]  /*2610*/  @!P5 IMAD.IADD R15, R15, 0x1, -R5 ;  /* 0x000000010f0fd824 */ /* 0x000fe200078e0a05 */
[----:B------:R0:W-:Y:S01]  /*2620*/  STL [R1+0x158], R12 ;  /* 0x0001580c01007387 */ /* 0x0001e20000100800 */
[----:B------:R-:W-:-:S04]  /*2630*/  IMAD.HI.U32 R13, R6, R21, RZ ;  /* 0x00000015060d7227 */ /* 0x000fc800078e00ff */
[----:B-1----:R-:W-:Y:S01]  /*2640*/  IMAD.HI.U32 R9, R6, R14, RZ ;  /* 0x0000000e06097227 */ /* 0x002fe200078e00ff */
[----:B0-----:R-:W-:-:S03]  /*2650*/  IADD3 R12, P6, PT, R12, R10, RZ ;  /* 0x0000000a0c0c7210 */ /* 0x001fc60007fde0ff */
[----:B------:R-:W-:Y:S01]  /*2660*/  IMAD.MOV R9, RZ, RZ, -R9 ;  /* 0x000000ffff097224 */ /* 0x000fe200078e0a09 */
[----:B------:R-:W-:Y:S01]  /*2670*/  PRMT R85, RZ, 0x7610, R85 ;  /* 0x00007610ff557816 */ /* 0x000fe20000000055 */
[----:B------:R-:W-:Y:S01]  /*2680*/  IMAD.MOV R10, RZ, RZ, -R13 ;  /* 0x000000ffff0a7224 */ /* 0x000fe200078e0a0d */
[----:B------:R-:W-:Y:S01]  /*2690*/  PRMT R86, RZ, 0x7610, R86 ;  /* 0x00007610ff567816 */ /* 0x000fe20000000056 */
[----:B------:R-:W-:Y:S01]  /*26a0*/  IMAD.X R13, R16, 0x1, R11, P6 ;  /* 0x00000001100d7824 */ /* 0x000fe200030e060b */
[C---:B------:R-:W-:Y:S01]  /*26b0*/  ISETP.GT.U32.AND P5, PT, R5.reuse, R15, PT ;  /* 0x0000000f0500720c */ /* 0x040fe20003fa4070 */
[C---:B------:R-:W-:Y:S02]  /*26c0*/  IMAD R17, R5.reuse, R9, R14 ;  /* 0x0000000905117224 */ /* 0x040fe400078e020e */
[----:B------:R-:W-:Y:S01]  /*26d0*/  @!P0 IMAD.IADD R4, R4, 0x1, -R5 ;  /* 0x0000000104048824 */ /* 0x000fe200078e0a05 */
[----:B------:R0:W2:Y:S02]  /*26e0*/  @!P4 LDG.E.U8 R85, desc[UR24][R12.64] ;  /* 0x000000180c55c981 */ /* 0x0000a4000c1e1100 */
[----:B------:R-:W-:-:S02]  /*26f0*/  ISETP.GT.U32.AND P4, PT, R5, R17, PT ;  /* 0x000000110500720c */ /* 0x000fc40003f84070 */
[----:B------:R1:W2:Y:S01]  /*2700*/  @P3 LDG.E.U8 R86, desc[UR24][R18.64] ;  /* 0x0000001812563981 */ /* 0x0002a2000c1e1100 */
[C---:B------:R-:W-:Y:S01]  /*2710*/  ISETP.GT.U32.AND P3, PT, R5.reuse, R4, PT ;  /* 0x000000040500720c */ /* 0x040fe20003f64070 */
[----:B------:R-:W-:-:S03]  /*2720*/  IMAD R21, R5, R10, R21 ;  /* 0x0000000a05157224 */ /* 0x000fc600078e0215 */
[--C-:B------:R-:W-:Y:S02]  /*2730*/  @!P5 IMAD.IADD R15, R15, 0x1, -R5.reuse ;  /* 0x000000010f0fd824 */ /* 0x100fe400078e0a05 */
[----:B------:R-:W-:Y:S02]  /*2740*/  ISETP.GT.U32.AND P5, PT, R5, R21, PT ;  /* 0x000000150500720c */ /* 0x000fe40003fa4070 */
[C---:B------:R-:W-:Y:S02]  /*2750*/  LOP3.LUT R9, R7.reuse, 0x18, RZ, 0xfc, !PT ;  /* 0x0000001807097812 */ /* 0x040fe400078efcff */
[----:B------:R-:W-:Y:S01]  /*2760*/  ISETP.GE.AND P6, PT, R7, RZ, PT ;  /* 0x000000ff0700720c */ /* 0x000fe20003fc6270 */
[--C-:B------:R-:W-:Y:S01]  /*2770*/  @!P4 IMAD.IADD R17, R17, 0x1, -R5.reuse ;  /* 0x000000011111c824 */ /* 0x100fe200078e0a05 */
[----:B------:R-:W-:Y:S01]  /*2780*/  IABS R23, R9 ;  /* 0x0000000900177213 */ /* 0x000fe20000000000 */
[----:B------:R-:W-:Y:S01]  /*2790*/  @!P3 IMAD.IADD R4, R4, 0x1, -R5 ;  /* 0x000000010404b824 */ /* 0x000fe200078e0a05 */
[----:B------:R-:W-:-:S02]  /*27a0*/  LOP3.LUT R10, R7, 0x20, RZ, 0xfc, !PT ;  /* 0x00000020070a7812 */ /* 0x000fc400078efcff */
[----:B------:R-:W-:Y:S01]  /*27b0*/  ISETP.GT.U32.AND P4, PT, R5, R17, PT ;  /* 0x000000110500720c */ /* 0x000fe20003f84070 */
[----:B------:R-:W-:Y:S02]  /*27c0*/  IMAD.MOV.U32 R11, RZ, RZ, R4 ;  /* 0x000000ffff0b7224 */ /* 0x000fe400078e0004 */
[----:B------:R-:W-:Y:S01]  /*27d0*/  IMAD.HI.U32 R4, R6, R23, RZ ;  /* 0x0000001706047227 */ /* 0x000fe200078e00ff */
[----:B------:R-:W-:-:S03]  /*27e0*/  IABS R25, R10 ;  /* 0x0000000a00197213 */ /* 0x000fc60000000000 */
[----:B------:R-:W-:Y:S02]  /*27f0*/  @!P5 IMAD.IADD R21, R21, 0x1, -R5 ;  /* 0x000000011515d824 */ /* 0x000fe400078e0a05 */
[----:B------:R-:W-:Y:S02]  /*2800*/  IMAD.MOV R4, RZ, RZ, -R4 ;  /* 0x000000ffff047224 */ /* 0x000fe400078e0a04 */
[----:B------:R-:W-:Y:S01]  /*2810*/  @!P6 IMAD.MOV R11, RZ, RZ, -R11 ;  /* 0x000000ffff0be224 */ /* 0x000fe200078e0a0b */
[----:B------:R-:W-:Y:S01]  /*2820*/  ISETP.GE.AND P6, PT, R9, RZ, PT ;  /* 0x000000ff0900720c */ /* 0x000fe20003fc6270 */
[----:B------:R-:W-:Y:S01]  /*2830*/  IMAD.HI.U32 R9, R6, R25, RZ ;  /* 0x0000001906097227 */ /* 0x000fe200078e00ff */
[----:B------:R-:W-:-:S03]  /*2840*/  ISETP.GT.U32.AND P5, PT, R5, R21, PT ;  /* 0x000000150500720c */ /* 0x000fc60003fa4070 */
[----:B------:R-:W-:Y:S02]  /*2850*/  IMAD R23, R5, R4, R23 ;  /* 0x0000000405177224 */ /* 0x000fe400078e0217 */
[----:B------:R-:W-:Y:S01]  /*2860*/  @!P2 IMAD.MOV R15, RZ, RZ, -R15 ;  /* 0x000000ffff0fa224 */ /* 0x000fe200078e0a0f */
[----:B------:R-:W-:Y:S01]  /*2870*/  ISETP.GE.AND P2, PT, R10, RZ, PT ;  /* 0x000000ff0a00720c */ /* 0x000fe20003f46270 */
[----:B------:R-:W-:Y:S02]  /*2880*/  IMAD.MOV R10, RZ, RZ, -R9 ;  /* 0x000000ffff0a7224 */ /* 0x000fe400078e0a09 */
[----:B------:R-:W-:Y:S01]  /*2890*/  @!P4 IMAD.IADD R17, R17, 0x1, -R5 ;  /* 0x000000011111c824 */ /* 0x000fe200078e0a05 */
[C---:B------:R-:W-:Y:S01]  /*28a0*/  ISETP.GT.U32.AND P4, PT, R5.reuse, R23, PT ;  /* 0x000000170500720c */ /* 0x040fe20003f84070 */
[----:B------:R-:W-:Y:S01]  /*28b0*/  IMAD R25, R5, R10, R25 ;  /* 0x0000000a05197224 */ /* 0x000fe200078e0219 */
[----:B------:R-:W-:Y:S01]  /*28c0*/  ISETP.GE.AND P3, PT, R22, RZ, PT ;  /* 0x000000ff1600720c */ /* 0x000fe20003f66270 */
[----:B------:R-:W-:Y:S01]  /*28d0*/  @!P5 IMAD.IADD R21, R21, 0x1, -R5 ;  /* 0x000000011515d824 */ /* 0x000fe200078e0a05 */
[----:B0-----:R-:W-:-:S02]  /*28e0*/  LOP3.LUT R12, R7, 0x28, RZ, 0xfc, !PT ;  /* 0x00000028070c7812 */ /* 0x001fc400078efcff */
[----:B------:R-:W-:Y:S02]  /*28f0*/  ISETP.GT.U32.AND P5, PT, R5, R25, PT ;  /* 0x000000190500720c */ /* 0x000fe40003fa4070 */
[----:B------:R-:W-:-:S05]  /*2900*/  IABS R27, R12 ;  /* 0x0000000c001b7213 */ /* 0x000fca0000000000 */
[----:B------:R-:W-:Y:S01]  /*2910*/  @!P4 IMAD.IADD R23, R23, 0x1, -R5 ;  /* 0x000000011717c824 */ /* 0x000fe200078e0a05 */
[----:B------:R-:W-:Y:S01]  /*2920*/  LOP3.LUT R13, R7, 0x30, RZ, 0xfc, !PT ;  /* 0x00000030070d7812 */ /* 0x000fe200078efcff */
[----:B------:R-:W-:Y:S02]  /*2930*/  @!P3 IMAD.MOV R21, RZ, RZ, -R21 ;  /* 0x000000ffff15b224 */ /* 0x000fe400078e0a15 */
[----:B------:R-:W-:Y:S01]  /*2940*/  IMAD.HI.U32 R4, R6, R27, RZ ;  /* 0x0000001b06047227 */ /* 0x000fe200078e00ff */
[----:B------:R-:W-:Y:S02]  /*2950*/  ISETP.GT.U32.AND P3, PT, R5, R23, PT ;  /* 0x000000170500720c */ /* 0x000fe40003f64070 */
[----:B------:R-:W-:Y:S01]  /*2960*/  IABS R29, R13 ;  /* 0x0000000d001d7213 */ /* 0x000fe20000000000 */
[----:B------:R-:W-:Y:S01]  /*2970*/  @!P5 IMAD.IADD R25, R25, 0x1, -R5 ;  /* 0x000000011919d824 */ /* 0x000fe200078e0a05 */
[----:B------:R-:W-:Y:S01]  /*2980*/  LOP3.LUT R14, R7, 0x38, RZ, 0xfc, !PT ;  /* 0x00000038070e7812 */ /* 0x000fe200078efcff */
[----:B------:R-:W-:Y:S01]  /*2990*/  IMAD.MOV R4, RZ, RZ, -R4 ;  /* 0x000000ffff047224 */ /* 0x000fe200078e0a04 */
[----:B------:R-:W-:Y:S01]  /*29a0*/  ISETP.GE.AND P0, PT, R20, RZ, PT ;  /* 0x000000ff1400720c */ /* 0x000fe20003f06270 */
[----:B------:R-:W-:Y:S01]  /*29b0*/  IMAD.HI.U32 R9, R6, R29, RZ ;  /* 0x0000001d06097227 */ /* 0x000fe200078e00ff */
[----:B------:R-:W-:-:S02]  /*29c0*/  IABS R31, R14 ;  /* 0x0000000e001f7213 */ /* 0x000fc40000000000 */
[C---:B------:R-:W-:Y:S01]  /*29d0*/  ISETP.GT.U32.AND P5, PT, R5.reuse, R25, PT ;  /* 0x000000190500720c */ /* 0x040fe20003fa4070 */
[----:B------:R-:W-:Y:S02]  /*29e0*/  IMAD R27, R5, R4, R27 ;  /* 0x00000004051b7224 */ /* 0x000fe400078e021b */
[----:B------:R-:W-:Y:S02]  /*29f0*/  IMAD.MOV R10, RZ, RZ, -R9 ;  /* 0x000000ffff0a7224 */ /* 0x000fe400078e0a09 */
[----:B------:R-:W-:-:S04]  /*2a00*/  IMAD.HI.U32 R4, R6, R31, RZ ;  /* 0x0000001f06047227 */ /* 0x000fc800078e00ff */
[----:B------:R-:W-:Y:S01]  /*2a10*/  @!P3 IMAD.IADD R23, R23, 0x1, -R5 ;  /* 0x000000011717b824 */ /* 0x000fe200078e0a05 */
[C---:B------:R-:W-:Y:S01]  /*2a20*/  ISETP.GT.U32.AND P3, PT, R5.reuse, R27, PT ;  /* 0x0000001b0500720c */ /* 0x040fe20003f64070 */
[----:B------:R-:W-:Y:S02]  /*2a30*/  IMAD R29, R5, R10, R29 ;  /* 0x0000000a051d7224 */ /* 0x000fe400078e021d */
[----:B------:R-:W-:Y:S02]  /*2a40*/  IMAD.MOV R4, RZ, RZ, -R4 ;  /* 0x000000ffff047224 */ /* 0x000fe400078e0a04 */
[----:B------:R-:W-:Y:S01]  /*2a50*/  @!P5 IMAD.IADD R25, R25, 0x1, -R5 ;  /* 0x000000011919d824 */ /* 0x000fe200078e0a05 */
[C---:B------:R-:W-:Y:S01]  /*2a60*/  ISETP.GT.U32.AND P5, PT, R5.reuse, R29, PT ;  /* 0x0000001d0500720c */ /* 0x040fe20003fa4070 */
[----:B------:R-:W-:Y:S02]  /*2a70*/  IMAD R31, R5, R4, R31 ;  /* 0x00000004051f7224 */ /* 0x000fe400078e021f */
[----:B------:R-:W-:Y:S01]  /*2a80*/  @!P0 IMAD.MOV R17, RZ, RZ, -R17 ;  /* 0x000000ffff118224 */ /* 0x000fe200078e0a11 */
[----:B------:R-:W-:Y:S01]  /*2a90*/  ISETP.GE.AND P0, PT, R12, RZ, PT ;  /* 0x000000ff0c00720c */ /* 0x000fe20003f06270 */
[----:B------:R-:W-:Y:S01]  /*2aa0*/  @!P6 IMAD.MOV R23, RZ, RZ, -R23 ;  /* 0x000000ffff17e224 */ /* 0x000fe200078e0a17 */
[----:B------:R-:W-:Y:S01]  /*2ab0*/  LOP3.LUT R12, R7, 0x40, RZ, 0xfc, !PT ;  /* 0x00000040070c7812 */ /* 0x000fe200078efcff */
[----:B------:R-:W-:Y:S01]  /*2ac0*/  @!P3 IMAD.IADD R27, R27, 0x1, -R5 ;  /* 0x000000011b1bb824 */ /* 0x000fe200078e0a05 */
[----:B------:R-:W-:-:S02]  /*2ad0*/  ISETP.GT.U32.AND P6, PT, R5, R31, PT ;  /* 0x0000001f0500720c */ /* 0x000fc40003fc4070 */
[----:B------:R-:W-:Y:S02]  /*2ae0*/  IABS R33, R12 ;  /* 0x0000000c00217213 */ /* 0x000fe40000000000 */
[----:B------:R-:W-:Y:S02]  /*2af0*/  ISETP.GE.AND P4, PT, R13, RZ, PT ;  /* 0x000000ff0d00720c */ /* 0x000fe40003f86270 */
[----:B------:R-:W-:Y:S01]  /*2b00*/  LOP3.LUT R13, R7, 0x48, RZ, 0xfc, !PT ;  /* 0x00000048070d7812 */ /* 0x000fe200078efcff */
[----:B------:R-:W-:Y:S01]  /*2b10*/  IMAD.HI.U32 R4, R6, R33, RZ ;  /* 0x0000002106047227 */ /* 0x000fe200078e00ff */
[----:B------:R-:W-:Y:S01]  /*2b20*/  ISETP.GT.U32.AND P3, PT, R5, R27, PT ;  /* 0x0000001b0500720c */ /* 0x000fe20003f64070 */
[----:B------:R0:W-:Y:S01]  /*2b30*/  STL [R1+0x1f8], R16 ;  /* 0x0001f81001007387 */ /* 0x0001e20000100800 */
[----:B------:R-:W-:Y:S01]  /*2b40*/  IABS R35, R13 ;  /* 0x0000000d00237213 */ /* 0x000fe20000000000 */
[----:B------:R-:W-:Y:S02]  /*2b50*/  @!P5 IMAD.IADD R29, R29, 0x1, -R5 ;  /* 0x000000011d1dd824 */ /* 0x000fe400078e0a05 */
[----:B------:R-:W-:-:S02]  /*2b60*/  IMAD.MOV R4, RZ, RZ, -R4 ;  /* 0x000000ffff047224 */ /* 0x000fc400078e0a04 */
[----:B------:R-:W-:Y:S01]  /*2b70*/  @!P6 IMAD.IADD R31, R31, 0x1, -R5 ;  /* 0x000000011f1fe824 */ /* 0x000fe200078e0a05 */
[----:B0-----:R-:W-:Y:S01]  /*2b80*/  LOP3.LUT R16, R7, 0x50, RZ, 0xfc, !PT ;  /* 0x0000005007107812 */ /* 0x001fe200078efcff */
[C---:B------:R-:W-:Y:S01]  /*2b90*/  IMAD.HI.U32 R9, R6.reuse, R35, RZ ;  /* 0x0000002306097227 */ /* 0x040fe200078e00ff */
[C---:B------:R-:W-:Y:S02]  /*2ba0*/  ISETP.GT.U32.AND P5, PT, R5.reuse, R29, PT ;  /* 0x0000001d0500720c */ /* 0x040fe40003fa4070 */
[----:B------:R-:W-:Y:S01]  /*2bb0*/  IABS R37, R16 ;  /* 0x0000001000257213 */ /* 0x000fe20000000000 */
[C---:B------:R-:W-:Y:S01]  /*2bc0*/  IMAD R33, R5.reuse, R4, R33 ;  /* 0x0000000405217224 */ /* 0x040fe200078e0221 */
[----:B------:R-:W-:Y:S01]  /*2bd0*/  ISETP.GT.U32.AND P6, PT, R5, R31, PT ;  /* 0x0000001f0500720c */ /* 0x000fe20003fc4070 */
[----:B------:R-:W-:Y:S02]  /*2be0*/  IMAD.MOV R10, RZ, RZ, -R9 ;  /* 0x000000ffff0a7224 */ /* 0x000fe400078e0a09 */
[----:B------:R-:W-:-:S04]  /*2bf0*/  IMAD.HI.U32 R4, R6, R37, RZ ;  /* 0x0000002506047227 */ /* 0x000fc800078e00ff */
[----:B------:R-:W-:Y:S01]  /*2c00*/  @!P3 IMAD.IADD R27, R27, 0x1, -R5 ;  /* 0x000000011b1bb824 */ /* 0x000fe200078e0a05 */
[C---:B------:R-:W-:Y:S01]  /*2c10*/  ISETP.GT.U32.AND P3, PT, R5.reuse, R33, PT ;  /* 0x000000210500720c */ /* 0x040fe20003f64070 */
[C---:B------:R-:W-:Y:S02]  /*2c20*/  IMAD R35, R5.reuse, R10, R35 ;  /* 0x0000000a05237224 */ /* 0x040fe400078e0223 */
[----:B------:R-:W-:Y:S02]  /*2c30*/  IMAD.MOV R4, RZ, RZ, -R4 ;  /* 0x000000ffff047224 */ /* 0x000fe400078e0a04 */
[----:B------:R-:W-:Y:S01]  /*2c40*/  @!P2 IMAD.MOV R25, RZ, RZ, -R25 ;  /* 0x000000ffff19a224 */ /* 0x000fe200078e0a19 */
[----:B------:R-:W-:Y:S01]  /*2c50*/  ISETP.GE.AND P2, PT, R14, RZ, PT ;  /* 0x000000ff0e00720c */ /* 0x000fe20003f46270 */
[----:B------:R-:W-:Y:S02]  /*2c60*/  IMAD R37, R5, R4, R37 ;  /* 0x0000000405257224 */ /* 0x000fe400078e0225 */
[----:B------:R-:W-:Y:S01]  /*2c70*/  @!P5 IMAD.IADD R29, R29, 0x1, -R5 ;  /* 0x000000011d1dd824 */ /* 0x000fe200078e0a05 */
[----:B------:R-:W-:-:S02]  /*2c80*/  ISETP.GT.U32.AND P5, PT, R5, R35, PT ;  /* 0x000000230500720c */ /* 0x000fc40003fa4070 */
[----:B------:R-:W-:Y:S01]  /*2c90*/  LOP3.LUT R14, R7, 0x58, RZ, 0xfc, !PT ;  /* 0x00000058070e7812 */ /* 0x000fe200078efcff */
[--C-:B------:R-:W-:Y:S01]  /*2ca0*/  @!P6 IMAD.IADD R31, R31, 0x1, -R5.reuse ;  /* 0x000000011f1fe824 */ /* 0x100fe200078e0a05 */
[----:B------:R-:W-:Y:S01]  /*2cb0*/  ISETP.GT.U32.AND P6, PT, R5, R37, PT ;  /* 0x000000250500720c */ /* 0x000fe20003fc4070 */
[----:B------:R-:W-:Y:S01]  /*2cc0*/  @!P3 IMAD.IADD R33, R33, 0x1, -R5 ;  /* 0x000000012121b824 */ /* 0x000fe200078e0a05 */
[----:B------:R-:W-:Y:S02]  /*2cd0*/  IABS R41, R14 ;  /* 0x0000000e00297213 */ /* 0x000fe40000000000 */
[C---:B-1----:R-:W-:Y:S02]  /*2ce0*/  LOP3.LUT R18, R7.reuse, 0x60, RZ, 0xfc, !PT ;  /* 0x0000006007127812 */ /* 0x042fe400078efcff */
[----:B------:R-:W-:Y:S01]  /*2cf0*/  LOP3.LUT R19, R7, 0x68, RZ, 0xfc, !PT ;  /* 0x0000006807137812 */ /* 0x000fe200078efcff */
[----:B------:R-:W-:Y:S01]  /*2d00*/  IMAD.HI.U32 R4, R6, R41, RZ ;  /* 0x0000002906047227 */ /* 0x000fe200078e00ff */
[----:B------:R-:W-:-:S02]  /*2d10*/  IABS R43, R18 ;  /* 0x00000012002b7213 */ /* 0x000fc40000000000 */
[----:B------:R-:W-:Y:S01]  /*2d20*/  ISETP.GT.U32.AND P3, PT, R5, R33, PT ;  /* 0x000000210500720c */ /* 0x000fe20003f64070 */
[----:B------:R-:W-:Y:S01]  /*2d30*/  @!P0 IMAD.MOV R27, RZ, RZ, -R27 ;  /* 0x000000ffff1b8224 */ /* 0x000fe200078e0a1b */
[----:B------:R-:W-:Y:S01]  /*2d40*/  IABS R45, R19 ;  /* 0x00000013002d7213 */ /* 0x000fe20000000000 */
[----:B------:R-:W-:Y:S01]  /*2d50*/  @!P5 IMAD.IADD R35, R35, 0x1, -R5 ;  /* 0x000000012323d824 */ /* 0x000fe200078e0a05 */
[----:B------:R-:W-:Y:S01]  /*2d60*/  ISETP.GE.AND P0, PT, R12, RZ, PT ;  /* 0x000000ff0c00720c */ /* 0x000fe20003f06270 */
[----:B------:R-:W-:Y:S02]  /*2d70*/  IMAD.MOV R10, RZ, RZ, -R4 ;  /* 0x000000ffff0a7224 */ /* 0x000fe400078e0a04 */
[----:B------:R-:W-:-:S04]  /*2d80*/  IMAD.HI.U32 R9, R6, R43, RZ ;  /* 0x0000002b06097227 */ /* 0x000fc800078e00ff */
[----:B------:R-:W-:Y:S01]  /*2d90*/  @!P6 IMAD.IADD R37, R37, 0x1, -R5 ;  /* 0x000000012525e824 */ /* 0x000fe200078e0a05 */
[C---:B------:R-:W-:Y:S01]  /*2da0*/  ISETP.GT.U32.AND P6, PT, R5.reuse, R35, PT ;  /* 0x000000230500720c */ /* 0x040fe20003fc4070 */
[----:B------:R-:W-:Y:S02]  /*2db0*/  IMAD R41, R5, R10, R41 ;  /* 0x0000000a05297224 */ /* 0x000fe400078e0229 */
[----:B------:R-:W-:-:S04]  /*2dc0*/  IMAD.HI.U32 R4, R6, R45, RZ ;  /* 0x0000002d06047227 */ /* 0x000fc800078e00ff */
[----:B------:R-:W-:Y:S02]  /*2dd0*/  IMAD.MOV R10, RZ, RZ, -R9 ;  /* 0x000000ffff0a7224 */ /* 0x000fe400078e0a09 */
[----:B------:R-:W-:Y:S02]  /*2de0*/  IMAD.MOV R4, RZ, RZ, -R4 ;  /* 0x000000ffff047224 */ /* 0x000fe400078e0a04 */
[----:B------:R-:W-:Y:S02]  /*2df0*/  @!P3 IMAD.IADD R33, R33, 0x1, -R5 ;  /* 0x000000012121b824 */ /* 0x000fe400078e0a05 */
[C---:B------:R-:W-:Y:S02]  /*2e00*/  IMAD R43, R5.reuse, R10, R43 ;  /* 0x0000000a052b7224 */ /* 0x040fe400078e022b */
[C---:B------:R-:W-:Y:S02]  /*2e10*/  IMAD R45, R5.reuse, R4, R45 ;  /* 0x00000004052d7224 */ /* 0x040fe400078e022d */
[----:B------:R-:W-:Y:S01]  /*2e20*/  @!P0 IMAD.MOV R33, RZ, RZ, -R33 ;  /* 0x000000ffff218224 */ /* 0x000fe200078e0a21 */
[----:B------:R-:W-:Y:S01]  /*2e30*/  ISETP.GT.U32.AND P0, PT, R5, R43, PT ;  /* 0x0000002b0500720c */ /* 0x000fe20003f04070 */
[----:B------:R-:W-:Y:S01]  /*2e40*/  @!P6 IMAD.IADD R35, R35, 0x1, -R5 ;  /* 0x000000012323e824 */ /* 0x000fe200078e0a05 */
[----:B------:R-:W-:Y:S01]  /*2e50*/  LOP3.LUT R9, R7, 0x70, RZ, 0xfc, !PT ;  /* 0x0000007007097812 */ /* 0x000fe200078efcff */
[----:B------:R-:W-:Y:S01]  /*2e60*/  @!P4 IMAD.MOV R29, RZ, RZ, -R29 ;  /* 0x000000ffff1dc224 */ /* 0x000fe200078e0a1d */
[C---:B------:R-:W-:Y:S01]  /*2e70*/  ISETP.GT.U32.AND P6, PT, R5.reuse, R45, PT ;  /* 0x0000002d0500720c */ /* 0x040fe20003fc4070 */
[----:B------:R-:W-:Y:S01]  /*2e80*/  @!P2 IMAD.MOV R31, RZ, RZ, -R31 ;  /* 0x000000ffff1fa224 */ /* 0x000fe200078e0a1f */
[----:B------:R-:W-:-:S02]  /*2e90*/  ISETP.GT.U32.AND P4, PT, R5, R37, PT ;  /* 0x000000250500720c */ /* 0x000fc40003f84070 */
[----:B------:R-:W-:Y:S02]  /*2ea0*/  ISETP.GT.U32.AND P2, PT, R5, R41, PT ;  /* 0x000000290500720c */ /* 0x000fe40003f44070 */
[----:B------:R-:W-:Y:S02]  /*2eb0*/  IABS R47, R9 ;  /* 0x00000009002f7213 */ /* 0x000fe40000000000 */
[----:B------:R-:W-:Y:S02]  /*2ec0*/  ISETP.GE.AND P5, PT, R13, RZ, PT ;  /* 0x000000ff0d00720c */ /* 0x000fe40003fa6270 */
[----:B------:R-:W-:Y:S01]  /*2ed0*/  ISETP.GE.AND P3, PT, R16, RZ, PT ;  /* 0x000000ff1000720c */ /* 0x000fe20003f66270 */
[----:B------:R-:W-:Y:S01]  /*2ee0*/  IMAD.HI.U32 R4, R6, R47, RZ ;  /* 0x0000002f06047227 */ /* 0x000fe200078e00ff */
[----:B------:R-:W-:-:S03]  /*2ef0*/  LOP3.LUT R12, R7, 0x78, RZ, 0xfc, !PT ;  /* 0x00000078070c7812 */ /* 0x000fc600078efcff */
[--C-:B------:R-:W-:Y:S02]  /*2f00*/  @!P0 IMAD.IADD R43, R43, 0x1, -R5.reuse ;  /* 0x000000012b2b8824 */ /* 0x100fe400078e0a05 */
[----:B------:R-:W-:Y:S02]  /*2f10*/  IMAD.MOV R10, RZ, RZ, -R4 ;  /* 0x000000ffff0a7224 */ /* 0x000fe400078e0a04 */
[--C-:B------:R-:W-:Y:S01]  /*2f20*/  @!P6 IMAD.IADD R45, R45, 0x1, -R5.reuse ;  /* 0x000000012d2de824 */ /* 0x100fe200078e0a05 */
[----:B------:R-:W-:Y:S01]  /*2f30*/  ISETP.GT.U32.AND P6, PT, R5, R43, PT ;  /* 0x0000002b0500720c */ /* 0x000fe20003fc4070 */
[--C-:B------:R-:W-:Y:S01]  /*2f40*/  @!P4 IMAD.IADD R37, R37, 0x1, -R5.reuse ;  /* 0x000000012525c824 */ /* 0x100fe200078e0a05 */
[----:B------:R-:W-:Y:S01]  /*2f50*/  IABS R49, R12 ;  /* 0x0000000c00317213 */ /* 0x000fe20000000000 */
[----:B------:R-:W-:Y:S02]  /*2f60*/  @!P2 IMAD.IADD R41, R41, 0x1, -R5 ;  /* 0x000000012929a824 */ /* 0x000fe400078e0a05 */
[----:B------:R-:W-:-:S02]  /*2f70*/  IMAD R47, R5, R10, R47 ;  /* 0x0000000a052f7224 */ /* 0x000fc400078e022f */
[----:B------:R-:W-:Y:S01]  /*2f80*/  @!P5 IMAD.MOV R35, RZ, RZ, -R35 ;  /* 0x000000ffff23d224 */ /* 0x000fe200078e0a23 */
[----:B------:R-:W-:Y:S01]  /*2f90*/  ISETP.GT.U32.AND P5, PT, R5, R45, PT ;  /* 0x0000002d0500720c */ /* 0x000fe20003fa4070 */
[----:B------:R-:W-:Y:S01]  /*2fa0*/  @!P3 IMAD.MOV R37, RZ, RZ, -R37 ;  /* 0x000000ffff25b224 */ /* 0x000fe200078e0a25 */
[----:B------:R-:W-:Y:S01]  /*2fb0*/  LOP3.LUT R13, R7, 0x80, RZ, 0xfc, !PT ;  /* 0x00000080070d7812 */ /* 0x000fe200078efcff */
[----:B------:R-:W-:Y:S01]  /*2fc0*/  IMAD.HI.U32 R4, R6, R49, RZ ;  /* 0x0000003106047227 */ /* 0x000fe200078e00ff */
[C---:B------:R-:W-:Y:S02]  /*2fd0*/  ISETP.GT.U32.AND P0, PT, R5.reuse, R41, PT ;  /* 0x000000290500720c */ /* 0x040fe40003f04070 */
[----:B------:R-:W-:Y:S01]  /*2fe0*/  ISETP.GT.U32.AND P3, PT, R5, R47, PT ;  /* 0x0000002f0500720c */ /* 0x000fe20003f64070 */
[----:B------:R-:W-:Y:S01]  /*2ff0*/  IMAD.MOV R4, RZ, RZ, -R4 ;  /* 0x000000ffff047224 */ /* 0x000fe200078e0a04 */
[----:B------:R-:W-:Y:S02]  /*3000*/  ISETP.GE.AND P4, PT, R14, RZ, PT ;  /* 0x000000ff0e00720c */ /* 0x000fe40003f86270 */
[----:B------:R-:W-:Y:S01]  /*3010*/  IABS R53, R13 ;  /* 0x0000000d00357213 */ /* 0x000fe20000000000 */
[----:B------:R-:W-:Y:S01]  /*3020*/  @!P6 IMAD.IADD R43, R43, 0x1, -R5 ;  /* 0x000000012b2be824 */ /* 0x000fe200078e0a05 */
[----:B------:R-:W-:Y:S01]  /*3030*/  ISETP.GE.AND P6, PT, R9, RZ, PT ;  /* 0x000000ff0900720c */ /* 0x000fe20003fc6270 */
[----:B------:R-:W-:Y:S01]  /*3040*/  IMAD R49, R5, R4, R49 ;  /* 0x0000000405317224 */ /* 0x000fe200078e0231 */
[C---:B------:R-:W-:Y:S01]  /*3050*/  LOP3.LUT R9, R7.reuse, 0x88, RZ, 0xfc, !PT ;  /* 0x0000008807097812 */ /* 0x040fe200078efcff */
[----:B------:R-:W-:Y:S01]  /*3060*/  IMAD.HI.U32 R4, R6, R53, RZ ;  /* 0x0000003506047227 */ /* 0x000fe200078e00ff */
[----:B------:R-:W-:-:S02]  /*3070*/  LOP3.LUT R14, R7, 0x90, RZ, 0xfc, !PT ;  /* 0x00000090070e7812 */ /* 0x000fc400078efcff */
[----:B------:R-:W-:Y:S01]  /*3080*/  IABS R55, R9 ;  /* 0x0000000900377213 */ /* 0x000fe20000000000 */
[--C-:B------:R-:W-:Y:S01]  /*3090*/  @!P5 IMAD.IADD R45, R45, 0x1, -R5.reuse ;  /* 0x000000012d2dd824 */ /* 0x100fe200078e0a05 */
[----:B------:R-:W-:Y:S01]  /*30a0*/  ISETP.GT.U32.AND P5, PT, R5, R49, PT ;  /* 0x000000310500720c */ /* 0x000fe20003fa4070 */
[--C-:B------:R-:W-:Y:S02]  /*30b0*/  @!P0 IMAD.IADD R41, R41, 0x1, -R5.reuse ;  /* 0x0000000129298824 */ /* 0x100fe400078e0a05 */
[----:B------:R-:W-:Y:S02]  /*30c0*/  IMAD.MOV R4, RZ, RZ, -R4 ;  /* 0x000000ffff047224 */ /* 0x000fe400078e0a04 */
[----:B------:R-:W-:Y:S01]  /*30d0*/  @!P3 IMAD.IADD R47, R47, 0x1, -R5 ;  /* 0x000000012f2fb824 */ /* 0x000fe200078e0a05 */
[----:B------:R-:W-:Y:S01]  /*30e0*/  IABS R57, R14 ;  /* 0x0000000e00397213 */ /* 0x000fe20000000000 */
[C---:B------:R-:W-:Y:S02]  /*30f0*/  IMAD R53, R5.reuse, R4, R53 ;  /* 0x0000000405357224 */ /* 0x040fe400078e0235 */
[----:B------:R-:W-:Y:S01]  /*3100*/  @!P4 IMAD.MOV R41, RZ, RZ, -R41 ;  /* 0x000000ffff29c224 */ /* 0x000fe200078e0a29 */
[----:B------:R-:W-:Y:S01]  /*3110*/  ISETP.GT.U32.AND P4, PT, R5, R47, PT ;  /* 0x0000002f0500720c */ /* 0x000fe20003f84070 */
[----:B------:R-:W-:-:S04]  /*3120*/  IMAD.HI.U32 R4, R6, R55, RZ ;  /* 0x0000003706047227 */ /* 0x000fc800078e00ff */
[----:B------:R-:W-:Y:S02]  /*3130*/  IMAD.MOV R10, RZ, RZ, -R4 ;  /* 0x000000ffff0a7224 */ /* 0x000fe400078e0a04 */
[----:B------:R-:W-:Y:S01]  /*3140*/  IMAD.HI.U32 R4, R6, R57, RZ ;  /* 0x0000003906047227 */ /* 0x000fe200078e00ff */
[----:B------:R-:W-:-:S03]  /*3150*/  ISETP.GE.AND P2, PT, R18, RZ, PT ;  /* 0x000000ff1200720c */ /* 0x000fc60003f46270 */
[--C-:B------:R-:W-:Y:S02]  /*3160*/  @!P5 IMAD.IADD R49, R49, 0x1, -R5.reuse ;  /* 0x000000013131d824 */ /* 0x100fe400078e0a05 */
[----:B------:R-:W-:Y:S02]  /*3170*/  IMAD.MOV R4, RZ, RZ, -R4 ;  /* 0x000000ffff047224 */ /* 0x000fe400078e0a04 */
[----:B------:R-:W-:Y:S01]  /*3180*/  @!P4 IMAD.IADD R47, R47, 0x1, -R5 ;  /* 0x000000012f2fc824 */ /* 0x000fe200078e0a05 */
[C---:B------:R-:W-:Y:S01]  /*3190*/  ISETP.GT.U32.AND P5, PT, R5.reuse, R49, PT ;  /* 0x000000310500720c */ /* 0x040fe20003fa4070 */
[----:B------:R-:W-:Y:S01]  /*31a0*/  IMAD R57, R5, R4, R57 ;  /* 0x0000000405397224 */ /* 0x000fe200078e0239 */
[----:B------:R-:W-:Y:S01]  /*31b0*/  ISETP.GE.AND P3, PT, R12, RZ, PT ;  /* 0x000000ff0c00720c */ /* 0x000fe20003f66270 */
[----:B------:R-:W-:Y:S01]  /*31c0*/  @!P6 IMAD.MOV R47, RZ, RZ, -R47 ;  /* 0x000000ffff2fe224 */ /* 0x000fe200078e0a2f */
[----:B------:R-:W-:Y:S02]  /*31d0*/  LOP3.LUT R12, R7, 0x98, RZ, 0xfc, !PT ;  /* 0x00000098070c7812 */ /* 0x000fe400078efcff */
[C---:B------:R-:W-:Y:S01]  /*31e0*/  ISETP.GT.U32.AND P6, PT, R5.reuse, R57, PT ;  /* 0x000000390500720c */ /* 0x040fe20003fc4070 */
[----:B------:R-:W-:Y:S01]  /*31f0*/  @!P2 IMAD.MOV R43, RZ, RZ, -R43 ;  /* 0x000000ffff2ba224 */ /* 0x000fe200078e0a2b */
[C---:B------:R-:W-:Y:S01]  /*3200*/  ISETP.GT.U32.AND P2, PT, R5.reuse, R53, PT ;  /* 0x000000350500720c */ /* 0x040fe20003f44070 */
[----:B------:R-:W-:Y:S01]  /*3210*/  IMAD R55, R5, R10, R55 ;  /* 0x0000000a05377224 */ /* 0x000fe200078e0237 */
[----:B------:R-:W-:-:S02]  /*3220*/  IABS R59, R12 ;  /* 0x0000000c003b7213 */ /* 0x000fc40000000000 */
[----:B------:R-:W-:Y:S01]  /*3230*/  ISETP.GE.AND P4, PT, R9, RZ, PT ;  /* 0x000000ff0900720c */ /* 0x000fe20003f86270 */
[----:B------:R-:W-:Y:S01]  /*3240*/  @!P5 IMAD.IADD R49, R49, 0x1, -R5 ;  /* 0x000000013131d824 */ /* 0x000fe200078e0a05 */
[----:B------:R-:W-:Y:S01]  /*3250*/  ISETP.GT.U32.AND P5, PT, R5, R55, PT ;  /* 0x000000370500720c */ /* 0x000fe20003fa4070 */
[----:B------:R-:W-:Y:S01]  /*3260*/  IMAD.HI.U32 R4, R6, R59, RZ ;  /* 0x0000003b06047227 */ /* 0x000fe200078e00ff */
[----:B------:R-:W-:-:S03]  /*3270*/  LOP3.LUT R9, R7, 0xa0, RZ, 0xfc, !PT ;  /* 0x000000a007097812 */ /* 0x000fc600078efcff */
[--C-:B------:R-:W-:Y:S01]  /*3280*/  @!P6 IMAD.IADD R57, R57, 0x1, -R5.reuse ;  /* 0x000000013939e824 */ /* 0x100fe200078e0a05 */
[----:B------:R-:W-:Y:S01]  /*3290*/  IABS R61, R9 ;  /* 0x00000009003d7213 */ /* 0x000fe20000000000 */
[----:B------:R-:W-:Y:S01]  /*32a0*/  IMAD.MOV R4, RZ, RZ, -R4 ;  /* 0x000000ffff047224 */ /* 0x000fe200078e0a04 */
[----:B------:R-:W-:Y:S01]  /*32b0*/  ISETP.GE.AND P0, PT, R19, RZ, PT ;  /* 0x000000ff1300720c */ /* 0x000fe20003f06270 */
[----:B------:R-:W-:Y:S01]  /*32c0*/  @!P2 IMAD.IADD R53, R53, 0x1, -R5 ;  /* 0x000000013535a824 */ /* 0x000fe200078e0a05 */
[C---:B------:R-:W-:Y:S01]  /*32d0*/  ISETP.GT.U32.AND P6, PT, R5.reuse, R57, PT ;  /* 0x000000390500720c */ /* 0x040fe20003fc4070 */
[C---:B------:R-:W-:Y:S02]  /*32e0*/  IMAD R59, R5.reuse, R4, R59 ;  /* 0x00000004053b7224 */ /* 0x040fe400078e023b */
[----:B------:R-:W-:Y:S01]  /*32f0*/  IMAD.HI.U32 R4, R6, R61, RZ ;  /* 0x0000003d06047227 */ /* 0x000fe200078e00ff */
[----:B------:R-:W-:-:S03]  /*3300*/  ISETP.GT.U32.AND P2, PT, R5, R53, PT ;  /* 0x000000350500720c */ /* 0x000fc60003f44070 */
[----:B------:R-:W-:Y:S02]  /*3310*/  @!P5 IMAD.IADD R55, R55, 0x1, -R5 ;  /* 0x000000013737d824 */ /* 0x000fe400078e0a05 */
[----:B------:R-:W-:-:S03]  /*3320*/  IMAD.MOV R10, RZ, RZ, -R4 ;  /* 0x000000ffff0a7224 */ /* 0x000fc600078e0a04 */
[C---:B------:R-:W-:Y:S01]  /*3330*/  ISETP.GT.U32.AND P5, PT, R5.reuse, R55, PT ;  /* 0x000000370500720c */ /* 0x040fe20003fa4070 */
[----:B------:R-:W-:Y:S02]  /*3340*/  IMAD R61, R5, R10, R61 ;  /* 0x0000000a053d7224 */ /* 0x000fe400078e023d */
[----:B------:R-:W-:Y:S01]  /*3350*/  @!P0 IMAD.MOV R45, RZ, RZ, -R45 ;  /* 0x000000ffff2d8224 */ /* 0x000fe200078e0a2d */
[----:B------:R-:W-:Y:S01]  /*3360*/  ISETP.GE.AND P0, PT, R13, RZ, PT ;  /* 0x000000ff0d00720c */ /* 0x000fe20003f06270 */
[--C-:B------:R-:W-:Y:S01]  /*3370*/  @!P6 IMAD.IADD R57, R57, 0x1, -R5.reuse ;  /* 0x000000013939e824 */ /* 0x100fe200078e0a05 */
[----:B------:R-:W-:Y:S02]  /*3380*/  ISETP.GT.U32.AND P6, PT, R5, R61, PT ;  /* 0x0000003d0500720c */ /* 0x000fe40003fc4070 */
[----:B------:R-:W-:Y:S01]  /*3390*/  LOP3.LUT R13, R7, 0xa8, RZ, 0xfc, !PT ;  /* 0x000000a8070d7812 */ /* 0x000fe200078efcff */
[----:B------:R-:W-:Y:S01]  /*33a0*/  @!P2 IMAD.IADD R53, R53, 0x1, -R5 ;  /* 0x000000013535a824 */ /* 0x000fe200078e0a05 */
[----:B------:R-:W-:-:S02]  /*33b0*/  ISETP.GT.U32.AND P2, PT, R5, R59, PT ;  /* 0x0000003b0500720c */ /* 0x000fc40003f44070 */
[----:B------:R-:W-:Y:S01]  /*33c0*/  IABS R63, R13 ;  /* 0x0000000d003f7213 */ /* 0x000fe20000000000 */
[----:B------:R-:W-:Y:S01]  /*33d0*/  @!P5 IMAD.IADD R55, R55, 0x1, -R5 ;  /* 0x000000013737d824 */ /* 0x000fe200078e0a05 */
[----:B------:R-:W-:Y:S02]  /*33e0*/  ISETP.GE.AND P5, PT, R9, RZ, PT ;  /* 0x000000ff0900720c */ /* 0x000fe40003fa6270 */
[----:B------:R-:W-:Y:S01]  /*33f0*/  LOP3.LUT R9, R7, 0xb0, RZ, 0xfc, !PT ;  /* 0x000000b007097812 */ /* 0x000fe200078efcff */
[----:B------:R-:W-:-:S03]  /*3400*/  IMAD.HI.U32 R4, R6, R63, RZ ;  /* 0x0000003f06047227 */ /* 0x000fc600078e00ff */
[----:B------:R-:W-:Y:S01]  /*3410*/  IABS R65, R9 ;  /* 0x0000000900417213 */ /* 0x000fe20000000000 */
[----:B------:R-:W-:Y:S02]  /*3420*/  @!P6 IMAD.IADD R61, R61, 0x1, -R5 ;  /* 0x000000013d3de824 */ /* 0x000fe400078e0a05 */
[----:B------:R-:W-:Y:S02]  /*3430*/  IMAD.MOV R4, RZ, RZ, -R4 ;  /* 0x000000ffff047224 */ /* 0x000fe400078e0a04 */
[----:B------:R-:W-:Y:S01]  /*3440*/  @!P3 IMAD.MOV R49, RZ, RZ, -R49 ;  /* 0x000000ffff31b224 */ /* 0x000fe200078e0a31 */
[----:B------:R-:W-:Y:S01]  /*3450*/  ISETP.GE.AND P3, PT, R14, RZ, PT ;  /* 0x000000ff0e00720c */ /* 0x000fe20003f66270 */
[----:B------:R-:W-:Y:S01]  /*3460*/  @!P2 IMAD.IADD R59, R59, 0x1, -R5 ;  /* 0x000000013b3ba824 */ /* 0x000fe200078e0a05 */
[C---:B------:R-:W-:Y:S01]  /*3470*/  ISETP.GT.U32.AND P6, PT, R5.reuse, R61, PT ;  /* 0x0000003d0500720c */ /* 0x040fe20003fc4070 */
[C---:B------:R-:W-:Y:S02]  /*3480*/  IMAD R63, R5.reuse, R4, R63 ;  /* 0x00000004053f7224 */ /* 0x040fe400078e023f */
[----:B------:R-:W-:Y:S01]  /*3490*/  IMAD.HI.U32 R4, R6, R65, RZ ;  /* 0x0000004106047227 */ /* 0x000fe200078e00ff */
[----:B------:R-:W-:-:S03]  /*34a0*/  ISETP.GT.U32.AND P2, PT, R5, R59, PT ;  /* 0x0000003b0500720c */ /* 0x000fc60003f44070 */
[----:B------:R-:W-:Y:S02]  /*34b0*/  IMAD.MOV R10, RZ, RZ, -R4 ;  /* 0x000000ffff0a7224 */ /* 0x000fe400078e0a04 */
[----:B------:R-:W-:Y:S01]  /*34c0*/  @!P0 IMAD.MOV R53, RZ, RZ, -R53 ;  /* 0x000000ffff358224 */ /* 0x000fe200078e0a35 */
[----:B------:R-:W-:Y:S01]  /*34d0*/  ISETP.GE.AND P0, PT, R12, RZ, PT ;  /* 0x000000ff0c00720c */ /* 0x000fe20003f06270 */
[----:B------:R-:W-:Y:S01]  /*34e0*/  IMAD R65, R5, R10, R65 ;  /* 0x0000000a05417224 */ /* 0x000fe200078e0241 */
[----:B------:R-:W-:Y:S01]  /*34f0*/  LOP3.LUT R12, R7, 0xb8, RZ, 0xfc, !PT ;  /* 0x000000b8070c7812 */ /* 0x000fe200078efcff */
[----:B------:R-:W-:Y:S01]  /*3500*/  @!P3 IMAD.MOV R57, RZ, RZ, -R57 ;  /* 0x000000ffff39b224 */ /* 0x000fe200078e0a39 */
[----:B------:R-:W-:Y:S01]  /*3510*/  ISETP.GE.AND P3, PT, R9, RZ, PT ;  /* 0x000000ff0900720c */ /* 0x000fe20003f66270 */
[----:B------:R-:W-:Y:S01]  /*3520*/  @!P6 IMAD.IADD R61, R61, 0x1, -R5 ;  /* 0x000000013d3de824 */ /* 0x000fe200078e0a05 */
[----:B------:R-:W-:Y:S02]  /*3530*/  IABS R67, R12 ;  /* 0x0000000c00437213 */ /* 0x000fe40000000000 */
[----:B------:R-:W-:-:S02]  /*3540*/  ISETP.GT.U32.AND P6, PT, R5, R65, PT ;  /* 0x000000410500720c */ /* 0x000fc40003fc4070 */
[----:B------:R-:W-:Y:S01]  /*3550*/  LOP3.LUT R9, R7, 0xc0, RZ, 0xfc, !PT ;  /* 0x000000c007097812 */ /* 0x000fe200078efcff */
[----:B------:R-:W-:Y:S01]  /*3560*/  @!P2 IMAD.IADD R59, R59, 0x1, -R5 ;  /* 0x000000013b3ba824 */ /* 0x000fe200078e0a05 */
[----:B------:R-:W-:Y:S01]  /*3570*/  ISETP.GT.U32.AND P2, PT, R5, R63, PT ;  /* 0x0000003f0500720c */ /* 0x000fe20003f44070 */
[----:B------:R-:W-:Y:S01]  /*3580*/  IMAD.HI.U32 R4, R6, R67, RZ ;  /* 0x0000004306047227 */ /* 0x000fe200078e00ff */
[----:B------:R-:W-:-:S03]  /*3590*/  IABS R69, R9 ;  /* 0x0000000900457213 */ /* 0x000fc60000000000 */
[----:B------:R-:W-:Y:S01]  /*35a0*/  @!P0 IMAD.MOV R59, RZ, RZ, -R59 ;  /* 0x000000ffff3b8224 */ /* 0x000fe200078e0a3b */
[----:B------:R-:W-:Y:S01]  /*35b0*/  ISETP.GE.AND P0, PT, R12, RZ, PT ;  /* 0x000000ff0c00720c */ /* 0x000fe20003f06270 */
[----:B------:R-:W-:Y:S01]  /*35c0*/  IMAD.MOV R10, RZ, RZ, -R4 ;  /* 0x000000ffff0a7224 */ /* 0x000fe200078e0a04 */
[----:B------:R-:W-:Y:S01]  /*35d0*/  LOP3.LUT R12, R7, 0xc8, RZ, 0xfc, !PT ;  /* 0x000000c8070c7812 */ /* 0x000fe200078efcff */
[----:B------:R-:W-:-:S03]  /*35e0*/  IMAD.HI.U32 R4, R6, R69, RZ ;  /* 0x0000004506047227 */ /* 0x000fc600078e00ff */
[----:B------:R-:W-:Y:S01]  /*35f0*/  IABS R71, R12 ;  /* 0x0000000c00477213 */ /* 0x000fe20000000000 */
[--C-:B------:R-:W-:Y:S02]  /*3600*/  @!P6 IMAD.IADD R65, R65, 0x1, -R5.reuse ;  /* 0x000000014141e824 */ /* 0x100fe400078e0a05 */
[----:B------:R-:W-:Y:S02]  /*3610*/  IMAD.MOV R4, RZ, RZ, -R4 ;  /* 0x000000ffff047224 */ /* 0x000fe400078e0a04 */
[----:B------:R-:W-:Y:S01]  /*3620*/  @!P2 IMAD.IADD R63, R63, 0x1, -R5 ;  /* 0x000000013f3fa824 */ /* 0x000fe200078e0a05 */
[C---:B------:R-:W-:Y:S01]  /*3630*/  ISETP.GT.U32.AND P6, PT, R5.reuse, R65, PT ;  /* 0x000000410500720c */ /* 0x040fe20003fc4070 */
[C---:B------:R-:W-:Y:S02]  /*3640*/  IMAD R69, R5.reuse, R4, R69 ;  /* 0x0000000405457224 */ /* 0x040fe400078e0245 */
[C---:B------:R-:W-:Y:S02]  /*3650*/  IMAD R67, R5.reuse, R10, R67 ;  /* 0x0000000a05437224 */ /* 0x040fe400078e0243 */
[----:B------:R-:W-:Y:S01]  /*3660*/  IMAD.HI.U32 R4, R6, R71, RZ ;  /* 0x0000004706047227 */ /* 0x000fe200078e00ff */
[----:B------:R-:W-:-:S03]  /*3670*/  ISETP.GT.U32.AND P2, PT, R5, R63, PT ;  /* 0x0000003f0500720c */ /* 0x000fc60003f44070 */
[----:B------:R-:W-:Y:S01]  /*3680*/  @!P5 IMAD.MOV R61, RZ, RZ, -R61 ;  /* 0x000000ffff3dd224 */ /* 0x000fe200078e0a3d */
[----:B------:R-:W-:Y:S01]  /*3690*/  ISETP.GT.U32.AND P5, PT, R5, R67, PT ;  /* 0x000000430500720c */ /* 0x000fe20003fa4070 */
[----:B------:R-:W-:Y:S02]  /*36a0*/  IMAD.MOV R10, RZ, RZ, -R4 ;  /* 0x000000ffff0a7224 */ /* 0x000fe400078e0a04 */
[----:B------:R-:W-:Y:S01]  /*36b0*/  @!P4 IMAD.MOV R55, RZ, RZ, -R55 ;  /* 0x000000ffff37c224 */ /* 0x000fe200078e0a37 */
[----:B------:R-:W-:Y:S01]  /*36c0*/  ISETP.GE.AND P4, PT, R13, RZ, PT ;  /* 0x000000ff0d00720c */ /* 0x000fe20003f86270 */
[----:B------:R-:W-:Y:S01]  /*36d0*/  IMAD R71, R5, R10, R71 ;  /* 0x0000000a05477224 */ /* 0x000fe200078e0247 */
[----:B------:R-:W-:Y:S01]  /*36e0*/  LOP3.LUT R13, R7, 0xd0, RZ, 0xfc, !PT ;  /* 0x000000d0070d7812 */ /* 0x000fe200078efcff */
[----:B------:R-:W-:-:S03]  /*36f0*/  @!P6 IMAD.IADD R65, R65, 0x1, -R5 ;  /* 0x000000014141e824 */ /* 0x000fc600078e0a05 */
[----:B------:R-:W-:Y:S02]  /*3700*/  IABS R73, R13 ;  /* 0x0000000d00497213 */ /* 0x000fe40000000000 */
[----:B------:R-:W-:Y:S01]  /*3710*/  ISETP.GT.U32.AND P6, PT, R5, R71, PT ;  /* 0x000000470500720c */ /* 0x000fe20003fc4070 */
[--C-:B------:R-:W-:Y:S01]  /*3720*/  @!P2 IMAD.IADD R63, R63, 0x1, -R5.reuse ;  /* 0x000000013f3fa824 */ /* 0x100fe200078e0a05 */
[----:B------:R-:W-:Y:S01]  /*3730*/  ISETP.GE.AND P2, PT, R9, RZ, PT ;  /* 0x000000ff0900720c */ /* 0x000fe20003f46270 */
[----:B------:R-:W-:Y:S01]  /*3740*/  @!P5 IMAD.IADD R67, R67, 0x1, -R5 ;  /* 0x000000014343d824 */ /* 0x000fe200078e0a05 */
[C---:B------:R-:W-:Y:S01]  /*3750*/  LOP3.LUT R9, R7.reuse, 0xd8, RZ, 0xfc, !PT ;  /* 0x000000d807097812 */ /* 0x040fe200078efcff */
[----:B------:R-:W-:Y:S01]  /*3760*/  IMAD.HI.U32 R4, R6, R73, RZ ;  /* 0x0000004906047227 */ /* 0x000fe200078e00ff */
[----:B------:R-:W-:Y:S02]  /*3770*/  LOP3.LUT R14, R7, 0xe0, RZ, 0xfc, !PT ;  /* 0x000000e0070e7812 */ /* 0x000fe400078efcff */
[----:B------:R-:W-:Y:S01]  /*3780*/  IABS R75, R9 ;  /* 0x00000009004b7213 */ /* 0x000fe20000000000 */
[----:B------:R-:W-:Y:S01]  /*3790*/  IMAD.MOV R4, RZ, RZ, -R4 ;  /* 0x000000ffff047224 */ /* 0x000fe200078e0a04 */
[----:B------:R-:W-:-:S02]  /*37a0*/  ISETP.GT.U32.AND P5, PT, R5, R67, PT ;  /* 0x000000430500720c */ /* 0x000fc40003fa4070 */
[----:B------:R-:W-:Y:S01]  /*37b0*/  IABS R93, R14 ;  /* 0x0000000e005d7213 */ /* 0x000fe20000000000 */
[----:B------:R-:W-:Y:S02]  /*37c0*/  IMAD R73, R5, R4, R73 ;  /* 0x0000000405497224 */ /* 0x000fe400078e0249 */
[----:B------:R-:W-:Y:S02]  /*37d0*/  @!P6 IMAD.IADD R71, R71, 0x1, -R5 ;  /* 0x000000014747e824 */ /* 0x000fe400078e0a05 */
[----:B------:R-:W-:-:S03]  /*37e0*/  IMAD.HI.U32 R4, R6, R75, RZ ;  /* 0x0000004b06047227 */ /* 0x000fc600078e00ff */
[C---:B------:R-:W-:Y:S01]  /*37f0*/  ISETP.GT.U32.AND P6, PT, R5.reuse, R71, PT ;  /* 0x000000470500720c */ /* 0x040fe20003fc4070 */
[----:B------:R-:W-:Y:S01]  /*3800*/  @!P4 IMAD.MOV R63, RZ, RZ, -R63 ;  /* 0x000000ffff3fc224 */ /* 0x000fe200078e0a3f */
[----:B------:R-:W-:Y:S01]  /*3810*/  ISETP.GT.U32.AND P4, PT, R5, R69, PT ;  /* 0x000000450500720c */ /* 0x000fe20003f84070 */
[----:B------:R-:W-:Y:S02]  /*3820*/  IMAD.MOV R10, RZ, RZ, -R4 ;  /* 0x000000ffff0a7224 */ /* 0x000fe400078e0a04 */
[----:B------:R-:W-:-:S04]  /*3830*/  IMAD.HI.U32 R4, R6, R93, RZ ;  /* 0x0000005d06047227 */ /* 0x000fc800078e00ff */
[----:B------:R-:W-:Y:S01]  /*3840*/  @!P5 IMAD.IADD R67, R67, 0x1, -R5 ;  /* 0x000000014343d824 */ /* 0x000fe200078e0a05 */
[----:B------:R-:W-:Y:S01]  /*3850*/  ISETP.GT.U32.AND P5, PT, R5, R73, PT ;  /* 0x000000490500720c */ /* 0x000fe20003fa4070 */
[----:B------:R-:W-:-:S04]  /*3860*/  IMAD.MOV R4, RZ, RZ, -R4 ;  /* 0x000000ffff047224 */ /* 0x000fc800078e0a04 */
[----:B------:R-:W-:Y:S02]  /*3870*/  IMAD R93, R5, R4, R93 ;  /* 0x00000004055d7224 */ /* 0x000fe400078e025d */
[--C-:B------:R-:W-:Y:S02]  /*3880*/  @!P4 IMAD.IADD R69, R69, 0x1, -R5.reuse ;  /* 0x000000014545c824 */ /* 0x100fe400078e0a05 */
[--C-:B------:R-:W-:Y:S01]  /*3890*/  @!P6 IMAD.IADD R71, R71, 0x1, -R5.reuse ;  /* 0x000000014747e824 */ /* 0x100fe200078e0a05 */
[----:B------:R-:W-:Y:S02]  /*38a0*/  ISETP.GT.U32.AND P6, PT, R5, R93, PT ;  /* 0x0000005d0500720c */ /* 0x000fe40003fc4070 */
[----:B------:R-:W-:Y:S01]  /*38b0*/  LOP3.LUT R16, R7, 0xe8, RZ, 0xfc, !PT ;  /* 0x000000e807107812 */ /* 0x000fe200078efcff */
[----:B------:R-:W-:Y:S01]  /*38c0*/  @!P5 IMAD.IADD R73, R73, 0x1, -R5 ;  /* 0x000000014949d824 */ /* 0x000fe200078e0a05 */
[C---:B------:R-:W-:Y:S02]  /*38d0*/  ISETP.GT.U32.AND P4, PT, R5.reuse, R69, PT ;  /* 0x000000450500720c */ /* 0x040fe40003f84070 */
[----:B------:R-:W-:Y:S01]  /*38e0*/  IABS R115, R16 ;  /* 0x0000001000737213 */ /* 0x000fe20000000000 */
[C---:B------:R-:W-:Y:S01]  /*38f0*/  IMAD R75, R5.reuse, R10, R75 ;  /* 0x0000000a054b7224 */ /* 0x040fe200078e024b */
[----:B------:R-:W-:-:S02]  /*3900*/  ISETP.GT.U32.AND P5, PT, R5, R73, PT ;  /* 0x000000490500720c */ /* 0x000fc40003fa4070 */
[----:B------:R-:W-:Y:S01]  /*3910*/  LOP3.LUT R10, R7, 0xf0, RZ, 0xfc, !PT ;  /* 0x000000f0070a7812 */ /* 0x000fe200078efcff */
[----:B------:R-:W-:-:S03]  /*3920*/  IMAD.HI.U32 R4, R6, R115, RZ ;  /* 0x0000007306047227 */ /* 0x000fc600078e00ff */
[----:B------:R-:W-:Y:S01]  /*3930*/  IABS R117, R10 ;  /* 0x0000000a00757213 */ /* 0x000fe20000000000 */
[----:B------:R-:W-:Y:S01]  /*3940*/  @!P0 IMAD.MOV R67, RZ, RZ, -R67 ;  /* 0x000000ffff438224 */ /* 0x000fe200078e0a43 */
[----:B------:R-:W-:Y:S01]  /*3950*/  ISETP.GE.AND P0, PT, R13, RZ, PT ;  /* 0x000000ff0d00720c */ /* 0x000fe20003f06270 */
[--C-:B------:R-:W-:Y:S02]  /*3960*/  @!P6 IMAD.IADD R93, R93, 0x1, -R5.reuse ;  /* 0x000000015d5de824 */ /* 0x100fe400078e0a05 */
[----:B------:R-:W-:Y:S02]  /*3970*/  IMAD.MOV R4, RZ, RZ, -R4 ;  /* 0x000000ffff047224 */ /* 0x000fe400078e0a04 */
[----:B------:R-:W-:Y:S01]  /*3980*/  @!P4 IMAD.IADD R69, R69, 0x1, -R5 ;  /* 0x000000014545c824 */ /* 0x000fe200078e0a05 */
[C---:B------:R-:W-:Y:S01]  /*3990*/  ISETP.GT.U32.AND P4, PT, R5.reuse, R75, PT ;  /* 0x0000004b0500720c */ /* 0x040fe20003f84070 */
[C---:B------:R-:W-:Y:S01]  /*39a0*/  IMAD R115, R5.reuse, R4, R115 ;  /* 0x0000000405737224 */ /* 0x040fe200078e0273 */
[----:B------:R-:W-:Y:S01]  /*39b0*/  ISETP.GT.U32.AND P6, PT, R5, R93, PT ;  /* 0x0000005d0500720c */ /* 0x000fe20003fc4070 */
[----:B------:R-:W-:-:S04]  /*39c0*/  IMAD.HI.U32 R4, R6, R117, RZ ;  /* 0x0000007506047227 */ /* 0x000fc800078e00ff */
[----:B------:R-:W-:Y:S02]  /*39d0*/  @!P5 IMAD.IADD R73, R73, 0x1, -R5 ;  /* 0x000000014949d824 */ /* 0x000fe400078e0a05 */
[----:B------:R-:W-:Y:S02]  /*39e0*/  IMAD.MOV R4, RZ, RZ, -R4 ;  /* 0x000000ffff047224 */ /* 0x000fe400078e0a04 */
[----:B------:R-:W-:Y:S01]  /*39f0*/  @!P0 IMAD.MOV R73, RZ, RZ, -R73 ;  /* 0x000000ffff498224 */ /* 0x000fe200078e0a49 */
[C---:B------:R-:W-:Y:S01]  /*3a00*/  ISETP.GT.U32.AND P0, PT, R5.reuse, R115, PT ;  /* 0x000000730500720c */ /* 0x040fe20003f04070 */
[----:B------:R-:W-:Y:S02]  /*3a10*/  IMAD R117, R5, R4, R117 ;  /* 0x0000000405757224 */ /* 0x000fe400078e0275 */
[--C-:B------:R-:W-:Y:S02]  /*3a20*/  @!P4 IMAD.IADD R75, R75, 0x1, -R5.reuse ;  /* 0x000000014b4bc824 */ /* 0x100fe400078e0a05 */
[----:B------:R-:W-:Y:S01]  /*3a30*/  @!P6 IMAD.IADD R93, R93, 0x1, -R5 ;  /* 0x000000015d5de824 */ /* 0x000fe200078e0a05 */
[C---:B------:R-:W-:Y:S01]  /*3a40*/  ISETP.GT.U32.AND P6, PT, R5.reuse, R117, PT ;  /* 0x000000750500720c */ /* 0x040fe20003fc4070 */
[----:B------:R-:W-:Y:S01]  /*3a50*/  @!P3 IMAD.MOV R65, RZ, RZ, -R65 ;  /* 0x000000ffff41b224 */ /* 0x000fe200078e0a41 */
[----:B------:R-:W-:-:S02]  /*3a60*/  ISETP.GT.U32.AND P4, PT, R5, R75, PT ;  /* 0x0000004b0500720c */ /* 0x000fc40003f84070 */
[----:B------:R-:W-:Y:S02]  /*3a70*/  ISETP.GE.AND P3, PT, R12, RZ, PT ;  /* 0x000000ff0c00720c */ /* 0x000fe40003f66270 */
[----:B------:R-:W-:Y:S01]  /*3a80*/  LOP3.LUT R12, R7, 0x100, RZ, 0xfc, !PT ;  /* 0x00000100070c7812 */ /* 0x000fe200078efcff */
[----:B------:R-:W-:Y:S01]  /*3a90*/  @!P2 IMAD.MOV R69, RZ, RZ, -R69 ;  /* 0x000000ffff45a224 */ /* 0x000fe200078e0a45 */
[----:B------:R-:W-:Y:S01]  /*3aa0*/  ISETP.GE.AND P2, PT, R9, RZ, PT ;  /* 0x000000ff0900720c */ /* 0x000fe20003f46270 */
[--C-:B------:R-:W-:Y:S01]  /*3ab0*/  @!P0 IMAD.IADD R115, R115, 0x1, -R5.reuse ;  /* 0x0000000173738824 */ /* 0x100fe200078e0a05 */
[----:B------:R-:W-:Y:S02]  /*3ac0*/  LOP3.LUT R9, R7, 0xf8, RZ, 0xfc, !PT ;  /* 0x000000f807097812 */ /* 0x000fe400078efcff */
[----:B------:R-:W-:Y:S01]  /*3ad0*/  IABS R121, R12 ;  /* 0x0000000c00797213 */ /* 0x000fe20000000000 */
[----:B------:R-:W-:Y:S01]  /*3ae0*/  @!P6 IMAD.IADD R117, R117, 0x1, -R5 ;  /* 0x000000017575e824 */ /* 0x000fe200078e0a05 */
[----:B------:R-:W-:-:S02]  /*3af0*/  IABS R119, R9 ;  /* 0x0000000900777213 */ /* 0x000fc40000000000 */
[----:B------:R-:W-:Y:S01]  /*3b00*/  ISETP.GE.AND P0, PT, R9, RZ, PT ;  /* 0x000000ff0900720c */ /* 0x000fe20003f06270 */
[----:B------:R-:W-:Y:S01]  /*3b10*/  IMAD.HI.U32 R9, R6, R121, RZ ;  /* 0x0000007906097227 */ /* 0x000fe200078e00ff */
[----:B------:R-:W-:-:S03]  /*3b20*/  ISETP.GT.U32.AND P6, PT, R5, R115, PT ;  /* 0x000000730500720c */ /* 0x000fc60003fc4070 */
[----:B------:R-:W-:Y:S01]  /*3b30*/  @!P4 IMAD.IADD R75, R75, 0x1, -R5 ;  /* 0x000000014b4bc824 */ /* 0x000fe200078e0a05 */
[----:B------:R-:W-:Y:S01]  /*3b40*/  ISETP.GE.AND P4, PT, R10, RZ, PT ;  /* 0x000000ff0a00720c */ /* 0x000fe20003f86270 */
[----:B------:R-:W-:Y:S01]  /*3b50*/  IMAD.MOV R10, RZ, RZ, -R9 ;  /* 0x000000ffff0a7224 */ /* 0x000fe200078e0a09 */
[----:B------:R-:W-:Y:S01]  /*3b60*/  LOP3.LUT R13, R7, 0x108, RZ, 0xfc, !PT ;  /* 0x00000108070d7812 */ /* 0x000fe200078efcff */
[----:B------:R-:W-:-:S04]  /*3b70*/  IMAD.HI.U32 R4, R6, R119, RZ ;  /* 0x0000007706047227 */ /* 0x000fc800078e00ff */
[----:B------:R-:W-:Y:S01]  /*3b80*/  @!P2 IMAD.MOV R75, RZ, RZ, -R75 ;  /* 0x000000ffff4ba224 */ /* 0x000fe200078e0a4b */
[C---:B------:R-:W-:Y:S01]  /*3b90*/  ISETP.GT.U32.AND P2, PT, R5.reuse, R117, PT ;  /* 0x000000750500720c */ /* 0x040fe20003f44070 */
[----:B------:R-:W-:Y:S01]  /*3ba0*/  IMAD R121, R5, R10, R121 ;  /* 0x0000000a05797224 */ /* 0x000fe200078e0279 */
[----:B------:R-:W-:Y:S01]  /*3bb0*/  IABS R123, R13 ;  /* 0x0000000d007b7213 */ /* 0x000fe20000000000 */
[----:B------:R-:W-:Y:S01]  /*3bc0*/  IMAD.MOV R4, RZ, RZ, -R4 ;  /* 0x000000ffff047224 */ /* 0x000fe200078e0a04 */
[----:B------:R-:W-:Y:S01]  /*3bd0*/  ISETP.GE.AND P5, PT, R14, RZ, PT ;  /* 0x000000ff0e00720c */ /* 0x000fe20003fa6270 */
[----:B------:R-:W-:Y:S01]  /*3be0*/  @!P3 IMAD.MOV R71, RZ, RZ, -R71 ;  /* 0x000000ffff47b224 */ /* 0x000fe200078e0a47 */
[----:B------:R-:W-:Y:S01]  /*3bf0*/  ISETP.GE.AND P3, PT, R16, RZ, PT ;  /* 0x000000ff1000720c */ /* 0x000fe20003f66270 */
[----:B------:R-:W-:Y:S01]  /*3c00*/  @!P6 IMAD.IADD R115, R115, 0x1, -R5 ;  /* 0x000000017373e824 */ /* 0x000fe200078e0a05 */
[C---:B------:R-:W-:Y:S01]  /*3c10*/  ISETP.GT.U32.AND P6, PT, R5.reuse, R121, PT ;  /* 0x000000790500720c */ /* 0x040fe20003fc4070 */
[----:B------:R-:W-:-:S02]  /*3c20*/  IMAD R119, R5, R4, R119 ;  /* 0x0000000405777224 */ /* 0x000fc400078e0277 */
[----:B------:R-:W-:Y:S01]  /*3c30*/  IMAD.HI.U32 R4, R6, R123, RZ ;  /* 0x0000007b06047227 */ /* 0x000fe200078e00ff */
[----:B------:R-:W-:-:S03]  /*3c40*/  LOP3.LUT R14, R7, 0x110, RZ, 0xfc, !PT ;  /* 0x00000110070e7812 */ /* 0x000fc600078efcff */
[----:B------:R-:W-:Y:S02]  /*3c50*/  IMAD.MOV R4, RZ, RZ, -R4 ;  /* 0x000000ffff047224 */ /* 0x000fe400078e0a04 */
[----:B------:R-:W-:Y:S01]  /*3c60*/  @!P2 IMAD.IADD R117, R117, 0x1, -R5 ;  /* 0x000000017575a824 */ /* 0x000fe200078e0a05 */
[----:B------:R-:W-:Y:S01]  /*3c70*/  ISETP.GE.AND P2, PT, R12, RZ, PT ;  /* 0x000000ff0c00720c */ /* 0x000fe20003f46270 */
[----:B------:R-:W-:Y:S01]  /*3c80*/  IMAD R123, R5, R4, R123 ;  /* 0x00000004057b7224 */ /* 0x000fe200078e027b */
[----:B------:R-:W-:Y:S02]  /*3c90*/  IABS R125, R14 ;  /* 0x0000000e007d7213 */ /* 0x000fe40000000000 */
[----:B------:R-:W-:Y:S01]  /*3ca0*/  LOP3.LUT R12, R7, 0x118, RZ, 0xfc, !PT ;  /* 0x00000118070c7812 */ /* 0x000fe200078efcff */
[----:B------:R-:W-:Y:S01]  /*3cb0*/  @!P5 IMAD.MOV R93, RZ, RZ, -R93 ;  /* 0x000000ffff5dd224 */ /* 0x000fe200078e0a5d */
[----:B------:R-:W-:Y:S01]  /*3cc0*/  ISETP.GT.U32.AND P5, PT, R5, R119, PT ;  /* 0x000000770500720c */ /* 0x000fe20003fa4070 */
[----:B------:R-:W-:Y:S01]  /*3cd0*/  @!P6 IMAD.IADD R121, R121, 0x1, -R5 ;  /* 0x000000017979e824 */ /* 0x000fe200078e0a05 */
[----:B------:R-:W-:Y:S01]  /*3ce0*/  IABS R127, R12 ;  /* 0x0000000c007f7213 */ /* 0x000fe20000000000 */
[----:B------:R-:W-:Y:S01]  /*3cf0*/  @!P3 IMAD.MOV R115, RZ, RZ, -R115 ;  /* 0x000000ffff73b224 */ /* 0x000fe200078e0a73 */
[C---:B------:R-:W-:Y:S01]  /*3d00*/  ISETP.GT.U32.AND P3, PT, R5.reuse, R123, PT ;  /* 0x0000007b0500720c */ /* 0x040fe20003f64070 */
[----:B------:R-:W-:Y:S01]  /*3d10*/  IMAD.HI.U32 R9, R6, R125, RZ ;  /* 0x0000007d06097227 */ /* 0x000fe200078e00ff */
[----:B------:R-:W-:-:S03]  /*3d20*/  ISETP.GT.U32.AND P6, PT, R5, R121, PT ;  /* 0x000000790500720c */ /* 0x000fc60003fc4070 */
[----:B------:R-:W-:Y:S02]  /*3d30*/  IMAD.MOV R10, RZ, RZ, -R9 ;  /* 0x000000ffff0a7224 */ /* 0x000fe400078e0a09 */
[----:B------:R-:W-:Y:S01]  /*3d40*/  IMAD.HI.U32 R4, R6, R127, RZ ;  /* 0x0000007f06047227 */ /* 0x000fe200078e00ff */
[----:B------:R-:W-:-:S03]  /*3d50*/  LOP3.LUT R16, R7, 0x120, RZ, 0xfc, !PT ;  /* 0x0000012007107812 */ /* 0x000fc600078efcff */
[----:B------:R-:W-:Y:S02]  /*3d60*/  IMAD R125, R5, R10, R125 ;  /* 0x0000000a057d7224 */ /* 0x000fe400078e027d */
[----:B------:R-:W-:Y:S01]  /*3d70*/  IMAD.MOV R4, RZ, RZ, -R4 ;  /* 0x000000ffff047224 */ /* 0x000fe200078e0a04 */
[----:B------:R-:W-:Y:S01]  /*3d80*/  IABS R129, R16 ;  /* 0x0000001000817213 */ /* 0x000fe20000000000 */
[----:B------:R-:W-:Y:S02]  /*3d90*/  @!P5 IMAD.IADD R119, R119, 0x1, -R5 ;  /* 0x000000017777d824 */ /* 0x000fe400078e0a05 */
[----:B------:R-:W-:Y:S01]  /*3da0*/  @!P4 IMAD.MOV R117, RZ, RZ, -R117 ;  /* 0x000000ffff75c224 */ /* 0x000fe200078e0a75 */
[C---:B------:R-:W-:Y:S01]  /*3db0*/  ISETP.GT.U32.AND P4, PT, R5.reuse, R125, PT ;  /* 0x0000007d0500720c */ /* 0x040fe20003f84070 */
[----:B------:R-:W-:Y:S02]  /*3dc0*/  IMAD R127, R5, R4, R127 ;  /* 0x00000004057f7224 */ /* 0x000fe400078e027f */
[--C-:B------:R-:W-:Y:S01]  /*3dd0*/  @!P3 IMAD.IADD R123, R123, 0x1, -R5.reuse ;  /* 0x000000017b7bb824 */ /* 0x100fe200078e0a05 */
[----:B------:R-:W-:Y:S01]  /*3de0*/  ISETP.GT.U32.AND P5, PT, R5, R119, PT ;  /* 0x000000770500720c */ /* 0x000fe20003fa4070 */
[----:B------:R-:W-:Y:S01]  /*3df0*/  @!P6 IMAD.IADD R121, R121, 0x1, -R5 ;  /* 0x000000017979e824 */ /* 0x000fe200078e0a05 */
[C---:B------:R-:W-:Y:S01]  /*3e00*/  ISETP.GT.U32.AND P6, PT, R5.reuse, R127, PT ;  /* 0x0000007f0500720c */ /* 0x040fe20003fc4070 */
[----:B------:R-:W-:Y:S01]  /*3e10*/  IMAD.HI.U32 R4, R6, R129, RZ ;  /* 0x0000008106047227 */ /* 0x000fe200078e00ff */
[----:B------:R-:W-:-:S03]  /*3e20*/  ISETP.GT.U32.AND P3, PT, R5, R123, PT ;  /* 0x0000007b0500720c */ /* 0x000fc60003f64070 */
[----:B------:R-:W-:Y:S02]  /*3e30*/  IMAD.MOV R4, RZ, RZ, -R4 ;  /* 0x000000ffff047224 */ /* 0x000fe400078e0a04 */
[----:B------:R-:W-:Y:S02]  /*3e40*/  @!P4 IMAD.IADD R125, R125, 0x1, -R5 ;  /* 0x000000017d7dc824 */ /* 0x000fe400078e0a05 */
[----:B------:R-:W-:Y:S02]  /*3e50*/  IMAD R129, R5, R4, R129 ;  /* 0x0000000405817224 */ /* 0x000fe400078e0281 */
[--C-:B------:R-:W-:Y:S01]  /*3e60*/  @!P5 IMAD.IADD R119, R119, 0x1, -R5.reuse ;  /* 0x000000017777d824 */ /* 0x100fe200078e0a05 */
[----:B------:R-:W-:Y:S01]  /*3e70*/  ISETP.GE.AND P5, PT, R13, RZ, PT ;  /* 0x000000ff0d00720c */ /* 0x000fe20003fa6270 */
[--C-:B------:R-:W-:Y:S01]  /*3e80*/  @!P6 IMAD.IADD R127, R127, 0x1, -R5.reuse ;  /* 0x000000017f7fe824 */ /* 0x100fe200078e0a05 */
[----:B------:R-:W-:Y:S01]  /*3e90*/  ISETP.GT.U32.AND P6, PT, R5, R125, PT ;  /* 0x0000007d0500720c */ /* 0x000fe20003fc4070 */
[----:B------:R-:W-:Y:S01]  /*3ea0*/  @!P3 IMAD.IADD R123, R123, 0x1, -R5 ;  /* 0x000000017b7bb824 */ /* 0x000fe200078e0a05 */
[----:B------:R-:W-:-:S02]  /*3eb0*/  ISETP.GT.U32.AND P3, PT, R5, R129, PT ;  /* 0x000000810500720c */ /* 0x000fc40003f64070 */
[C---:B------:R-:W-:Y:S02]  /*3ec0*/  LOP3.LUT R13, R7.reuse, 0x130, RZ, 0xfc, !PT ;  /* 0x00000130070d7812 */ /* 0x040fe400078efcff */
[----:B------:R-:W-:Y:S02]  /*3ed0*/  ISETP.GE.AND P4, PT, R14, RZ, PT ;  /* 0x000000ff0e00720c */ /* 0x000fe40003f86270 */
[----:B------:R-:W-:Y:S02]  /*3ee0*/  IABS R133, R13 ;  /* 0x0000000d00857213 */ /* 0x000fe40000000000 */
[----:B------:R-:W-:-:S03]  /*3ef0*/  LOP3.LUT R14, R7, 0x138, RZ, 0xfc, !PT ;  /* 0x00000138070e7812 */ /* 0x000fc600078efcff */
[----:B------:R-:W-:Y:S01]  /*3f00*/  IMAD.HI.U32 R4, R6, R133, RZ ;  /* 0x0000008506047227 */ /* 0x000fe200078e00ff */
[----:B------:R-:W-:Y:S02]  /*3f10*/  LOP3.LUT R18, R7, 0x128, RZ, 0xfc, !PT ;  /* 0x0000012807127812 */ /* 0x000fe400078efcff */
[----:B------:R-:W-:Y:S01]  /*3f20*/  IABS R135, R14 ;  /* 0x0000000e00877213 */ /* 0x000fe20000000000 */
[--C-:B------:R-:W-:Y:S02]  /*3f30*/  @!P6 IMAD.IADD R125, R125, 0x1, -R5.reuse ;  /* 0x000000017d7de824 */ /* 0x100fe400078e0a05 */
[----:B------:R-:W-:Y:S02]  /*3f40*/  @!P3 IMAD.IADD R129, R129, 0x1, -R5 ;  /* 0x000000018181b824 */ /* 0x000fe400078e0a05 */
[----:B------:R-:W-:Y:S01]  /*3f50*/  IMAD.MOV R4, RZ, RZ, -R4 ;  /* 0x000000ffff047224 */ /* 0x000fe200078e0a04 */
[----:B------:R-:W-:Y:S01]  /*3f60*/  IABS R131, R18 ;  /* 0x0000001200837213 */ /* 0x000fe20000000000 */
[----:B------:R-:W-:Y:S01]  /*3f70*/  @!P4 IMAD.MOV R125, RZ, RZ, -R125 ;  /* 0x000000ffff7dc224 */ /* 0x000fe200078e0a7d */
[C---:B------:R-:W-:Y:S01]  /*3f80*/  ISETP.GT.U32.AND P4, PT, R5.reuse, R129, PT ;  /* 0x000000810500720c */ /* 0x040fe20003f84070 */
[----:B------:R-:W-:-:S02]  /*3f90*/  IMAD R133, R5, R4, R133 ;  /* 0x0000000405857224 */ /* 0x000fc400078e0285 */
[----:B------:R-:W-:-:S04]  /*3fa0*/  IMAD.HI.U32 R4, R6, R135, RZ ;  /* 0x0000008706047227 */ /* 0x000fc800078e00ff */
[----:B------:R-:W-:-:S04]  /*3fb0*/  IMAD.HI.U32 R9, R6, R131, RZ ;  /* 0x0000008306097227 */ /* 0x000fc800078e00ff */
[----:B------:R-:W-:Y:S02]  /*3fc0*/  IMAD.MOV R4, RZ, RZ, -R4 ;  /* 0x000000ffff047224 */ /* 0x000fe400078e0a04 */
[----:B------:R-:W-:Y:S01]  /*3fd0*/  @!P0 IMAD.MOV R119, RZ, RZ, -R119 ;  /* 0x000000ffff778224 */ /* 0x000fe200078e0a77 */
[C---:B------:R-:W-:Y:S01]  /*3fe0*/  ISETP.GT.U32.AND P0, PT, R5.reuse, R127, PT ;  /* 0x0000007f0500720c */ /* 0x040fe20003f04070 */
[----:B------:R-:W-:Y:S02]  /*3ff0*/  IMAD.MOV R10, RZ, RZ, -R9 ;  /* 0x000000ffff0a7224 */ /* 0x000fe400078e0a09 */
[C---:B------:R-:W-:Y:S02]  /*4000*/  IMAD R135, R5.reuse, R4, R135 ;  /* 0x0000000405877224 */ /* 0x040fe400078e0287 */
[----:B------:R-:W-:Y:S02]  /*4010*/  IMAD R131, R5, R10, R131 ;  /* 0x0000000a05837224 */ /* 0x000fe400078e0283 */
[----:B------:R-:W-:Y:S01]  /*4020*/  @!P2 IMAD.MOV R121, RZ, RZ, -R121 ;  /* 0x000000ffff79a224 */ /* 0x000fe200078e0a79 */
[----:B------:R-:W-:Y:S01]  /*4030*/  ISETP.GE.AND P2, PT, R12, RZ, PT ;  /* 0x000000ff0c00720c */ /* 0x000fe20003f46270 */
[----:B------:R-:W-:Y:S01]  /*4040*/  @!P4 IMAD.IADD R129, R129, 0x1, -R5 ;  /* 0x000000018181c824 */ /* 0x000fe200078e0a05 */
[----:B------:R-:W-:-:S02]  /*4050*/  ISETP.GT.U32.AND P4, PT, R5, R135, PT ;  /* 0x000000870500720c */ /* 0x000fc40003f84070 */
[----:B------:R-:W-:Y:S01]  /*4060*/  LOP3.LUT R12, R7, 0x140, RZ, 0xfc, !PT ;  /* 0x00000140070c7812 */ /* 0x000fe200078efcff */
[----:B------:R-:W-:Y:S01]  /*4070*/  @!P5 IMAD.MOV R123, RZ, RZ, -R123 ;  /* 0x000000ffff7bd224 */ /* 0x000fe200078e0a7b */
[----:B------:R-:W-:Y:S02]  /*4080*/  ISETP.GT.U32.AND P5, PT, R5, R131, PT ;  /* 0x000000830500720c */ /* 0x000fe40003fa4070 */
[----:B------:R-:W-:Y:S01]  /*4090*/  IABS R137, R12 ;  /* 0x0000000c00897213 */ /* 0x000fe20000000000 */
[----:B------:R-:W-:Y:S01]  /*40a0*/  @!P0 IMAD.IADD R127, R127, 0x1, -R5 ;  /* 0x000000017f7f8824 */ /* 0x000fe200078e0a05 */
[----:B------:R-:W-:Y:S02]  /*40b0*/  ISETP.GT.U32.AND P0, PT, R5, R133, PT ;  /* 0x000000850500720c */ /* 0x000fe40003f04070 */
[----:B------:R-:W-:Y:S01]  /*40c0*/  ISETP.GE.AND P3, PT, R18, RZ, PT ;  /* 0x000000ff1200720c */ /* 0x000fe20003f66270 */
[----:B------:R-:W-:Y:S01]  /*40d0*/  IMAD.HI.U32 R4, R6, R137, RZ ;  /* 0x0000008906047227 */ /* 0x000fe200078e00ff */
[----:B------:R-:W-:-:S03]  /*40e0*/  LOP3.LUT R18, R7, 0x150, RZ, 0xfc, !PT ;  /* 0x0000015007127812 */ /* 0x000fc600078efcff */
[--C-:B------:R-:W-:Y:S01]  /*40f0*/  @!P4 IMAD.IADD R135, R135, 0x1, -R5.reuse ;  /* 0x000000018787c824 */ /* 0x100fe200078e0a05 */
[----:B------:R-:W-:Y:S01]  /*4100*/  IABS R141, R18 ;  /* 0x00000012008d7213 */ /* 0x000fe20000000000 */
[----:B------:R-:W-:Y:S01]  /*4110*/  IMAD.MOV R4, RZ, RZ, -R4 ;  /* 0x000000ffff047224 */ /* 0x000fe200078e0a04 */
[----:B------:R-:W-:Y:S01]  /*4120*/  ISETP.GE.AND P6, PT, R16, RZ, PT ;  /* 0x000000ff1000720c */ /* 0x000fe20003fc6270 */
[----:B------:R-:W-:Y:S01]  /*4130*/  @!P5 IMAD.IADD R131, R131, 0x1, -R5 ;  /* 0x000000018383d824 */ /* 0x000fe200078e0a05 */
[----:B------:R-:W-:Y:S01]  /*4140*/  LOP3.LUT R16, R7, 0x148, RZ, 0xfc, !PT ;  /* 0x0000014807107812 */ /* 0x000fe200078efcff */
[----:B------:R-:W-:Y:S01]  /*4150*/  @!P2 IMAD.MOV R127, RZ, RZ, -R127 ;  /* 0x000000ffff7fa224 */ /* 0x000fe200078e0a7f */
[C---:B------:R-:W-:Y:S01]  /*4160*/  ISETP.GT.U32.AND P2, PT, R5.reuse, R135, PT ;  /* 0x000000870500720c */ /* 0x040fe20003f44070 */
[C---:B------:R-:W-:Y:S02]  /*4170*/  IMAD R137, R5.reuse, R4, R137 ;  /* 0x0000000405897224 */ /* 0x040fe400078e0289 */
[----:B------:R-:W-:Y:S01]  /*4180*/  IMAD.HI.U32 R4, R6, R141, RZ ;  /* 0x0000008d06047227 */ /* 0x000fe200078e00ff */
[----:B------:R-:W-:-:S02]  /*4190*/  ISETP.GT.U32.AND P5, PT, R5, R131, PT ;  /* 0x000000830500720c */ /* 0x000fc40003fa4070 */
[----:B------:R-:W-:Y:S01]  /*41a0*/  IABS R139, R16 ;  /* 0x00000010008b7213 */ /* 0x000fe20000000000 */
[----:B------:R-:W-:Y:S02]  /*41b0*/  @!P0 IMAD.IADD R133, R133, 0x1, -R5 ;  /* 0x0000000185858824 */ /* 0x000fe400078e0a05 */
[----:B------:R-:W-:Y:S02]  /*41c0*/  IMAD.MOV R4, RZ, RZ, -R4 ;  /* 0x000000ffff047224 */ /* 0x000fe400078e0a04 */
[----:B------:R-:W-:Y:S01]  /*41d0*/  IMAD.HI.U32 R9, R6, R139, RZ ;  /* 0x0000008b06097227 */ /* 0x000fe200078e00ff */
[----:B------:R-:W-:-:S03]  /*41e0*/  ISETP.GT.U32.AND P0, PT, R5, R133, PT ;  /* 0x000000850500720c */ /* 0x000fc60003f04070 */
[C---:B------:R-:W-:Y:S01]  /*41f0*/  IMAD R141, R5.reuse, R4, R141 ;  /* 0x00000004058d7224 */ /* 0x040fe200078e028d */
[----:B------:R-:W-:Y:S01]  /*4200*/  ISETP.GT.U32.AND P4, PT, R5, R137, PT ;  /* 0x000000890500720c */ /* 0x000fe20003f84070 */
[----:B------:R-:W-:Y:S02]  /*4210*/  IMAD.MOV R10, RZ, RZ, -R9 ;  /* 0x000000ffff0a7224 */ /* 0x000fe400078e0a09 */
[--C-:B------:R-:W-:Y:S01]  /*4220*/  @!P2 IMAD.IADD R135, R135, 0x1, -R5.reuse ;  /* 0x000000018787a824 */ /* 0x100fe200078e0a05 */
[----:B------:R-:W-:Y:S01]  /*4230*/  ISETP.GT.U32.AND P2, PT, R5, R141, PT ;  /* 0x0000008d0500720c */ /* 0x000fe20003f44070 */
[----:B------:R-:W-:Y:S01]  /*4240*/  @!P5 IMAD.IADD R131, R131, 0x1, -R5 ;  /* 0x000000018383d824 */ /* 0x000fe200078e0a05 */
[----:B------:R-:W-:Y:S01]  /*4250*/  LOP3.LUT R9, R7, 0x158, RZ, 0xfc, !PT ;  /* 0x0000015807097812 */ /* 0x000fe200078efcff */
[----:B------:R-:W-:Y:S02]  /*4260*/  IMAD R139, R5, R10, R139 ;  /* 0x0000000a058b7224 */ /* 0x000fe400078e028b */
[----:B------:R-:W-:Y:S01]  /*4270*/  @!P0 IMAD.IADD R133, R133, 0x1, -R5 ;  /* 0x0000000185858824 */ /* 0x000fe200078e0a05 */
[----:B------:R-:W-:Y:S01]  /*4280*/  ISETP.GE.AND P0, PT, R14, RZ, PT ;  /* 0x000000ff0e00720c */ /* 0x000fe20003f06270 */
[----:B------:R-:W-:Y:S01]  /*4290*/  @!P6 IMAD.MOV R129, RZ, RZ, -R129 ;  /* 0x000000ffff81e224 */ /* 0x000fe200078e0a81 */
[----:B------:R-:W-:Y:S01]  /*42a0*/  ISETP.GT.U32.AND P6, PT, R5, R139, PT ;  /* 0x0000008b0500720c */ /* 0x000fe20003fc4070 */
[----:B------:R-:W-:Y:S01]  /*42b0*/  @!P3 IMAD.MOV R131, RZ, RZ, -R131 ;  /* 0x000000ffff83b224 */ /* 0x000fe200078e0a83 */
[----:B------:R-:W-:-:S02]  /*42c0*/  ISETP.GE.AND P3, PT, R12, RZ, PT ;  /* 0x000000ff0c00720c */ /* 0x000fc40003f66270 */
[----:B------:R-:W-:Y:S02]  /*42d0*/  IABS R143, R9 ;  /* 0x00000009008f7213 */ /* 0x000fe40000000000 */
[----:B------:R-:W-:Y:S01]  /*42e0*/  LOP3.LUT R12, R7, 0x160, RZ, 0xfc, !PT ;  /* 0x00000160070c7812 */ /* 0x000fe200078efcff */
[--C-:B------:R-:W-:Y:S01]  /*42f0*/  @!P4 IMAD.IADD R137, R137, 0x1, -R5.reuse ;  /* 0x000000018989c824 */ /* 0x100fe200078e0a05 */
[----:B------:R-:W-:Y:S01]  /*4300*/  ISETP.GE.AND P5, PT, R13, RZ, PT ;  /* 0x000000ff0d00720c */ /* 0x000fe20003fa6270 */
[C---:B------:R-:W-:Y:S01]  /*4310*/  IMAD.HI.U32 R4, R6.reuse, R143, RZ ;  /* 0x0000008f06047227 */ /* 0x040fe200078e00ff */
[----:B------:R-:W-:Y:S02]  /*4320*/  IABS R145, R12 ;  /* 0x0000000c00917213 */ /* 0x000fe40000000000 */
[----:B------:R-:W-:Y:S01]  /*4330*/  LOP3.LUT R13, R7, 0x168, RZ, 0xfc, !PT ;  /* 0x00000168070d7812 */ /* 0x000fe200078efcff */
[----:B------:R-:W-:Y:S01]  /*4340*/  @!P2 IMAD.IADD R141, R141, 0x1, -R5 ;  /* 0x000000018d8da824 */ /* 0x000fe200078e0a05 */
[C---:B------:R-:W-:Y:S01]  /*4350*/  ISETP.GT.U32.AND P4, PT, R5.reuse, R137, PT ;  /* 0x000000890500720c */ /* 0x040fe20003f84070 */
[----:B------:R-:W-:Y:S01]  /*4360*/  IMAD.MOV R10, RZ, RZ, -R4 ;  /* 0x000000ffff0a7224 */ /* 0x000fe200078e0a04 */
[----:B------:R-:W-:Y:S01]  /*4370*/  IABS R147, R13 ;  /* 0x0000000d00937213 */ /* 0x000fe20000000000 */
[----:B------:R-:W-:Y:S01]  /*4380*/  IMAD.HI.U32 R4, R6, R145, RZ ;  /* 0x0000009106047227 */ /* 0x000fe200078e00ff */
[----:B------:R-:W-:-:S03]  /*4390*/  ISETP.GT.U32.AND P2, PT, R5, R141, PT ;  /* 0x0000008d0500720c */ /* 0x000fc60003f44070 */
[----:B------:R-:W-:Y:S02]  /*43a0*/  @!P6 IMAD.IADD R139, R139, 0x1, -R5 ;  /* 0x000000018b8be824 */ /* 0x000fe400078e0a05 */
[----:B------:R-:W-:Y:S01]  /*43b0*/  @!P0 IMAD.MOV R135, RZ, RZ, -R135 ;  /* 0x000000ffff878224 */ /* 0x000fe200078e0a87 */
[----:B------:R-:W-:Y:S01]  /*43c0*/  ISETP.GE.AND P0, PT, R18, RZ, PT ;  /* 0x000000ff1200720c */ /* 0x000fe20003f06270 */
[C---:B------:R-:W-:Y:S02]  /*43d0*/  IMAD R143, R5.reuse, R10, R143 ;  /* 0x0000000a058f7224 */ /* 0x040fe400078e028f */
[----:B------:R-:W-:Y:S02]  /*43e0*/  IMAD.MOV R10, RZ, RZ, -R4 ;  /* 0x000000ffff0a7224 */ /* 0x000fe400078e0a04 */
[----:B------:R-:W-:Y:S01]  /*43f0*/  IMAD.HI.U32 R4, R6, R147, RZ ;  /* 0x0000009306047227 */ /* 0x000fe200078e00ff */
[----:B------:R-:W-:-:S03]  /*4400*/  ISETP.GT.U32.AND P6, PT, R5, R139, PT ;  /* 0x0000008b0500720c */ /* 0x000fc60003fc4070 */
[----:B------:R-:W-:Y:S02]  /*4410*/  IMAD.MOV R4, RZ, RZ, -R4 ;  /* 0x000000ffff047224 */ /* 0x000fe400078e0a04 */
[----:B------:R-:W-:Y:S01]  /*4420*/  @!P5 IMAD.MOV R133, RZ, RZ, -R133 ;  /* 0x000000ffff85d224 */ /* 0x000fe200078e0a85 */
[----:B------:R-:W-:Y:S01]  /*4430*/  ISETP.GE.AND P5, PT, R16, RZ, PT ;  /* 0x000000ff1000720c */ /* 0x000fe20003fa6270 */
[--C-:B------:R-:W-:Y:S02]  /*4440*/  @!P4 IMAD.IADD R137, R137, 0x1, -R5.reuse ;  /* 0x000000018989c824 */ /* 0x100fe400078e0a05 */
[----:B------:R-:W-:Y:S02]  /*4450*/  @!P2 IMAD.IADD R141, R141, 0x1, -R5 ;  /* 0x000000018d8da824 */ /* 0x000fe400078e0a05 */
[C---:B------:R-:W-:Y:S02]  /*4460*/  IMAD R147, R5.reuse, R4, R147 ;  /* 0x0000000405937224 */ /* 0x040fe400078e0293 */
[----:B------:R-:W-:Y:S01]  /*4470*/  @!P3 IMAD.MOV R137, RZ, RZ, -R137 ;  /* 0x000000ffff89b224 */ /* 0x000fe200078e0a89 */
[C---:B------:R-:W-:Y:S01]  /*4480*/  ISETP.GT.U32.AND P3, PT, R5.reuse, R143, PT ;  /* 0x0000008f0500720c */ /* 0x040fe20003f64070 */
[----:B------:R-:W-:Y:S01]  /*4490*/  @!P0 IMAD.MOV R141, RZ, RZ, -R141 ;  /* 0x000000ffff8d8224 */ /* 0x000fe200078e0a8d */
[----:B------:R-:W-:Y:S01]  /*44a0*/  ISETP.GT.U32.AND P0, PT, R5, R147, PT ;  /* 0x000000930500720c */ /* 0x000fe20003f04070 */
[----:B------:R-:W-:-:S02]  /*44b0*/  @!P6 IMAD.IADD R139, R139, 0x1, -R5 ;  /* 0x000000018b8be824 */ /* 0x000fc400078e0a05 */
[----:B------:R-:W-:Y:S02]  /*44c0*/  IMAD R145, R5, R10, R145 ;  /* 0x0000000a05917224 */ /* 0x000fe400078e0291 */
[----:B------:R-:W-:Y:S01]  /*44d0*/  @!P5 IMAD.MOV R139, RZ, RZ, -R139 ;  /* 0x000000ffff8bd224 */ /* 0x000fe200078e0a8b */
[----:B------:R-:W-:Y:S02]  /*44e0*/  ISETP.GE.AND P5, PT, R13, RZ, PT ;  /* 0x000000ff0d00720c */ /* 0x000fe40003fa6270 */
[----:B------:R-:W-:Y:S02]  /*44f0*/  ISETP.GT.U32.AND P2, PT, R5, R145, PT ;  /* 0x000000910500720c */ /* 0x000fe40003f44070 */
[----:B------:R-:W-:Y:S01]  /*4500*/  LOP3.LUT R13, R7, 0x178, RZ, 0xfc, !PT ;  /* 0x00000178070d7812 */ /* 0x000fe200078efcff */
[--C-:B------:R-:W-:Y:S01]  /*4510*/  @!P3 IMAD.IADD R143, R143, 0x1, -R5.reuse ;  /* 0x000000018f8fb824 */ /* 0x100fe200078e0a05 */
[----:B------:R-:W-:Y:S01]  /*4520*/  ISETP.GE.AND P6, PT, R12, RZ, PT ;  /* 0x000000ff0c00720c */ /* 0x000fe20003fc6270 */
[----:B------:R-:W-:Y:S01]  /*4530*/  @!P0 IMAD.IADD R147, R147, 0x1, -R5 ;  /* 0x0000000193938824 */ /* 0x000fe200078e0a05 */
[----:B------:R-:W-:-:S02]  /*4540*/  IABS R151, R13 ;  /* 0x0000000d00977213 */ /* 0x000fc40000000000 */
[C---:B------:R-:W-:Y:S02]  /*4550*/  LOP3.LUT R12, R7.reuse, 0x170, RZ, 0xfc, !PT ;  /* 0x00000170070c7812 */ /* 0x040fe400078efcff */
[----:B------:R-:W-:Y:S02]  /*4560*/  LOP3.LUT R16, R7, 0x188, RZ, 0xfc, !PT ;  /* 0x0000018807107812 */ /* 0x000fe400078efcff */
[----:B------:R-:W-:Y:S01]  /*4570*/  ISETP.GE.AND P4, PT, R9, RZ, PT ;  /* 0x000000ff0900720c */ /* 0x000fe20003f86270 */
[----:B------:R-:W-:Y:S01]  /*4580*/  IMAD.HI.U32 R9, R6, R151, RZ ;  /* 0x0000009706097227 */ /* 0x000fe200078e00ff */
[----:B------:R-:W-:Y:S02]  /*4590*/  IABS R149, R12 ;  /* 0x0000000c00957213 */ /* 0x000fe40000000000 */
[----:B------:R-:W-:Y:S02]  /*45a0*/  ISETP.GT.U32.AND P3, PT, R5, R143, PT ;  /* 0x0000008f0500720c */ /* 0x000fe40003f64070 */
[----:B------:R-:W-:-:S02]  /*45b0*/  IABS R155, R16 ;  /* 0x00000010009b7213 */ /* 0x000fc40000000000 */
[----:B------:R-:W-:Y:S01]  /*45c0*/  ISETP.GT.U32.AND P0, PT, R5, R147, PT ;  /* 0x000000930500720c */ /* 0x000fe20003f04070 */
[----:B------:R-:W-:Y:S01]  /*45d0*/  @!P2 IMAD.IADD R145, R145, 0x1, -R5 ;  /* 0x000000019191a824 */ /* 0x000fe200078e0a05 */
[----:B------:R-:W-:Y:S01]  /*45e0*/  LOP3.LUT R14, R7, 0x180, RZ, 0xfc, !PT ;  /* 0x00000180070e7812 */ /* 0x000fe200078efcff */
[----:B------:R-:W-:Y:S02]  /*45f0*/  IMAD.MOV R10, RZ, RZ, -R9 ;  /* 0x000000ffff0a7224 */ /* 0x000fe400078e0a09 */
[----:B------:R-:W-:Y:S01]  /*4600*/  IMAD.HI.U32 R4, R6, R149, RZ ;  /* 0x0000009506047227 */ /* 0x000fe200078e00ff */
[----:B------:R-:W-:-:S03]  /*4610*/  ISETP.GT.U32.AND P2, PT, R5, R145, PT ;  /* 0x000000910500720c */ /* 0x000fc60003f44070 */
[----:B------:R-:W-:Y:S01]  /*4620*/  IMAD.HI.U32 R9, R6, R155, RZ ;  /* 0x0000009b06097227 */ /* 0x000fe200078e00ff */
[----:B------:R-:W-:-:S03]  /*4630*/  IABS R153, R14 ;  /* 0x0000000e00997213 */ /* 0x000fc60000000000 */
[----:B------:R-:W-:Y:S02]  /*4640*/  IMAD R151, R5, R10, R151 ;  /* 0x0000000a05977224 */ /* 0x000fe400078e0297 */
[----:B------:R-:W-:Y:S02]  /*4650*/  IMAD.MOV R4, RZ, RZ, -R4 ;  /* 0x000000ffff047224 */ /* 0x000fe400078e0a04 */
[----:B------:R-:W-:Y:S02]  /*4660*/  IMAD.MOV R10, RZ, RZ, -R9 ;  /* 0x000000ffff0a7224 */ /* 0x000fe400078e0a09 */
[----:B------:R-:W-:Y:S02]  /*4670*/  @!P3 IMAD.IADD R143, R143, 0x1, -R5 ;  /* 0x000000018f8fb824 */ /* 0x000fe400078e0a05 */
[C---:B------:R-:W-:Y:S02]  /*4680*/  IMAD R149, R5.reuse, R4, R149 ;  /* 0x0000000405957224 */ /* 0x040fe400078e0295 */
[----:B------:R-:W-:-:S02]  /*4690*/  IMAD R155, R5, R10, R155 ;  /* 0x0000000a059b7224 */ /* 0x000fc400078e029b */
[----:B------:R-:W-:Y:S02]  /*46a0*/  @!P0 IMAD.IADD R147, R147, 0x1, -R5 ;  /* 0x0000000193938824 */ /* 0x000fe400078e0a05 */
[----:B------:R-:W-:Y:S01]  /*46b0*/  IMAD.HI.U32 R4, R6, R153, RZ ;  /* 0x0000009906047227 */ /* 0x000fe200078e00ff */
[----:B------:R-:W-:-:S03]  /*46c0*/  ISETP.GE.AND P3, PT, R12, RZ, PT ;  /* 0x000000ff0c00720c */ /* 0x000fc60003f66270 */
[----:B------:R-:W-:Y:S01]  /*46d0*/  @!P4 IMAD.MOV R143, RZ, RZ, -R143 ;  /* 0x000000ffff8fc224 */ /* 0x000fe200078e0a8f */
[C---:B------:R-:W-:Y:S01]  /*46e0*/  ISETP.GT.U32.AND P4, PT, R5.reuse, R151, PT ;  /* 0x000000970500720c */ /* 0x040fe20003f84070 */
[----:B------:R-:W-:Y:S01]  /*46f0*/  @!P5 IMAD.MOV R147, RZ, RZ, -R147 ;  /* 0x000000ffff93d224 */ /* 0x000fe200078e0a93 */
[----:B------:R-:W-:Y:S01]  /*4700*/  ISETP.GT.U32.AND P5, PT, R5, R155, PT ;  /* 0x0000009b0500720c */ /* 0x000fe20003fa4070 */
[----:B------:R-:W-:Y:S01]  /*4710*/  IMAD.MOV R4, RZ, RZ, -R4 ;  /* 0x000000ffff047224 */ /* 0x000fe200078e0a04 */
[----:B------:R-:W-:Y:S01]  /*4720*/  LOP3.LUT R12, R7, 0x190, RZ, 0xfc, !PT ;  /* 0x00000190070c7812 */ /* 0x000fe200078efcff */
[----:B------:R-:W-:Y:S01]  /*4730*/  @!P2 IMAD.IADD R145, R145, 0x1, -R5 ;  /* 0x000000019191a824 */ /* 0x000fe200078e0a05 */
[C---:B------:R-:W-:Y:S01]  /*4740*/  ISETP.GT.U32.AND P2, PT, R5.reuse, R149, PT ;  /* 0x000000950500720c */ /* 0x040fe20003f44070 */
[----:B------:R-:W-:Y:S01]  /*4750*/  IMAD R153, R5, R4, R153 ;  /* 0x0000000405997224 */ /* 0x000fe200078e0299 */
[----:B------:R-:W-:Y:S02]  /*4760*/  IABS R157, R12 ;  /* 0x0000000c009d7213 */ /* 0x000fe40000000000 */
[----:B------:R-:W-:-:S02]  /*4770*/  LOP3.LUT R9, R7, 0x198, RZ, 0xfc, !PT ;  /* 0x0000019807097812 */ /* 0x000fc400078efcff */
[----:B------:R-:W-:Y:S01]  /*4780*/  ISETP.GT.U32.AND P0, PT, R5, R153, PT ;  /* 0x000000990500720c */ /* 0x000fe20003f04070 */
[----:B------:R-:W-:Y:S01]  /*4790*/  IMAD.HI.U32 R4, R6, R157, RZ ;  /* 0x0000009d06047227 */ /* 0x000fe200078e00ff */
[----:B------:R-:W-:-:S03]  /*47a0*/  IABS R159, R9 ;  /* 0x00000009009f7213 */ /* 0x000fc60000000000 */
[--C-:B------:R-:W-:Y:S02]  /*47b0*/  @!P4 IMAD.IADD R151, R151, 0x1, -R5.reuse ;  /* 0x000000019797c824 */ /* 0x100fe400078e0a05 */
[--C-:B------:R-:W-:Y:S02]  /*47c0*/  @!P5 IMAD.IADD R155, R155, 0x1, -R5.reuse ;  /* 0x000000019b9bd824 */ /* 0x100fe400078e0a05 */
[----:B------:R-:W-:Y:S01]  /*47d0*/  IMAD.MOV R4, RZ, RZ, -R4 ;  /* 0x000000ffff047224 */ /* 0x000fe200078e0a04 */
[----:B------:R-:W-:Y:S01]  /*47e0*/  ISETP.GT.U32.AND P4, PT, R5, R151, PT ;  /* 0x000000970500720c */ /* 0x000fe20003f84070 */
        /* <DEDUP_REMOVED lines=12> */
[----:B------:R-:W-:Y:S01]  /*48b0*/  ISETP.GT.U32.AND P4, PT, R5, R157, PT ;  /* 0x0000009d0500720c */ /* 0x000fe20003f84070 */
[--C-:B------:R-:W-:Y:S01]  /*48c0*/  @!P5 IMAD.IADD R155, R155, 0x1, -R5.reuse ;  /* 0x000000019b9bd824 */ /* 0x100fe200078e0a05 */
[----:B------:R-:W-:Y:S02]  /*48d0*/  ISETP.GT.U32.AND P5, PT, R5, R159, PT ;  /* 0x0000009f0500720c */ /* 0x000fe40003fa4070 */
[----:B------:R-:W-:Y:S01]  /*48e0*/  LOP3.LUT R13, R7, 0x1a0, RZ, 0xfc, !PT ;  /* 0x000001a0070d7812 */ /* 0x000fe200078efcff */
[----:B------:R-:W-:-:S03]  /*48f0*/  @!P2 IMAD.IADD R149, R149, 0x1, -R5 ;  /* 0x000000019595a824 */ /* 0x000fc600078e0a05 */
[----:B------:R-:W-:Y:S01]  /*4900*/  IABS R161, R13 ;  /* 0x0000000d00a17213 */ /* 0x000fe20000000000 */
[----:B------:R-:W-:Y:S01]  /*4910*/  @!P3 IMAD.MOV R149, RZ, RZ, -R149 ;  /* 0x000000ffff95b224 */ /* 0x000fe200078e0a95 */
[----:B------:R-:W-:Y:S01]  /*4920*/  ISETP.GE.AND P3, PT, R16, RZ, PT ;  /* 0x000000ff1000720c */ /* 0x000fe20003f66270 */
[----:B------:R-:W-:Y:S01]  /*4930*/  @!P0 IMAD.IADD R153, R153, 0x1, -R5 ;  /* 0x0000000199998824 */ /* 0x000fe200078e0a05 */
[----:B------:R-:W-:Y:S01]  /*4940*/  ISETP.GE.AND P0, PT, R9, RZ, PT ;  /* 0x000000ff0900720c */ /* 0x000fe20003f06270 */
[----:B------:R-:W-:Y:S01]  /*4950*/  IMAD.HI.U32 R4, R6, R161, RZ ;  /* 0x000000a106047227 */ /* 0x000fe200078e00ff */
[----:B------:R-:W-:-:S03]  /*4960*/  LOP3.LUT R9, R7, 0x1a8, RZ, 0xfc, !PT ;  /* 0x000001a807097812 */ /* 0x000fc600078efcff */
[----:B------:R-:W-:Y:S01]  /*4970*/  @!P6 IMAD.MOV R151, RZ, RZ, -R151 ;  /* 0x000000ffff97e224 */ /* 0x000fe200078e0a97 */
[----:B------:R-:W-:Y:S01]  /*4980*/  ISETP.GE.AND P6, PT, R12, RZ, PT ;  /* 0x000000ff0c00720c */ /* 0x000fe20003fc6270 */
[--C-:B------:R-:W-:Y:S01]  /*4990*/  @!P4 IMAD.IADD R157, R157, 0x1, -R5.reuse ;  /* 0x000000019d9dc824 */ /* 0x100fe200078e0a05 */
[----:B------:R-:W-:Y:S01]  /*49a0*/  LOP3.LUT R12, R7, 0x1b0, RZ, 0xfc, !PT ;  /* 0x000001b0070c7812 */ /* 0x000fe200078efcff */
[----:B------:R-:W-:Y:S01]  /*49b0*/  @!P5 IMAD.IADD R159, R159, 0x1, -R5 ;  /* 0x000000019f9fd824 */ /* 0x000fe200078e0a05 */
[----:B------:R-:W-:Y:S01]  /*49c0*/  IABS R163, R9 ;  /* 0x0000000900a37213 */ /* 0x000fe20000000000 */
[----:B------:R-:W-:Y:S01]  /*49d0*/  IMAD.MOV R4, RZ, RZ, -R4 ;  /* 0x000000ffff047224 */ /* 0x000fe200078e0a04 */
[C---:B------:R-:W-:Y:S02]  /*49e0*/  ISETP.GT.U32.AND P4, PT, R5.reuse, R157, PT ;  /* 0x0000009d0500720c */ /* 0x040fe40003f84070 */
[----:B------:R-:W-:Y:S01]  /*49f0*/  IABS R165, R12 ;  /* 0x0000000c00a57213 */ /* 0x000fe20000000000 */
[C---:B------:R-:W-:Y:S01]  /*4a00*/  IMAD R161, R5.reuse, R4, R161 ;  /* 0x0000000405a17224 */ /* 0x040fe200078e02a1 */
[----:B------:R-:W-:Y:S01]  /*4a10*/  ISETP.GT.U32.AND P5, PT, R5, R159, PT ;  /* 0x0000009f0500720c */ /* 0x000fe20003fa4070 */
[----:B------:R-:W-:-:S04]  /*4a20*/  IMAD.HI.U32 R4, R6, R163, RZ ;  /* 0x000000a306047227 */ /* 0x000fc800078e00ff */
[----:B------:R-:W-:Y:S01]  /*4a30*/  @!P3 IMAD.MOV R155, RZ, RZ, -R155 ;  /* 0x000000ffff9bb224 */ /* 0x000fe200078e0a9b */
[----:B------:R-:W-:Y:S01]  /*4a40*/  ISETP.GE.AND P3, PT, R9, RZ, PT ;  /* 0x000000ff0900720c */ /* 0x000fe20003f66270 */
[----:B------:R-:W-:-:S04]  /*4a50*/  IMAD.HI.U32 R9, R6, R165, RZ ;  /* 0x000000a506097227 */ /* 0x000fc800078e00ff */
[----:B------:R-:W-:Y:S01]  /*4a60*/  IMAD.MOV R4, RZ, RZ, -R4 ;  /* 0x000000ffff047224 */ /* 0x000fe200078e0a04 */
[----:B------:R-:W-:Y:S01]  /*4a70*/  ISETP.GE.AND P2, PT, R14, RZ, PT ;  /* 0x000000ff0e00720c */ /* 0x000fe20003f46270 */
[----:B------:R-:W-:Y:S02]  /*4a80*/  IMAD.MOV R10, RZ, RZ, -R9 ;  /* 0x000000ffff0a7224 */ /* 0x000fe400078e0a09 */
[----:B------:R-:W-:Y:S02]  /*4a90*/  IMAD R163, R5, R4, R163 ;  /* 0x0000000405a37224 */ /* 0x000fe400078e02a3 */
[----:B------:R-:W-:Y:S02]  /*4aa0*/  @!P4 IMAD.IADD R157, R157, 0x1, -R5 ;  /* 0x000000019d9dc824 */ /* 0x000fe400078e0a05 */
[----:B------:R-:W-:Y:S02]  /*4ab0*/  IMAD R165, R5, R10, R165 ;  /* 0x0000000a05a57224 */ /* 0x000fe400078e02a5 */
[----:B------:R-:W-:Y:S01]  /*4ac0*/  @!P5 IMAD.IADD R159, R159, 0x1, -R5 ;  /* 0x000000019f9fd824 */ /* 0x000fe200078e0a05 */
[C---:B------:R-:W-:Y:S01]  /*4ad0*/  ISETP.GT.U32.AND P5, PT, R5.reuse, R163, PT ;  /* 0x000000a30500720c */ /* 0x040fe20003fa4070 */
[----:B------:R-:W-:Y:S01]  /*4ae0*/  @!P6 IMAD.MOV R157, RZ, RZ, -R157 ;  /* 0x000000ffff9de224 */ /* 0x000fe200078e0a9d */
[----:B------:R-:W-:Y:S01]  /*4af0*/  ISETP.GT.U32.AND P6, PT, R5, R165, PT ;  /* 0x000000a50500720c */ /* 0x000fe20003fc4070 */
[----:B------:R-:W-:Y:S01]  /*4b00*/  @!P2 IMAD.MOV R153, RZ, RZ, -R153 ;  /* 0x000000ffff99a224 */ /* 0x000fe200078e0a99 */
[----:B------:R-:W-:-:S02]  /*4b10*/  ISETP.GE.AND P2, PT, R13, RZ, PT ;  /* 0x000000ff0d00720c */ /* 0x000fc40003f46270 */
[----:B------:R-:W-:Y:S02]  /*4b20*/  ISETP.GT.U32.AND P4, PT, R5, R161, PT ;  /* 0x000000a10500720c */ /* 0x000fe40003f84070 */
[C---:B------:R-:W-:Y:S02]  /*4b30*/  LOP3.LUT R13, R7.reuse, 0x1b8, RZ, 0xfc, !PT ;  /* 0x000001b8070d7812 */ /* 0x040fe400078efcff */
[----:B------:R-:W-:Y:S02]  /*4b40*/  LOP3.LUT R19, R7, 0x1c0, RZ, 0xfc, !PT ;  /* 0x000001c007137812 */ /* 0x000fe400078efcff */
[----:B------:R-:W-:Y:S01]  /*4b50*/  IABS R167, R13 ;  /* 0x0000000d00a77213 */ /* 0x000fe20000000000 */
[--C-:B------:R-:W-:Y:S01]  /*4b60*/  @!P5 IMAD.IADD R163, R163, 0x1, -R5.reuse ;  /* 0x00000001a3a3d824 */ /* 0x100fe200078e0a05 */
[----:B------:R-:W-:Y:S01]  /*4b70*/  IABS R169, R19 ;  /* 0x0000001300a97213 */ /* 0x000fe20000000000 */
[----:B------:R-:W-:Y:S02]  /*4b80*/  @!P6 IMAD.IADD R165, R165, 0x1, -R5 ;  /* 0x00000001a5a5e824 */ /* 0x000fe400078e0a05 */
[----:B------:R-:W-:Y:S01]  /*4b90*/  IMAD.HI.U32 R4, R6, R167, RZ ;  /* 0x000000a706047227 */ /* 0x000fe200078e00ff */
[----:B------:R-:W-:-:S02]  /*4ba0*/  ISETP.GT.U32.AND P5, PT, R5, R163, PT ;  /* 0x000000a30500720c */ /* 0x000fc40003fa4070 */
[----:B------:R-:W-:Y:S01]  /*4bb0*/  ISETP.GT.U32.AND P6, PT, R5, R165, PT ;  /* 0x000000a50500720c */ /* 0x000fe20003fc4070 */
[----:B------:R-:W-:Y:S01]  /*4bc0*/  @!P4 IMAD.IADD R161, R161, 0x1, -R5 ;  /* 0x00000001a1a1c824 */ /* 0x000fe200078e0a05 */
[----:B------:R-:W-:Y:S01]  /*4bd0*/  LOP3.LUT R20, R7, 0x1c8, RZ, 0xfc, !PT ;  /* 0x000001c807147812 */ /* 0x000fe200078efcff */
[----:B------:R-:W-:-:S04]  /*4be0*/  IMAD.HI.U32 R9, R6, R169, RZ ;  /* 0x000000a906097227 */ /* 0x000fc800078e00ff */
[----:B------:R-:W-:Y:S01]  /*4bf0*/  IMAD.MOV R4, RZ, RZ, -R4 ;  /* 0x000000ffff047224 */ /* 0x000fe200078e0a04 */
[----:B------:R-:W-:Y:S01]  /*4c00*/  IABS R171, R20 ;  /* 0x0000001400ab7213 */ /* 0x000fe20000000000 */
[----:B------:R-:W-:Y:S01]  /*4c10*/  IMAD.MOV R10, RZ, RZ, -R9 ;  /* 0x000000ffff0a7224 */ /* 0x000fe200078e0a09 */
[C---:B------:R-:W-:Y:S01]  /*4c20*/  ISETP.GT.U32.AND P4, PT, R5.reuse, R161, PT ;  /* 0x000000a10500720c */ /* 0x040fe20003f84070 */
[----:B------:R-:W-:Y:S01]  /*4c30*/  IMAD R167, R5, R4, R167 ;  /* 0x0000000405a77224 */ /* 0x000fe200078e02a7 */
[----:B------:R-:W-:Y:S01]  /*4c40*/  LOP3.LUT R22, R7, 0x1d0, RZ, 0xfc, !PT ;  /* 0x000001d007167812 */ /* 0x000fe200078efcff */
[----:B------:R-:W-:Y:S02]  /*4c50*/  IMAD R169, R5, R10, R169 ;  /* 0x0000000a05a97224 */ /* 0x000fe400078e02a9 */
[----:B------:R-:W-:Y:S01]  /*4c60*/  @!P5 IMAD.IADD R163, R163, 0x1, -R5 ;  /* 0x00000001a3a3d824 */ /* 0x000fe200078e0a05 */
[----:B------:R-:W-:Y:S01]  /*4c70*/  IABS R173, R22 ;  /* 0x0000001600ad7213 */ /* 0x000fe20000000000 */
[----:B------:R-:W-:Y:S01]  /*4c80*/  IMAD.HI.U32 R4, R6, R171, RZ ;  /* 0x000000ab06047227 */ /* 0x000fe200078e00ff */
[----:B------:R-:W-:-:S03]  /*4c90*/  ISETP.GT.U32.AND P5, PT, R5, R167, PT ;  /* 0x000000a70500720c */ /* 0x000fc60003fa4070 */
[----:B------:R-:W-:Y:S01]  /*4ca0*/  @!P6 IMAD.IADD R165, R165, 0x1, -R5 ;  /* 0x00000001a5a5e824 */ /* 0x000fe200078e0a05 */
[----:B------:R-:W-:Y:S01]  /*4cb0*/  ISETP.GT.U32.AND P6, PT, R5, R169, PT ;  /* 0x000000a90500720c */ /* 0x000fe20003fc4070 */
[----:B------:R-:W-:Y:S02]  /*4cc0*/  IMAD.MOV R10, RZ, RZ, -R4 ;  /* 0x000000ffff0a7224 */ /* 0x000fe400078e0a04 */
[----:B------:R-:W-:Y:S01]  /*4cd0*/  IMAD.HI.U32 R4, R6, R173, RZ ;  /* 0x000000ad06047227 */ /* 0x000fe200078e00ff */
[----:B------:R-:W-:-:S03]  /*4ce0*/  LOP3.LUT R24, R7, 0x1d8, RZ, 0xfc, !PT ;  /* 0x000001d807187812 */ /* 0x000fc600078efcff */
[----:B------:R-:W-:Y:S01]  /*4cf0*/  @!P0 IMAD.MOV R159, RZ, RZ, -R159 ;  /* 0x000000ffff9f8224 */ /* 0x000fe200078e0a9f */
[----:B------:R-:W-:Y:S01]  /*4d00*/  ISETP.GE.AND P0, PT, R12, RZ, PT ;  /* 0x000000ff0c00720c */ /* 0x000fe20003f06270 */
[----:B------:R-:W-:Y:S01]  /*4d10*/  @!P4 IMAD.IADD R161, R161, 0x1, -R5 ;  /* 0x00000001a1a1c824 */ /* 0x000fe200078e0a05 */
[----:B------:R-:W-:Y:S01]  /*4d20*/  ISETP.GE.AND P4, PT, R13, RZ, PT ;  /* 0x000000ff0d00720c */ /* 0x000fe20003f86270 */
[----:B------:R-:W-:Y:S01]  /*4d30*/  IMAD R171, R5, R10, R171 ;  /* 0x0000000a05ab7224 */ /* 0x000fe200078e02ab */
[----:B------:R-:W-:Y:S01]  /*4d40*/  LOP3.LUT R26, R7, 0x1e0, RZ, 0xfc, !PT ;  /* 0x000001e0071a7812 */ /* 0x000fe200078efcff */
[----:B------:R-:W-:Y:S01]  /*4d50*/  IMAD.MOV R12, RZ, RZ, -R4 ;  /* 0x000000ffff0c7224 */ /* 0x000fe200078e0a04 */
[----:B------:R-:W-:Y:S01]  /*4d60*/  IABS R13, R24 ;  /* 0x00000018000d7213 */ /* 0x000fe20000000000 */
[----:B------:R-:W-:Y:S01]  /*4d70*/  @!P5 IMAD.IADD R167, R167, 0x1, -R5 ;  /* 0x00000001a7a7d824 */ /* 0x000fe200078e0a05 */
[----:B------:R-:W-:Y:S01]  /*4d80*/  IABS R16, R26 ;  /* 0x0000001a00107213 */ /* 0x000fe20000000000 */
[C---:B------:R-:W-:Y:S01]  /*4d90*/  IMAD R173, R5.reuse, R12, R173 ;  /* 0x0000000c05ad7224 */ /* 0x040fe200078e02ad */
[----:B------:R-:W-:Y:S01]  /*4da0*/  ISETP.GT.U32.AND P5, PT, R5, R171, PT ;  /* 0x000000ab0500720c */ /* 0x000fe20003fa4070 */
[----:B------:R-:W-:-:S04]  /*4db0*/  IMAD.HI.U32 R9, R6, R13, RZ ;  /* 0x0000000d06097227 */ /* 0x000fc800078e00ff */
[----:B------:R-:W-:Y:S01]  /*4dc0*/  @!P6 IMAD.IADD R169, R169, 0x1, -R5 ;  /* 0x00000001a9a9e824 */ /* 0x000fe200078e0a05 */
[----:B------:R-:W-:Y:S01]  /*4dd0*/  ISETP.GT.U32.AND P6, PT, R5, R173, PT ;  /* 0x000000ad0500720c */ /* 0x000fe20003fc4070 */
[----:B------:R-:W-:-:S04]  /*4de0*/  IMAD.HI.U32 R10, R6, R16, RZ ;  /* 0x00000010060a7227 */ /* 0x000fc800078e00ff */
[----:B------:R-:W-:Y:S01]  /*4df0*/  IMAD.MOV R14, RZ, RZ, -R9 ;  /* 0x000000ffff0e7224 */ /* 0x000fe200078e0a09 */
[----:B------:R-:W-:Y:S01]  /*4e00*/  LOP3.LUT R28, R7, 0x1e8, RZ, 0xfc, !PT ;  /* 0x000001e8071c7812 */ /* 0x000fe200078efcff */
[----:B------:R-:W-:Y:S02]  /*4e10*/  IMAD.MOV R12, RZ, RZ, -R10 ;  /* 0x000000ffff0c7224 */ /* 0x000fe400078e0a0a */
[----:B------:R-:W-:Y:S01]  /*4e20*/  IMAD R10, R5, R14, R13 ;  /* 0x0000000e050a7224 */ /* 0x000fe200078e020d */
[----:B------:R-:W-:Y:S01]  /*4e30*/  IABS R18, R28 ;  /* 0x0000001c00127213 */ /* 0x000fe20000000000 */
[----:B------:R-:W-:Y:S02]  /*4e40*/  @!P5 IMAD.IADD R171, R171, 0x1, -R5 ;  /* 0x00000001ababd824 */ /* 0x000fe400078e0a05 */
[----:B------:R-:W-:Y:S01]  /*4e50*/  @!P2 IMAD.MOV R161, RZ, RZ, -R161 ;  /* 0x000000ffffa1a224 */ /* 0x000fe200078e0aa1 */
[C---:B------:R-:W-:Y:S01]  /*4e60*/  ISETP.GT.U32.AND P2, PT, R5.reuse, R167, PT ;  /* 0x000000a70500720c */ /* 0x040fe20003f44070 */
[----:B------:R-:W-:Y:S01]  /*4e70*/  @!P0 IMAD.MOV R165, RZ, RZ, -R165 ;  /* 0x000000ffffa58224 */ /* 0x000fe200078e0aa5 */
[----:B------:R-:W-:Y:S01]  /*4e80*/  ISETP.GT.U32.AND P0, PT, R5, R10, PT ;  /* 0x0000000a0500720c */ /* 0x000fe20003f04070 */
[----:B------:R-:W-:Y:S01]  /*4e90*/  @!P6 IMAD.IADD R173, R173, 0x1, -R5 ;  /* 0x00000001adade824 */ /* 0x000fe200078e0a05 */
[C---:B------:R-:W-:Y:S01]  /*4ea0*/  ISETP.GT.U32.AND P6, PT, R5.reuse, R171, PT ;  /* 0x000000ab0500720c */ /* 0x040fe20003fc4070 */
[----:B------:R-:W-:Y:S01]  /*4eb0*/  IMAD.HI.U32 R4, R6, R18, RZ ;  /* 0x0000001206047227 */ /* 0x000fe200078e00ff */
[----:B------:R-:W-:-:S03]  /*4ec0*/  ISETP.GT.U32.AND P5, PT, R5, R169, PT ;  /* 0x000000a90500720c */ /* 0x000fc60003fa4070 */
[----:B------:R-:W-:Y:S01]  /*4ed0*/  IMAD.MOV R4, RZ, RZ, -R4 ;  /* 0x000000ffff047224 */ /* 0x000fe200078e0a04 */
[----:B------:R-:W-:Y:S01]  /*4ee0*/  LOP3.LUT R30, R7, 0x1f8, RZ, 0xfc, !PT ;  /* 0x000001f8071e7812 */ /* 0x000fe200078efcff */
[----:B------:R-:W-:Y:S02]  /*4ef0*/  @!P3 IMAD.MOV R163, RZ, RZ, -R163 ;  /* 0x000000ffffa3b224 */ /* 0x000fe400078e0aa3 */
[----:B------:R-:W-:Y:S01]  /*4f00*/  IMAD R14, R5, R4, R18 ;  /* 0x00000004050e7224 */ /* 0x000fe200078e0212 */
[----:B------:R-:W-:Y:S01]  /*4f10*/  IABS R18, R30 ;  /* 0x0000001e00127213 */ /* 0x000fe20000000000 */
[--C-:B------:R-:W-:Y:S01]  /*4f20*/  @!P2 IMAD.IADD R167, R167, 0x1, -R5.reuse ;  /* 0x00000001a7a7a824 */ /* 0x100fe200078e0a05 */
[----:B------:R-:W-:Y:S01]  /*4f30*/  ISETP.GT.U32.AND P3, PT, R5, R173, PT ;  /* 0x000000ad0500720c */ /* 0x000fe20003f64070 */
[--C-:B------:R-:W-:Y:S02]  /*4f40*/  @!P0 IMAD.IADD R10, R10, 0x1, -R5.reuse ;  /* 0x000000010a0a8824 */ /* 0x100fe400078e0a05 */
[----:B------:R-:W-:Y:S01]  /*4f50*/  @!P6 IMAD.IADD R171, R171, 0x1, -R5 ;  /* 0x00000001ababe824 */ /* 0x000fe200078e0a05 */
[C---:B------:R-:W-:Y:S01]  /*4f60*/  ISETP.GT.U32.AND P6, PT, R5.reuse, R14, PT ;  /* 0x0000000e0500720c */ /* 0x040fe20003fc4070 */
[----:B------:R-:W-:-:S02]  /*4f70*/  IMAD R12, R5, R12, R16 ;  /* 0x0000000c050c7224 */ /* 0x000fc400078e0210 */
[----:B------:R-:W-:Y:S01]  /*4f80*/  @!P4 IMAD.MOV R167, RZ, RZ, -R167 ;  /* 0x000000ffffa7c224 */ /* 0x000fe200078e0aa7 */
[----:B------:R-:W-:Y:S01]  /*4f90*/  ISETP.GT.U32.AND P4, PT, R5, R10, PT ;  /* 0x0000000a0500720c */ /* 0x000fe20003f84070 */
[----:B------:R-:W-:Y:S01]  /*4fa0*/  IMAD.HI.U32 R9, R6, R18, RZ ;  /* 0x0000001206097227 */ /* 0x000fe200078e00ff */
[----:B------:R-:W-:-:S03]  /*4fb0*/  LOP3.LUT R13, R7, 0x1f0, RZ, 0xfc, !PT ;  /* 0x000001f0070d7812 */ /* 0x000fc600078efcff */
[----:B------:R-:W-:Y:S01]  /*4fc0*/  @!P5 IMAD.IADD R169, R169, 0x1, -R5 ;  /* 0x00000001a9a9d824 */ /* 0x000fe200078e0a05 */
[----:B------:R-:W-:Y:S01]  /*4fd0*/  ISETP.GE.AND P5, PT, R19, RZ, PT ;  /* 0x000000ff1300720c */ /* 0x000fe20003fa6270 */
[----:B------:R-:W-:Y:S01]  /*4fe0*/  IMAD.MOV R9, RZ, RZ, -R9 ;  /* 0x000000ffff097224 */ /* 0x000fe200078e0a09 */
[----:B------:R-:W-:Y:S02]  /*4ff0*/  ISETP.GT.U32.AND P2, PT, R5, R12, PT ;  /* 0x0000000c0500720c */ /* 0x000fe40003f44070 */
[----:B------:R-:W-:Y:S01]  /*5000*/  IABS R16, R13 ;  /* 0x0000000d00107213 */ /* 0x000fe20000000000 */
[----:B------:R-:W-:Y:S01]  /*5010*/  @!P3 IMAD.IADD R173, R173, 0x1, -R5 ;  /* 0x00000001adadb824 */ /* 0x000fe200078e0a05 */
[----:B------:R-:W-:Y:S01]  /*5020*/  ISETP.GE.AND P3, PT, R20, RZ, PT ;  /* 0x000000ff1400720c */ /* 0x000fe20003f66270 */
[----:B------:R-:W-:Y:S02]  /*5030*/  IMAD R18, R5, R9, R18 ;  /* 0x0000000905127224 */ /* 0x000fe400078e0212 */
[----:B------:R-:W-:-:S04]  /*5040*/  IMAD.HI.U32 R4, R6, R16, RZ ;  /* 0x0000001006047227 */ /* 0x000fc800078e00ff */
[--C-:B------:R-:W-:Y:S02]  /*5050*/  @!P6 IMAD.IADD R14, R14, 0x1, -R5.reuse ;  /* 0x000000010e0ee824 */ /* 0x100fe400078e0a05 */
[----:B------:R-:W-:Y:S01]  /*5060*/  @!P4 IMAD.IADD R10, R10, 0x1, -R5 ;  /* 0x000000010a0ac824 */ /* 0x000fe200078e0a05 */
[C---:B------:R-:W-:Y:S01]  /*5070*/  ISETP.GT.U32.AND P4, PT, R5.reuse, R18, PT ;  /* 0x000000120500720c */ /* 0x040fe20003f84070 */
[----:B------:R-:W-:Y:S02]  /*5080*/  IMAD.MOV R4, RZ, RZ, -R4 ;  /* 0x000000ffff047224 */ /* 0x000fe400078e0a04 */
[----:B------:R-:W-:Y:S01]  /*5090*/  @!P5 IMAD.MOV R169, RZ, RZ, -R169 ;  /* 0x000000ffffa9d224 */ /* 0x000fe200078e0aa9 */
[C---:B------:R-:W-:Y:S01]  /*50a0*/  ISETP.GT.U32.AND P5, PT, R5.reuse, R14, PT ;  /* 0x0000000e0500720c */ /* 0x040fe20003fa4070 */
[----:B------:R-:W-:Y:S01]  /*50b0*/  @!P2 IMAD.IADD R12, R12, 0x1, -R5 ;  /* 0x000000010c0ca824 */ /* 0x000fe200078e0a05 */
[----:B------:R-:W-:Y:S01]  /*50c0*/  ISETP.GE.AND P0, PT, R22, RZ, PT ;  /* 0x000000ff1600720c */ /* 0x000fe20003f06270 */
[----:B------:R-:W-:Y:S01]  /*50d0*/  IMAD R16, R5, R4, R16 ;  /* 0x0000000405107224 */ /* 0x000fe200078e0210 */
[----:B------:R-:W-:Y:S01]  /*50e0*/  ISETP.GE.AND P2, PT, R24, RZ, PT ;  /* 0x000000ff1800720c */ /* 0x000fe20003f46270 */
[----:B------:R-:W-:Y:S01]  /*50f0*/  @!P3 IMAD.MOV R171, RZ, RZ, -R171 ;  /* 0x000000ffffabb224 */ /* 0x000fe200078e0aab */
[----:B------:R-:W-:-:S02]  /*5100*/  LOP3.LUT R20, R7, 0x4, RZ, 0xfc, !PT ;  /* 0x0000000407147812 */ /* 0x000fc400078efcff */
[C---:B------:R-:W-:Y:S01]  /*5110*/  ISETP.GT.U32.AND P3, PT, R5.reuse, R16, PT ;  /* 0x000000100500720c */ /* 0x040fe20003f64070 */
[--C-:B------:R-:W-:Y:S01]  /*5120*/  @!P4 IMAD.IADD R18, R18, 0x1, -R5.reuse ;  /* 0x000000011212c824 */ /* 0x100fe200078e0a05 */
[----:B------:R-:W-:Y:S02]  /*5130*/  IABS R9, R20 ;  /* 0x0000001400097213 */ /* 0x000fe40000000000 */
[----:B------:R-:W-:Y:S02]  /*5140*/  ISETP.GT.U32.AND P6, PT, R5, R12, PT ;  /* 0x0000000c0500720c */ /* 0x000fe40003fc4070 */
[----:B------:R-:W-:Y:S01]  /*5150*/  LOP3.LUT R19, R7, 0xc, RZ, 0xfc, !PT ;  /* 0x0000000c07137812 */ /* 0x000fe200078efcff */
[----:B------:R-:W-:Y:S01]  /*5160*/  @!P5 IMAD.IADD R14, R14, 0x1, -R5 ;  /* 0x000000010e0ed824 */ /* 0x000fe200078e0a05 */
[----:B------:R-:W-:Y:S01]  /*5170*/  ISETP.GE.AND P5, PT, R13, RZ, PT ;  /* 0x000000ff0d00720c */ /* 0x000fe20003fa6270 */
[----:B------:R-:W-:Y:S01]  /*5180*/  @!P0 IMAD.MOV R173, RZ, RZ, -R173 ;  /* 0x000000ffffad8224 */ /* 0x000fe200078e0aad */
[----:B------:R-:W-:Y:S01]  /*5190*/  ISETP.GE.AND P0, PT, R26, RZ, PT ;  /* 0x000000ff1a00720c */ /* 0x000fe20003f06270 */
[----:B------:R-:W-:Y:S01]  /*51a0*/  @!P2 IMAD.MOV R10, RZ, RZ, -R10 ;  /* 0x000000ffff0aa224 */ /* 0x000fe200078e0a0a */
[----:B------:R-:W-:Y:S01]  /*51b0*/  IABS R13, R19 ;  /* 0x00000013000d7213 */ /* 0x000fe20000000000 */
[----:B------:R-:W-:Y:S01]  /*51c0*/  IMAD.HI.U32 R4, R6, R9, RZ ;  /* 0x0000000906047227 */ /* 0x000fe200078e00ff */
[----:B------:R-:W-:-:S02]  /*51d0*/  ISETP.GT.U32.AND P2, PT, R5, R18, PT ;  /* 0x000000120500720c */ /* 0x000fc40003f44070 */
[----:B------:R-:W-:Y:S01]  /*51e0*/  LOP3.LUT R32, R3, 0x1f, RZ, 0xc0, !PT ;  /* 0x0000001f03207812 */ /* 0x000fe200078ec0ff */
[----:B------:R-:W-:Y:S02]  /*51f0*/  IMAD.MOV R4, RZ, RZ, -R4 ;  /* 0x000000ffff047224 */ /* 0x000fe400078e0a04 */
[----:B------:R-:W-:Y:S02]  /*5200*/  @!P3 IMAD.IADD R16, R16, 0x1, -R5 ;  /* 0x000000011010b824 */ /* 0x000fe400078e0a05 */
[----:B------:R-:W-:-:S04]  /*5210*/  IMAD.HI.U32 R3, R6, R13, RZ ;  /* 0x0000000d06037227 */ /* 0x000fc800078e00ff */
[C---:B------:R-:W-:Y:S01]  /*5220*/  IMAD R9, R5.reuse, R4, R9 ;  /* 0x0000000405097224 */ /* 0x040fe200078e0209 */
[C---:B------:R-:W-:Y:S01]  /*5230*/  ISETP.GT.U32.AND P4, PT, R5.reuse, R16, PT ;  /* 0x000000100500720c */ /* 0x040fe20003f84070 */
[----:B------:R-:W-:Y:S02]  /*5240*/  @!P6 IMAD.IADD R12, R12, 0x1, -R5 ;  /* 0x000000010c0ce824 */ /* 0x000fe400078e0a05 */
[----:B------:R-:W-:Y:S02]  /*5250*/  IMAD.MOV R4, RZ, RZ, -R3 ;  /* 0x000000ffff047224 */ /* 0x000fe400078e0a03 */
[----:B------:R-:W-:Y:S01]  /*5260*/  @!P0 IMAD.MOV R12, RZ, RZ, -R12 ;  /* 0x000000ffff0c8224 */ /* 0x000fe200078e0a0c */
[C---:B------:R-:W-:Y:S01]  /*5270*/  ISETP.GT.U32.AND P0, PT, R5.reuse, R9, PT ;  /* 0x000000090500720c */ /* 0x040fe20003f04070 */
[----:B------:R-:W-:Y:S01]  /*5280*/  IMAD R13, R5, R4, R13 ;  /* 0x00000004050d7224 */ /* 0x000fe200078e020d */
[----:B------:R-:W-:Y:S01]  /*5290*/  LOP3.LUT R4, RZ, R39, RZ, 0x33, !PT ;  /* 0x00000027ff047212 */ /* 0x000fe200078e33ff */
[----:B------:R-:W-:Y:S01]  /*52a0*/  @!P2 IMAD.IADD R18, R18, 0x1, -R5 ;  /* 0x000000011212a824 */ /* 0x000fe200078e0a05 */
[----:B------:R-:W-:Y:S01]  /*52b0*/  ISETP.NE.AND P2, PT, R39, RZ, PT ;  /* 0x000000ff2700720c */ /* 0x000fe20003f45270 */
[----:B------:R-:W-:-:S03]  /*52c0*/  IMAD R81, R32, R83, RZ ;  /* 0x0000005320517224 */ /* 0x000fc600078e02ff */
[----:B------:R-:W-:Y:S01]  /*52d0*/  SEL R54, R4, R11, !P2 ;  /* 0x0000000b04367207 */ /* 0x000fe20005000000 */
[--C-:B------:R-:W-:Y:S01]  /*52e0*/  @!P4 IMAD.IADD R16, R16, 0x1, -R5.reuse ;  /* 0x000000011010c824 */ /* 0x100fe200078e0a05 */
[----:B------:R-:W-:Y:S02]  /*52f0*/  SEL R24, R4, R17, !P2 ;  /* 0x0000001104187207 */ /* 0x000fe40005000000 */
[----:B------:R-:W-:Y:S01]  /*5300*/  IADD3 R84, P4, PT, R81, UR22, RZ ;  /* 0x0000001651547c10 */ /* 0x000fe2000ff9e0ff */
[----:B------:R-:W-:Y:S01]  /*5310*/  IMAD R54, R54, UR9, RZ ;  /* 0x0000000936367c24 */ /* 0x000fe2000f8e02ff */
[C---:B------:R-:W-:Y:S01]  /*5320*/  SEL R48, R4.reuse, R33, !P2 ;  /* 0x0000002104307207 */ /* 0x040fe20005000000 */
[----:B------:R-:W-:Y:S01]  /*5330*/  @!P0 IMAD.IADD R9, R9, 0x1, -R5 ;  /* 0x0000000109098824 */ /* 0x000fe200078e0a05 */
[C---:B------:R-:W-:Y:S02]  /*5340*/  SEL R33, R4.reuse, R53, !P2 ;  /* 0x0000003504217207 */ /* 0x040fe40005000000 */
[----:B------:R-:W-:Y:S01]  /*5350*/  SEL R32, R4, R57, !P2 ;  /* 0x0000003904207207 */ /* 0x000fe20005000000 */
[----:B------:R-:W-:Y:S01]  /*5360*/  IMAD R57, R24, UR9, RZ ;  /* 0x0000000918397c24 */ /* 0x000fe2000f8e02ff */
[----:B------:R-:W-:-:S02]  /*5370*/  LEA.HI.X.SX32 R81, R81, UR23, 0x1, P4 ;  /* 0x0000001751517c11 */ /* 0x000fc4000a0f0eff */
[----:B------:R-:W-:Y:S02]  /*5380*/  SEL R23, R4, R23, !P2 ;  /* 0x0000001704177207 */ /* 0x000fe40005000000 */
[----:B------:R-:W-:Y:S02]  /*5390*/  IADD3 R53, P0, PT, R54, R84, RZ ;  /* 0x0000005436357210 */ /* 0x000fe40007f1e0ff */
[C---:B------:R-:W-:Y:S02]  /*53a0*/  SEL R68, R4.reuse, R31, !P2 ;  /* 0x0000001f04447207 */ /* 0x040fe40005000000 */
[C---:B------:R-:W-:Y:S02]  /*53b0*/  SEL R31, R4.reuse, R55, !P2 ;  /* 0x00000037041f7207 */ /* 0x040fe40005000000 */
[----:B------:R-:W-:Y:S01]  /*53c0*/  SEL R36, R4, R61, !P2 ;  /* 0x0000003d04247207 */ /* 0x000fe20005000000 */
[----:B------:R-:W-:Y:S01]  /*53d0*/  IMAD R61, R23, UR9, RZ ;  /* 0x00000009173d7c24 */ /* 0x000fe2000f8e02ff */
[----:B------:R-:W-:-:S02]  /*53e0*/  LEA.HI.X.SX32 R54, R54, R81, 0x1, P0 ;  /* 0x0000005136367211 */ /* 0x000fc400000f0eff */
[C---:B------:R-:W-:Y:S02]  /*53f0*/  SEL R27, R4.reuse, R27, !P2 ;  /* 0x0000001b041b7207 */ /* 0x040fe40005000000 */
[-C--:B------:R-:W-:Y:S02]  /*5400*/  IADD3 R55, P0, PT, R57, R84.reuse, RZ ;  /* 0x0000005439377210 */ /* 0x080fe40007f1e0ff */
[----:B------:R-:W-:Y:S01]  /*5410*/  SEL R40, R4, R65, !P2 ;  /* 0x0000004104287207 */ /* 0x000fe20005000000 */
[----:B------:R-:W-:Y:S01]  /*5420*/  IMAD R65, R27, UR9, RZ ;  /* 0x000000091b417c24 */ /* 0x000fe2000f8e02ff */
[-C--:B------:R-:W-:Y:S02]  /*5430*/  LEA.HI.X.SX32 R57, R57, R81.reuse, 0x1, P0 ;  /* 0x0000005139397211 */ /* 0x080fe400000f0eff */
[C---:B------:R-:W-:Y:S02]  /*5440*/  IADD3 R58, P0, PT, R61.reuse, R84, RZ ;  /* 0x000000543d3a7210 */ /* 0x040fe40007f1e0ff */
[----:B------:R-:W-:Y:S01]  /*5450*/  ISETP.GE.AND P3, PT, R30, RZ, PT ;  /* 0x000000ff1e00720c */ /* 0x000fe20003f66270 */
[----:B------:R-:W-:Y:S01]  /*5460*/  IMAD R68, R68, UR9, RZ ;  /* 0x0000000944447c24 */ /* 0x000fe2000f8e02ff */
[----:B------:R-:W-:-:S02]  /*5470*/  LEA.HI.X.SX32 R61, R61, R81, 0x1, P0 ;  /* 0x000000513d3d7211 */ /* 0x000fc400000f0eff */
[C---:B------:R-:W-:Y:S02]  /*5480*/  SEL R35, R4.reuse, R35, !P2 ;  /* 0x0000002304237207 */ /* 0x040fe40005000000 */
[----:B------:R-:W-:Y:S01]  /*5490*/  IADD3 R62, P0, PT, R65, R84, RZ ;  /* 0x00000054413e7210 */ /* 0x000fe20007f1e0ff */
[----:B------:R-:W-:Y:S01]  /*54a0*/  IMAD.MOV.U32 R3, RZ, RZ, R16 ;  /* 0x000000ffff037224 */ /* 0x000fe200078e0010 */
[C---:B------:R-:W-:Y:S01]  /*54b0*/  SEL R30, R4.reuse, R47, !P2 ;  /* 0x0000002f041e7207 */ /* 0x040fe20005000000 */
[----:B------:R-:W-:Y:S01]  /*54c0*/  IMAD.MOV.U32 R39, RZ, RZ, R18 ;  /* 0x000000ffff277224 */ /* 0x000fe200078e0012 */
[C---:B------:R-:W-:Y:S01]  /*54d0*/  SEL R49, R4.reuse, R49, !P2 ;  /* 0x0000003104317207 */ /* 0x040fe20005000000 */
[----:B------:R-:W-:Y:S01]  /*54e0*/  IMAD R47, R35, UR9, RZ ;  /* 0x00000009232f7c24 */ /* 0x000fe2000f8e02ff */
[----:B------:R-:W-:Y:S02]  /*54f0*/  LEA.HI.X.SX32 R65, R65, R81, 0x1, P0 ;  /* 0x0000005141417211 */ /* 0x000fe400000f0eff */
[----:B------:R-:W-:-:S02]  /*5500*/  SEL R41, R4, R41, !P2 ;  /* 0x0000002904297207 */ /* 0x000fc40005000000 */
[-C--:B------:R-:W-:Y:S01]  /*5510*/  IADD3 R66, P0, PT, R68, R84.reuse, RZ ;  /* 0x0000005444427210 */ /* 0x080fe20007f1e0ff */
[----:B------:R-:W-:Y:S01]  /*5520*/  @!P5 IMAD.MOV R3, RZ, RZ, -R3 ;  /* 0x000000ffff03d224 */ /* 0x000fe200078e0a03 */
[----:B------:R-:W-:Y:S01]  /*5530*/  ISETP.GE.AND P6, PT, R28, RZ, PT ;  /* 0x000000ff1c00720c */ /* 0x000fe20003fc6270 */
[----:B------:R-:W-:Y:S01]  /*5540*/  @!P3 IMAD.MOV R39, RZ, RZ, -R39 ;  /* 0x000000ffff27b224 */ /* 0x000fe200078e0a27 */
[----:B------:R-:W-:Y:S01]  /*5550*/  SEL R26, R4, R43, !P2 ;  /* 0x0000002b041a7207 */ /* 0x000fe20005000000 */
[----:B------:R-:W-:Y:S01]  /*5560*/  IMAD R35, R49, UR9, RZ ;  /* 0x0000000931237c24 */ /* 0x000fe2000f8e02ff */
[----:B------:R-:W-:Y:S01]  /*5570*/  LEA.HI.X.SX32 R68, R68, R81, 0x1, P0 ;  /* 0x0000005144447211 */ /* 0x000fe200000f0eff */
[----:B------:R-:W-:Y:S01]  /*5580*/  IMAD R43, R41, UR9, RZ ;  /* 0x00000009292b7c24 */ /* 0x000fe2000f8e02ff */
[----:B------:R-:W-:Y:S01]  /*5590*/  SEL R28, R4, R45, !P2 ;  /* 0x0000002d041c7207 */ /* 0x000fe20005000000 */
[----:B------:R-:W-:Y:S01]  /*55a0*/  IMAD.MOV.U32 R175, RZ, RZ, R14 ;  /* 0x000000ffffaf7224 */ /* 0x000fe200078e000e */
[----:B------:R-:W-:-:S02]  /*55b0*/  IADD3 R49, P0, PT, R47, R84, RZ ;  /* 0x000000542f317210 */ /* 0x000fc40007f1e0ff */
[C---:B------:R-:W-:Y:S02]  /*55c0*/  SEL R14, R4.reuse, R10, !P2 ;  /* 0x0000000a040e7207 */ /* 0x040fe40005000000 */
[C---:B------:R-:W-:Y:S02]  /*55d0*/  SEL R21, R4.reuse, R21, !P2 ;  /* 0x0000001504157207 */ /* 0x040fe40005000000 */
[C---:B------:R-:W-:Y:S02]  /*55e0*/  SEL R10, R4.reuse, R3, !P2 ;  /* 0x00000003040a7207 */ /* 0x040fe40005000000 */
[----:B------:R-:W-:Y:S01]  /*55f0*/  SEL R3, R4, R39, !P2 ;  /* 0x0000002704037207 */ /* 0x000fe20005000000 */
[----:B------:R-:W-:Y:S01]  /*5600*/  IMAD R39, R28, UR9, RZ ;  /* 0x000000091c277c24 */ /* 0x000fe2000f8e02ff */
[----:B------:R-:W-:Y:S02]  /*5610*/  LEA.HI.X.SX32 R47, R47, R81, 0x1, P0 ;  /* 0x000000512f2f7211 */ /* 0x000fe400000f0eff */
[----:B------:R-:W-:-:S02]  /*5620*/  IADD3 R44, P0, PT, R43, R84, RZ ;  /* 0x000000542b2c7210 */ /* 0x000fc40007f1e0ff */
[C---:B------:R-:W-:Y:S02]  /*5630*/  SEL R22, R4.reuse, R15, !P2 ;  /* 0x0000000f04167207 */ /* 0x040fe40005000000 */
[C---:B------:R-:W-:Y:S01]  /*5640*/  SEL R34, R4.reuse, R59, !P2 ;  /* 0x0000003b04227207 */ /* 0x040fe20005000000 */
[----:B------:R-:W-:Y:S01]  /*5650*/  IMAD R59, R21, UR9, RZ ;  /* 0x00000009153b7c24 */ /* 0x000fe2000f8e02ff */
[----:B------:R-:W-:Y:S01]  /*5660*/  SEL R25, R4, R25, !P2 ;  /* 0x0000001904197207 */ /* 0x000fe20005000000 */
[----:B------:R-:W-:Y:S01]  /*5670*/  IMAD R21, R40, UR9, RZ ;  /* 0x0000000928157c24 */ /* 0x000fe2000f8e02ff */
[----:B------:R-:W-:Y:S01]  /*5680*/  LEA.HI.X.SX32 R43, R43, R81, 0x1, P0 ;  /* 0x000000512b2b7211 */ /* 0x000fe200000f0eff */
[----:B------:R-:W-:Y:S01]  /*5690*/  IMAD R22, R22, UR9, RZ ;  /* 0x0000000916167c24 */ /* 0x000fe2000f8e02ff */
[----:B------:R-:W-:Y:S02]  /*56a0*/  IADD3 R40, P0, PT, R39, R84, RZ ;  /* 0x0000005427287210 */ /* 0x000fe40007f1e0ff */
[C---:B------:R-:W-:Y:S01]  /*56b0*/  SEL R38, R4.reuse, R63, !P2 ;  /* 0x0000003f04267207 */ /* 0x040fe20005000000 */
[----:B------:R-:W-:Y:S01]  /*56c0*/  IMAD R63, R25, UR9, RZ ;  /* 0x00000009193f7c24 */ /* 0x000fe2000f8e02ff */
[----:B------:R-:W-:Y:S01]  /*56d0*/  SEL R29, R4, R29, !P2 ;  /* 0x0000001d041d7207 */ /* 0x000fe20005000000 */
[----:B------:R-:W-:Y:S01]  /*56e0*/  IMAD R25, R36, UR9, RZ ;  /* 0x0000000924197c24 */ /* 0x000fe2000f8e02ff */
[----:B------:R-:W-:Y:S01]  /*56f0*/  LEA.HI.X.SX32 R39, R39, R81, 0x1, P0 ;  /* 0x0000005127277211 */ /* 0x000fe200000f0eff */
[----:B------:R-:W-:Y:S01]  /*5700*/  IMAD R31, R31, UR9, RZ ;  /* 0x000000091f1f7c24 */ /* 0x000fe2000f8e02ff */
[----:B------:R-:W-:-:S02]  /*5710*/  SEL R16, R4, R159, !P2 ;  /* 0x0000009f04107207 */ /* 0x000fc40005000000 */
[-C--:B------:R-:W-:Y:S02]  /*5720*/  IADD3 R36, P0, PT, R35, R84.reuse, RZ ;  /* 0x0000005423247210 */ /* 0x080fe40007f1e0ff */
[----:B------:R-:W-:Y:S02]  /*5730*/  IADD3 R159, P3, PT, R22, R84, RZ ;  /* 0x00000054169f7210 */ /* 0x000fe40007f7e0ff */
[C---:B------:R-:W-:Y:S01]  /*5740*/  SEL R172, R4.reuse, R67, !P2 ;  /* 0x0000004304ac7207 */ /* 0x040fe20005000000 */
[----:B------:R-:W-:Y:S01]  /*5750*/  IMAD R67, R29, UR9, RZ ;  /* 0x000000091d437c24 */ /* 0x000fe2000f8e02ff */
[----:B------:R-:W-:Y:S01]  /*5760*/  SEL R72, R4, R161, !P2 ;  /* 0x000000a104487207 */ /* 0x000fe20005000000 */
[----:B------:R-:W-:Y:S01]  /*5770*/  IMAD R29, R32, UR9, RZ ;  /* 0x00000009201d7c24 */ /* 0x000fe2000f8e02ff */
[-C--:B------:R-:W-:Y:S01]  /*5780*/  LEA.HI.X.SX32 R35, R35, R81.reuse, 0x1, P0 ;  /* 0x0000005123237211 */ /* 0x080fe200000f0eff */
[----:B------:R-:W-:Y:S01]  /*5790*/  IMAD R27, R34, UR9, RZ ;  /* 0x00000009221b7c24 */ /* 0x000fe2000f8e02ff */
[----:B------:R-:W-:-:S02]  /*57a0*/  LEA.HI.X.SX32 R161, R22, R81, 0x1, P3 ;  /* 0x0000005116a17211 */ /* 0x000fc400018f0eff */
[-C--:B------:R-:W-:Y:S02]  /*57b0*/  IADD3 R32, P0, PT, R31, R84.reuse, RZ ;  /* 0x000000541f207210 */ /* 0x080fe40007f1e0ff */
[-C--:B------:R-:W-:Y:S01]  /*57c0*/  IADD3 R56, P3, PT, R59, R84.reuse, RZ ;  /* 0x000000543b387210 */ /* 0x080fe20007f7e0ff */
[----:B------:R-:W-:Y:S01]  /*57d0*/  IMAD R23, R38, UR9, RZ ;  /* 0x0000000926177c24 */ /* 0x000fe2000f8e02ff */
[-C--:B------:R-:W-:Y:S02]  /*57e0*/  LEA.HI.X.SX32 R31, R31, R81.reuse, 0x1, P0 ;  /* 0x000000511f1f7211 */ /* 0x080fe400000f0eff */
[-C--:B------:R-:W-:Y:S02]  /*57f0*/  LEA.HI.X.SX32 R59, R59, R81.reuse, 0x1, P3 ;  /* 0x000000513b3b7211 */ /* 0x080fe400018f0eff */
[-C--:B------:R-:W-:Y:S02]  /*5800*/  IADD3 R28, P0, PT, R27, R84.reuse, RZ ;  /* 0x000000541b1c7210 */ /* 0x080fe40007f1e0ff */
[----:B------:R-:W-:Y:S01]  /*5810*/  IADD3 R60, P3, PT, R63, R84, RZ ;  /* 0x000000543f3c7210 */ /* 0x000fe20007f7e0ff */
[----:B------:R-:W-:Y:S01]  /*5820*/  IMAD R172, R172, UR9, RZ ;  /* 0x00000009acac7c24 */ /* 0x000fe2000f8e02ff */
[----:B------:R-:W-:Y:S01]  /*5830*/  LEA.HI.X.SX32 R27, R27, R81, 0x1, P0 ;  /* 0x000000511b1b7211 */ /* 0x000fe200000f0eff */
[----:B------:R-:W-:Y:S01]  /*5840*/  IMAD R48, R48, UR9, RZ ;  /* 0x0000000930307c24 */ /* 0x000fe2000f8e02ff */
[----:B------:R-:W-:-:S02]  /*5850*/  SEL R181, R4, R71, !P2 ;  /* 0x0000004704b57207 */ /* 0x000fc40005000000 */
[----:B------:R-:W-:Y:S02]  /*5860*/  LEA.HI.X.SX32 R63, R63, R81, 0x1, P3 ;  /* 0x000000513f3f7211 */ /* 0x000fe400018f0eff */
[-C--:B------:R-:W-:Y:S02]  /*5870*/  IADD3 R24, P0, PT, R23, R84.reuse, RZ ;  /* 0x0000005417187210 */ /* 0x080fe40007f1e0ff */
[C---:B------:R-:W-:Y:S02]  /*5880*/  SEL R37, R4.reuse, R37, !P2 ;  /* 0x0000002504257207 */ /* 0x040fe40005000000 */
[----:B------:R-:W-:Y:S01]  /*5890*/  IADD3 R64, P3, PT, R67, R84, RZ ;  /* 0x0000005443407210 */ /* 0x000fe20007f7e0ff */
[----:B------:R-:W-:Y:S01]  /*58a0*/  IMAD R181, R181, UR9, RZ ;  /* 0x00000009b5b57c24 */ /* 0x000fe2000f8e02ff */
[C---:B------:R-:W-:Y:S02]  /*58b0*/  SEL R17, R4.reuse, R173, !P2 ;  /* 0x000000ad04117207 */ /* 0x040fe40005000000 */
[----:B------:R-:W-:Y:S01]  /*58c0*/  LEA.HI.X.SX32 R23, R23, R81, 0x1, P0 ;  /* 0x0000005117177211 */ /* 0x000fe200000f0eff */
[----:B------:R-:W-:Y:S01]  /*58d0*/  IMAD R45, R37, UR9, RZ ;  /* 0x00000009252d7c24 */ /* 0x000fe2000f8e02ff */
[----:B------:R-:W-:-:S02]  /*58e0*/  SEL R189, R4, R75, !P2 ;  /* 0x0000004b04bd7207 */ /* 0x000fc40005000000 */
[-C--:B------:R-:W-:Y:S02]  /*58f0*/  LEA.HI.X.SX32 R67, R67, R81.reuse, 0x1, P3 ;  /* 0x0000005143437211 */ /* 0x080fe400018f0eff */
[-C--:B------:R-:W-:Y:S02]  /*5900*/  IADD3 R173, P0, PT, R172, R84.reuse, RZ ;  /* 0x00000054acad7210 */ /* 0x080fe40007f1e0ff */
[----:B------:R-:W-:Y:S01]  /*5910*/  IADD3 R50, P3, PT, R48, R84, RZ ;  /* 0x0000005430327210 */ /* 0x000fe20007f7e0ff */
[----:B------:R-:W-:Y:S01]  /*5920*/  IMAD R189, R189, UR9, RZ ;  /* 0x00000009bdbd7c24 */ /* 0x000fe2000f8e02ff */
[----:B------:R-:W-:Y:S01]  /*5930*/  LEA.HI.X.SX32 R172, R172, R81, 0x1, P0 ;  /* 0x00000051acac7211 */ /* 0x000fe200000f0eff */
[----:B------:R-:W-:Y:S01]  /*5940*/  IMAD R41, R26, UR9, RZ ;  /* 0x000000091a297c24 */ /* 0x000fe2000f8e02ff */
[----:B------:R-:W-:Y:S02]  /*5950*/  SEL R197, R4, R115, !P2 ;  /* 0x0000007304c57207 */ /* 0x000fe40005000000 */
[----:B------:R-:W-:-:S02]  /*5960*/  LEA.HI.X.SX32 R48, R48, R81, 0x1, P3 ;  /* 0x0000005130307211 */ /* 0x000fc400018f0eff */
[-C--:B------:R-:W-:Y:S02]  /*5970*/  IADD3 R182, P0, PT, R181, R84.reuse, RZ ;  /* 0x00000054b5b67210 */ /* 0x080fe40007f1e0ff */
[-C--:B------:R-:W-:Y:S01]  /*5980*/  IADD3 R46, P3, PT, R45, R84.reuse, RZ ;  /* 0x000000542d2e7210 */ /* 0x080fe20007f7e0ff */
[----:B------:R-:W-:Y:S01]  /*5990*/  IMAD R197, R197, UR9, RZ ;  /* 0x00000009c5c57c24 */ /* 0x000fe2000f8e02ff */
[----:B------:R-:W-:Y:S01]  /*59a0*/  LEA.HI.X.SX32 R181, R181, R81, 0x1, P0 ;  /* 0x00000051b5b57211 */ /* 0x000fe200000f0eff */
[----:B------:R-:W-:Y:S01]  /*59b0*/  IMAD R37, R30, UR9, RZ ;  /* 0x000000091e257c24 */ /* 0x000fe2000f8e02ff */
[----:B------:R-:W-:Y:S02]  /*59c0*/  SEL R205, R4, R119, !P2 ;  /* 0x0000007704cd7207 */ /* 0x000fe40005000000 */
[----:B------:R-:W-:Y:S02]  /*59d0*/  LEA.HI.X.SX32 R45, R45, R81, 0x1, P3 ;  /* 0x000000512d2d7211 */ /* 0x000fe400018f0eff */
[----:B------:R-:W-:-:S02]  /*59e0*/  IADD3 R190, P0, PT, R189, R84, RZ ;  /* 0x00000054bdbe7210 */ /* 0x000fc40007f1e0ff */
[-C--:B------:R-:W-:Y:S01]  /*59f0*/  IADD3 R42, P3, PT, R41, R84.reuse, RZ ;  /* 0x00000054292a7210 */ /* 0x080fe20007f7e0ff */
[----:B------:R-:W-:Y:S01]  /*5a00*/  IMAD R205, R205, UR9, RZ ;  /* 0x00000009cdcd7c24 */ /* 0x000fe2000f8e02ff */
[----:B------:R-:W-:Y:S01]  /*5a10*/  LEA.HI.X.SX32 R189, R189, R81, 0x1, P0 ;  /* 0x00000051bdbd7211 */ /* 0x000fe200000f0eff */
[----:B------:R-:W-:Y:S01]  /*5a20*/  IMAD R33, R33, UR9, RZ ;  /* 0x0000000921217c24 */ /* 0x000fe2000f8e02ff */
[----:B------:R-:W-:Y:S02]  /*5a30*/  SEL R213, R4, R123, !P2 ;  /* 0x0000007b04d57207 */ /* 0x000fe40005000000 */
[-C--:B------:R-:W-:Y:S02]  /*5a40*/  LEA.HI.X.SX32 R41, R41, R81.reuse, 0x1, P3 ;  /* 0x0000005129297211 */ /* 0x080fe400018f0eff */
[-C--:B------:R-:W-:Y:S02]  /*5a50*/  IADD3 R198, P0, PT, R197, R84.reuse, RZ ;  /* 0x00000054c5c67210 */ /* 0x080fe40007f1e0ff */
[----:B------:R-:W-:Y:S01]  /*5a60*/  IADD3 R38, P3, PT, R37, R84, RZ ;  /* 0x0000005425267210 */ /* 0x000fe20007f7e0ff */
[----:B------:R-:W-:Y:S01]  /*5a70*/  IMAD R213, R213, UR9, RZ ;  /* 0x00000009d5d57c24 */ /* 0x000fe2000f8e02ff */
[----:B------:R-:W-:-:S02]  /*5a80*/  LEA.HI.X.SX32 R197, R197, R81, 0x1, P0 ;  /* 0x00000051c5c57211 */ /* 0x000fc400000f0eff */
[C---:B------:R-:W-:Y:S02]  /*5a90*/  SEL R221, R4.reuse, R127, !P2 ;  /* 0x0000007f04dd7207 */ /* 0x040fe40005000000 */
[-C--:B------:R-:W-:Y:S02]  /*5aa0*/  LEA.HI.X.SX32 R37, R37, R81.reuse, 0x1, P3 ;  /* 0x0000005125257211 */ /* 0x080fe400018f0eff */
[-C--:B------:R-:W-:Y:S02]  /*5ab0*/  IADD3 R206, P0, PT, R205, R84.reuse, RZ ;  /* 0x00000054cdce7210 */ /* 0x080fe40007f1e0ff */
[----:B------:R-:W-:Y:S01]  /*5ac0*/  IADD3 R34, P3, PT, R33, R84, RZ ;  /* 0x0000005421227210 */ /* 0x000fe20007f7e0ff */
[----:B------:R-:W-:Y:S01]  /*5ad0*/  IMAD R221, R221, UR9, RZ ;  /* 0x00000009dddd7c24 */ /* 0x000fe2000f8e02ff */
[----:B------:R-:W-:Y:S02]  /*5ae0*/  LEA.HI.X.SX32 R205, R205, R81, 0x1, P0 ;  /* 0x00000051cdcd7211 */ /* 0x000fe400000f0eff */
[----:B------:R-:W-:-:S02]  /*5af0*/  SEL R229, R4, R131, !P2 ;  /* 0x0000008304e57207 */ /* 0x000fc40005000000 */
[-C--:B------:R-:W-:Y:S02]  /*5b00*/  LEA.HI.X.SX32 R33, R33, R81.reuse, 0x1, P3 ;  /* 0x0000005121217211 */ /* 0x080fe400018f0eff */
[-C--:B------:R-:W-:Y:S02]  /*5b10*/  IADD3 R214, P0, PT, R213, R84.reuse, RZ ;  /* 0x00000054d5d67210 */ /* 0x080fe40007f1e0ff */
[----:B------:R-:W-:Y:S01]  /*5b20*/  IADD3 R30, P3, PT, R29, R84, RZ ;  /* 0x000000541d1e7210 */ /* 0x000fe20007f7e0ff */
[----:B------:R-:W-:Y:S01]  /*5b30*/  IMAD R229, R229, UR9, RZ ;  /* 0x00000009e5e57c24 */ /* 0x000fe2000f8e02ff */
[----:B------:R-:W-:Y:S02]  /*5b40*/  LEA.HI.X.SX32 R213, R213, R81, 0x1, P0 ;  /* 0x00000051d5d57211 */ /* 0x000fe400000f0eff */
[----:B------:R-:W-:Y:S02]  /*5b50*/  SEL R237, R4, R135, !P2 ;  /* 0x0000008704ed7207 */ /* 0x000fe40005000000 */
[----:B------:R-:W-:-:S02]  /*5b60*/  LEA.HI.X.SX32 R29, R29, R81, 0x1, P3 ;  /* 0x000000511d1d7211 */ /* 0x000fc400018f0eff */
[-C--:B------:R-:W-:Y:S02]  /*5b70*/  IADD3 R222, P0, PT, R221, R84.reuse, RZ ;  /* 0x00000054ddde7210 */ /* 0x080fe40007f1e0ff */
[----:B------:R-:W-:Y:S02]  /*5b80*/  SEL R176, R4, R69, !P2 ;  /* 0x0000004504b07207 */ /* 0x000fe40005000000 */
[----:B------:R-:W-:Y:S01]  /*5b90*/  IADD3 R26, P3, PT, R25, R84, RZ ;  /* 0x00000054191a7210 */ /* 0x000fe20007f7e0ff */
[----:B------:R-:W-:Y:S01]  /*5ba0*/  IMAD R237, R237, UR9, RZ ;  /* 0x00000009eded7c24 */ /* 0x000fe2000f8e02ff */
[----:B------:R-:W-:Y:S01]  /*5bb0*/  LEA.HI.X.SX32 R221, R221, R81, 0x1, P0 ;  /* 0x00000051dddd7211 */ /* 0x000fe200000f0eff */
[----:B------:R-:W-:Y:S01]  /*5bc0*/  IMAD R176, R176, UR9, RZ ;  /* 0x00000009b0b07c24 */ /* 0x000fe2000f8e02ff */
[----:B------:R-:W-:Y:S02]  /*5bd0*/  SEL R245, R4, R139, !P2 ;  /* 0x0000008b04f57207 */ /* 0x000fe40005000000 */
[----:B------:R-:W-:-:S02]  /*5be0*/  LEA.HI.X.SX32 R25, R25, R81, 0x1, P3 ;  /* 0x0000005119197211 */ /* 0x000fc400018f0eff */
[-C--:B------:R-:W-:Y:S02]  /*5bf0*/  IADD3 R230, P0, PT, R229, R84.reuse, RZ ;  /* 0x00000054e5e67210 */ /* 0x080fe40007f1e0ff */
[C---:B------:R-:W-:Y:S02]  /*5c00*/  SEL R185, R4.reuse, R73, !P2 ;  /* 0x0000004904b97207 */ /* 0x040fe40005000000 */
[----:B------:R-:W-:Y:S01]  /*5c10*/  IADD3 R22, P3, PT, R21, R84, RZ ;  /* 0x0000005415167210 */ /* 0x000fe20007f7e0ff */
[----:B------:R-:W-:Y:S01]  /*5c20*/  IMAD R245, R245, UR9, RZ ;  /* 0x00000009f5f57c24 */ /* 0x000fe2000f8e02ff */
[----:B------:R-:W-:Y:S01]  /*5c30*/  LEA.HI.X.SX32 R229, R229, R81, 0x1, P0 ;  /* 0x00000051e5e57211 */ /* 0x000fe200000f0eff */
[----:B------:R-:W-:Y:S01]  /*5c40*/  IMAD R185, R185, UR9, RZ ;  /* 0x00000009b9b97c24 */ /* 0x000fe2000f8e02ff */
        /* <DEDUP_REMOVED lines=14> */
[----:B------:R-:W-:Y:S02]  /*5d30*/  SEL R70, R4, R151, !P2 ;  /* 0x0000009704467207 */ /* 0x000fe40005000000 */
[-C--:B------:R-:W-:Y:S01]  /*5d40*/  LEA.HI.X.SX32 R245, R245, R81.reuse, 0x1, P0 ;  /* 0x00000051f5f57211 */ /* 0x080fe200000f0eff */
[----:B------:R-:W-:Y:S01]  /*5d50*/  IMAD R201, R201, UR9, RZ ;  /* 0x00000009c9c97c24 */ /* 0x000fe2000f8e02ff */
[----:B------:R-:W-:-:S02]  /*5d60*/  LEA.HI.X.SX32 R185, R185, R81, 0x1, P3 ;  /* 0x00000051b9b97211 */ /* 0x000fc400018f0eff */
[-C--:B------:R-:W-:Y:S02]  /*5d70*/  IADD3 R151, P0, PT, R115, R84.reuse, RZ ;  /* 0x0000005473977210 */ /* 0x080fe40007f1e0ff */
[C---:B------:R-:W-:Y:S02]  /*5d80*/  SEL R209, R4.reuse, R121, !P2 ;  /* 0x0000007904d17207 */ /* 0x040fe40005000000 */
[----:B------:R-:W-:Y:S02]  /*5d90*/  IADD3 R194, P3, PT, R193, R84, RZ ;  /* 0x00000054c1c27210 */ /* 0x000fe40007f7e0ff */
[----:B------:R-:W-:Y:S01]  /*5da0*/  SEL R18, R4, R155, !P2 ;  /* 0x0000009b04127207 */ /* 0x000fe20005000000 */
[----:B------:R-:W-:Y:S01]  /*5db0*/  IMAD R70, R70, UR9, RZ ;  /* 0x0000000946467c24 */ /* 0x000fe2000f8e02ff */
        /* <DEDUP_REMOVED lines=19> */
[CC--:B------:R-:W-:Y:S02]  /*5ef0*/  IADD3 R251, P0, PT, R18.reuse, R84.reuse, RZ ;  /* 0x0000005412fb7210 */ /* 0x0c0fe40007f1e0ff */
[-C--:B------:R-:W-:Y:S01]  /*5f00*/  IADD3 R218, P3, PT, R217, R84.reuse, RZ ;  /* 0x00000054d9da7210 */ /* 0x080fe20007f7e0ff */
[----:B------:R-:W-:Y:S01]  /*5f10*/  IMAD R73, R73, UR9, RZ ;  /* 0x0000000949497c24 */ /* 0x000fe2000f8e02ff */
[----:B------:R-:W-:Y:S01]  /*5f20*/  LEA.HI.X.SX32 R117, R18, R81, 0x1, P0 ;  /* 0x0000005112757211 */ /* 0x000fe200000f0eff */
[----:B------:R-:W-:Y:S01]  /*5f30*/  IMAD R233, R233, UR9, RZ ;  /* 0x00000009e9e97c24 */ /* 0x000fe2000f8e02ff */
[----:B------:R-:W-:Y:S02]  /*5f40*/  SEL R75, R4, R167, !P2 ;  /* 0x000000a7044b7207 */ /* 0x000fe40005000000 */
[----:B------:R-:W-:Y:S02]  /*5f50*/  LEA.HI.X.SX32 R217, R217, R81, 0x1, P3 ;  /* 0x00000051d9d97211 */ /* 0x000fe400018f0eff */
[----:B------:R-:W-:-:S02]  /*5f60*/  IADD3 R235, P0, PT, R16, R84, RZ ;  /* 0x0000005410eb7210 */ /* 0x000fc40007f1e0ff */
[----:B------:R-:W-:Y:S02]  /*5f70*/  SEL R241, R4, R137, !P2 ;  /* 0x0000008904f17207 */ /* 0x000fe40005000000 */
[-C--:B------:R-:W-:Y:S01]  /*5f80*/  IADD3 R226, P3, PT, R225, R84.reuse, RZ ;  /* 0x00000054e1e27210 */ /* 0x080fe20007f7e0ff */
[----:B------:R-:W-:Y:S01]  /*5f90*/  IMAD R75, R75, UR9, RZ ;  /* 0x000000094b4b7c24 */ /* 0x000fe2000f8e02ff */
[----:B------:R-:W-:Y:S01]  /*5fa0*/  LEA.HI.X.SX32 R239, R16, R81, 0x1, P0 ;  /* 0x0000005110ef7211 */ /* 0x000fe200000f0eff */
[----:B------:R-:W-:Y:S01]  /*5fb0*/  IMAD R241, R241, UR9, RZ ;  /* 0x00000009f1f17c24 */ /* 0x000fe2000f8e02ff */
[----:B------:R-:W-:Y:S02]  /*5fc0*/  SEL R69, R4, R171, !P2 ;  /* 0x000000ab04457207 */ /* 0x000fe40005000000 */
[----:B------:R-:W-:Y:S02]  /*5fd0*/  LEA.HI.X.SX32 R225, R225, R81, 0x1, P3 ;  /* 0x00000051e1e17211 */ /* 0x000fe400018f0eff */
[----:B------:R-:W-:-:S02]  /*5fe0*/  IADD3 R219, P0, PT, R73, R84, RZ ;  /* 0x0000005449db7210 */ /* 0x000fc40007f1e0ff */
[C---:B------:R-:W-:Y:S02]  /*5ff0*/  SEL R249, R4.reuse, R141, !P2 ;  /* 0x0000008d04f97207 */ /* 0x040fe40005000000 */
[-C--:B------:R-:W-:Y:S01]  /*6000*/  IADD3 R234, P3, PT, R233, R84.reuse, RZ ;  /* 0x00000054e9ea7210 */ /* 0x080fe20007f7e0ff */
[----:B------:R-:W-:Y:S01]  /*6010*/  @!P6 IMAD.MOV R175, RZ, RZ, -R175 ;  /* 0x000000ffffafe224 */ /* 0x000fe200078e0aaf */
[-C--:B------:R-:W-:Y:S01]  /*6020*/  LEA.HI.X.SX32 R223, R73, R81.reuse, 0x1, P0 ;  /* 0x0000005149df7211 */ /* 0x080fe200000f0eff */
[----:B------:R-:W-:Y:S01]  /*6030*/  IMAD R69, R69, UR9, RZ ;  /* 0x0000000945457c24 */ /* 0x000fe2000f8e02ff */
[----:B------:R-:W-:Y:S01]  /*6040*/  LEA.HI.X.SX32 R233, R233, R81, 0x1, P3 ;  /* 0x00000051e9e97211 */ /* 0x000fe200018f0eff */
[----:B------:R-:W-:Y:S01]  /*6050*/  IMAD R249, R249, UR9, RZ ;  /* 0x00000009f9f97c24 */ /* 0x000fe2000f8e02ff */
[----:B------:R-:W-:Y:S02]  /*6060*/  IADD3 R203, P0, PT, R75, R84, RZ ;  /* 0x000000544bcb7210 */ /* 0x000fe40007f1e0ff */
[----:B------:R-:W-:-:S02]  /*6070*/  SEL R114, R4, R145, !P2 ;  /* 0x0000009104727207 */ /* 0x000fc40005000000 */
[-C--:B------:R-:W-:Y:S01]  /*6080*/  IADD3 R242, P3, PT, R241, R84.reuse, RZ ;  /* 0x00000054f1f27210 */ /* 0x080fe20007f7e0ff */
[----:B------:R-:W-:Y:S01]  /*6090*/  IMAD R14, R14, UR9, RZ ;  /* 0x000000090e0e7c24 */ /* 0x000fe2000f8e02ff */
[----:B------:R-:W-:Y:S01]  /*60a0*/  LEA.HI.X.SX32 R207, R75, R81, 0x1, P0 ;  /* 0x000000514bcf7211 */ /* 0x000fe200000f0eff */
[----:B------:R-:W-:Y:S01]  /*60b0*/  IMAD R114, R114, UR9, RZ ;  /* 0x0000000972727c24 */ /* 0x000fe2000f8e02ff */
[C---:B------:R-:W-:Y:S02]  /*60c0*/  SEL R11, R4.reuse, R175, !P2 ;  /* 0x000000af040b7207 */ /* 0x040fe40005000000 */
[----:B------:R-:W-:Y:S02]  /*60d0*/  LEA.HI.X.SX32 R241, R241, R81, 0x1, P3 ;  /* 0x00000051f1f17211 */ /* 0x000fe400018f0eff */
[----:B------:R-:W-:Y:S02]  /*60e0*/  IADD3 R187, P0, PT, R69, R84, RZ ;  /* 0x0000005445bb7210 */ /* 0x000fe40007f1e0ff */
[----:B------:R-:W-:-:S02]  /*60f0*/  SEL R71, R4, R149, !P2 ;  /* 0x0000009504477207 */ /* 0x000fc40005000000 */
[-C--:B------:R-:W-:Y:S01]  /*6100*/  IADD3 R250, P3, PT, R249, R84.reuse, RZ ;  /* 0x00000054f9fa7210 */ /* 0x080fe20007f7e0ff */
[----:B------:R-:W-:Y:S01]  /*6110*/  IMAD R11, R11, UR9, RZ ;  /* 0x000000090b0b7c24 */ /* 0x000fe2000f8e02ff */
[-C--:B------:R-:W-:Y:S01]  /*6120*/  LEA.HI.X.SX32 R191, R69, R81.reuse, 0x1, P0 ;  /* 0x0000005145bf7211 */ /* 0x080fe200000f0eff */
[----:B------:R-:W-:Y:S01]  /*6130*/  IMAD R71, R71, UR9, RZ ;  /* 0x0000000947477c24 */ /* 0x000fe2000f8e02ff */
[----:B------:R-:W-:Y:S02]  /*6140*/  ISETP.GE.AND P6, PT, R20, RZ, PT ;  /* 0x000000ff1400720c */ /* 0x000fe40003fc6270 */
[----:B------:R-:W-:Y:S02]  /*6150*/  LEA.HI.X.SX32 R249, R249, R81, 0x1, P3 ;  /* 0x00000051f9f97211 */ /* 0x000fe400018f0eff */
[----:B------:R-:W-:Y:S02]  /*6160*/  IADD3 R132, P0, PT, R14, R84, RZ ;  /* 0x000000540e847210 */ /* 0x000fe40007f1e0ff */
[----:B------:R-:W-:-:S02]  /*6170*/  SEL R20, R4, R153, !P2 ;  /* 0x0000009904147207 */ /* 0x000fc40005000000 */
[-C--:B------:R-:W-:Y:S01]  /*6180*/  IADD3 R135, P3, PT, R114, R84.reuse, RZ ;  /* 0x0000005472877210 */ /* 0x080fe20007f7e0ff */
[----:B------:R-:W-:Y:S01]  /*6190*/  IMAD R3, R3, UR9, RZ ;  /* 0x0000000903037c24 */ /* 0x000fe2000f8e02ff */
[-C--:B------:R-:W-:Y:S01]  /*61a0*/  LEA.HI.X.SX32 R134, R14, R81.reuse, 0x1, P0 ;  /* 0x000000510e867211 */ /* 0x080fe200000f0eff */
[----:B------:R-:W-:Y:S01]  /*61b0*/  IMAD R20, R20, UR9, RZ ;  /* 0x0000000914147c24 */ /* 0x000fe2000f8e02ff */
[----:B------:R-:W-:Y:S02]  /*61c0*/  LEA.HI.X.SX32 R137, R114, R81, 0x1, P3 ;  /* 0x0000005172897211 */ /* 0x000fe400018f0eff */
[-C--:B------:R-:W-:Y:S02]  /*61d0*/  IADD3 R124, P0, PT, R11, R84.reuse, RZ ;  /* 0x000000540b7c7210 */ /* 0x080fe40007f1e0ff */
[----:B------:R-:W-:Y:S02]  /*61e0*/  SEL R15, R4, R157, !P2 ;  /* 0x0000009d040f7207 */ /* 0x000fe40005000000 */
[----:B------:R-:W-:Y:S01]  /*61f0*/  IADD3 R127, P3, PT, R71, R84, RZ ;  /* 0x00000054477f7210 */ /* 0x000fe20007f7e0ff */
[----:B------:R-:W-:Y:S01]  /*6200*/  VIADD R163, R2, 0x1f ;  /* 0x0000001f02a37836 */ /* 0x000fe20000000000 */
[-C--:B------:R-:W-:Y:S01]  /*6210*/  LEA.HI.X.SX32 R126, R11, R81.reuse, 0x1, P0 ;  /* 0x000000510b7e7211 */ /* 0x080fe200000f0eff */
[----:B------:R-:W-:Y:S01]  /*6220*/  IMAD R15, R15, UR9, RZ ;  /* 0x000000090f0f7c24 */ /* 0x000fe2000f8e02ff */
[----:B------:R-:W-:-:S02]  /*6230*/  LEA.HI.X.SX32 R129, R71, R81, 0x1, P3 ;  /* 0x0000005147817211 */ /* 0x000fc400018f0eff */
[CC--:B------:R-:W-:Y:S02]  /*6240*/  IADD3 R116, P0, PT, R3.reuse, R84.reuse, RZ ;  /* 0x0000005403747210 */ /* 0x0c0fe40007f1e0ff */
[-C--:B------:R-:W-:Y:S02]  /*6250*/  IADD3 R119, P3, PT, R20, R84.reuse, RZ ;  /* 0x0000005414777210 */ /* 0x080fe40007f7e0ff */
[-C--:B------:R-:W-:Y:S01]  /*6260*/  LEA.HI.X.SX32 R118, R3, R81.reuse, 0x1, P0 ;  /* 0x0000005103767211 */ /* 0x080fe200000f0eff */
[----:B------:R-:W-:Y:S01]  /*6270*/  IMAD R72, R72, UR9, RZ ;  /* 0x0000000948487c24 */ /* 0x000fe2000f8e02ff */
[----:B------:R-:W-:Y:S02]  /*6280*/  LEA.HI.X.SX32 R121, R20, R81, 0x1, P3 ;  /* 0x0000005114797211 */ /* 0x000fe400018f0eff */
[----:B------:R-:W-:Y:S02]  /*6290*/  ISETP.GT.AND P0, PT, R163, 0x1f, PT ;  /* 0x0000001fa300780c */ /* 0x000fe40003f04270 */
[----:B------:R-:W-:Y:S01]  /*62a0*/  SEL R74, R4, R165, !P2 ;  /* 0x000000a5044a7207 */ /* 0x000fe20005000000 */
[----:B------:R-:W0:Y:S01]  /*62b0*/  S2R R163, SR_TID.X ;  /* 0x0000000000a37919 */ /* 0x000e220000002100 */
[----:B------:R-:W-:-:S02]  /*62c0*/  IADD3 R243, P3, PT, R15, R84, RZ ;  /* 0x000000540ff37210 */ /* 0x000fc40007f7e0ff */
[----:B------:R-:W-:Y:S01]  /*62d0*/  SEL R93, R4, R169, !P2 ;  /* 0x000000a9045d7207 */ /* 0x000fe20005000000 */
[----:B------:R-:W-:Y:S01]  /*62e0*/  IMAD R74, R74, UR9, RZ ;  /* 0x000000094a4a7c24 */ /* 0x000fe2000f8e02ff */
[----:B------:R-:W-:Y:S02]  /*62f0*/  LEA.HI.X.SX32 R247, R15, R81, 0x1, P3 ;  /* 0x000000510ff77211 */ /* 0x000fe400018f0eff */
[----:B------:R-:W-:Y:S01]  /*6300*/  IADD3 R227, P3, PT, R72, R84, RZ ;  /* 0x0000005448e37210 */ /* 0x000fe20007f7e0ff */
[----:B------:R-:W-:-:S03]  /*6310*/  IMAD R93, R93, UR9, RZ ;  /* 0x000000095d5d7c24 */ /* 0x000fc6000f8e02ff */
[-C--:B------:R-:W-:Y:S02]  /*6320*/  LEA.HI.X.SX32 R231, R72, R81.reuse, 0x1, P3 ;  /* 0x0000005148e77211 */ /* 0x080fe400018f0eff */
[----:B------:R-:W-:Y:S01]  /*6330*/  IADD3 R211, P3, PT, R74, R84, RZ ;  /* 0x000000544ad37210 */ /* 0x000fe20007f7e0ff */
[----:B------:R-:W-:Y:S01]  /*6340*/  IMAD R17, R17, UR9, RZ ;  /* 0x0000000911117c24 */ /* 0x000fe2000f8e02ff */
[----:B------:R-:W-:Y:S02]  /*6350*/  SEL R12, R4, R12, !P2 ;  /* 0x0000000c040c7207 */ /* 0x000fe40005000000 */
[----:B------:R-:W-:Y:S02]  /*6360*/  LEA.HI.X.SX32 R215, R74, R81, 0x1, P3 ;  /* 0x000000514ad77211 */ /* 0x000fe400018f0eff */
[----:B------:R-:W-:Y:S01]  /*6370*/  IADD3 R195, P3, PT, R93, R84, RZ ;  /* 0x000000545dc37210 */ /* 0x000fe20007f7e0ff */
[----:B------:R-:W-:-:S03]  /*6380*/  IMAD R12, R12, UR9, RZ ;  /* 0x000000090c0c7c24 */ /* 0x000fc6000f8e02ff */
[----:B------:R-:W-:Y:S02]  /*6390*/  LEA.HI.X.SX32 R199, R93, R81, 0x1, P3 ;  /* 0x000000515dc77211 */ /* 0x000fe400018f0eff */
[-C--:B------:R-:W-:Y:S01]  /*63a0*/  IADD3 R136, P3, PT, R17, R84.reuse, RZ ;  /* 0x0000005411887210 */ /* 0x080fe20007f7e0ff */
[----:B------:R-:W-:Y:S01]  /*63b0*/  IMAD R10, R10, UR9, RZ ;  /* 0x000000090a0a7c24 */ /* 0x000fe2000f8e02ff */
[----:B------:R-:W-:Y:S02]  /*63c0*/  ISETP.GT.U32.AND P5, PT, R5, R9, PT ;  /* 0x000000090500720c */ /* 0x000fe40003fa4070 */
[----:B------:R-:W-:Y:S02]  /*63d0*/  LEA.HI.X.SX32 R154, R17, R81, 0x1, P3 ;  /* 0x00000051119a7211 */ /* 0x000fe400018f0eff */
[----:B------:R-:W-:Y:S01]  /*63e0*/  IADD3 R128, P3, PT, R12, R84, RZ ;  /* 0x000000540c807210 */ /* 0x000fe20007f7e0ff */
[----:B------:R-:W-:Y:S01]  /*63f0*/  VIADD R16, R8, 0x1c ;  /* 0x0000001c08107836 */ /* 0x000fe20000000000 */
[----:B------:R-:W-:-:S02]  /*6400*/  LOP3.LUT R3, R7, 0x14, RZ, 0xfc, !PT ;  /* 0x0000001407037812 */ /* 0x000fc400078efcff */
[-C--:B------:R-:W-:Y:S02]  /*6410*/  LEA.HI.X.SX32 R130, R12, R81.reuse, 0x1, P3 ;  /* 0x000000510c827211 */ /* 0x080fe400018f0eff */
[C---:B------:R-:W-:Y:S02]  /*6420*/  IADD3 R120, P3, PT, R10.reuse, R84, RZ ;  /* 0x000000540a787210 */ /* 0x040fe40007f7e0ff */
[----:B0-----:R-:W-:Y:S02]  /*6430*/  LOP3.LUT R163, R163, 0x1f, RZ, 0xc0, !PT ;  /* 0x0000001fa3a37812 */ /* 0x001fe400078ec0ff */
[----:B------:R-:W-:Y:S02]  /*6440*/  LEA.HI.X.SX32 R122, R10, R81, 0x1, P3 ;  /* 0x000000510a7a7211 */ /* 0x000fe400018f0eff */
[----:B------:R-:W-:Y:S02]  /*6450*/  IABS R10, R3 ;  /* 0x00000003000a7213 */ /* 0x000fe40000000000 */
[----:B------:R-:W-:-:S02]  /*6460*/  IABS R12, R16 ;  /* 0x00000010000c7213 */ /* 0x000fc40000000000 */
[----:B------:R-:W-:Y:S01]  /*6470*/  ISETP.LT.AND P0, PT, R163, R2, P0 ;  /* 0x00000002a300720c */ /* 0x000fe20000701270 */
[----:B------:R-:W-:Y:S01]  /*6480*/  @!P5 IMAD.IADD R9, R9, 0x1, -R5 ;  /* 0x000000010909d824 */ /* 0x000fe200078e0a05 */
[----:B------:R-:W-:Y:S01]  /*6490*/  ISETP.GE.AND P5, PT, R3, RZ, PT ;  /* 0x000000ff0300720c */ /* 0x000fe20003fa6270 */
[----:B------:R-:W-:-:S04]  /*64a0*/  IMAD.HI.U32 R2, R6, R10, RZ ;  /* 0x0000000a06027227 */ /* 0x000fc800078e00ff */
[----:B------:R-:W-:-:S04]  /*64b0*/  IMAD.HI.U32 R3, R6, R12, RZ ;  /* 0x0000000c06037227 */ /* 0x000fc800078e00ff */
[----:B------:R-:W-:Y:S02]  /*64c0*/  IMAD.MOV R2, RZ, RZ, -R2 ;  /* 0x000000ffff027224 */ /* 0x000fe400078e0a02 */
[----:B------:R-:W-:Y:S01]  /*64d0*/  IMAD.MOV R3, RZ, RZ, -R3 ;  /* 0x000000ffff037224 */ /* 0x000fe200078e0a03 */
[----:B------:R-:W-:Y:S01]  /*64e0*/  PRMT R80, RZ, 0x7610, R80 ;  /* 0x00007610ff507816 */ /* 0x000fe20000000050 */
[C---:B------:R-:W-:Y:S02]  /*64f0*/  IMAD R10, R5.reuse, R2, R10 ;  /* 0x00000002050a7224 */ /* 0x040fe400078e020a */
[C---:B------:R-:W-:Y:S02]  /*6500*/  IMAD R12, R5.reuse, R3, R12 ;  /* 0x00000003050c7224 */ /* 0x040fe400078e020c */
[----:B------:R-:W-:Y:S02]  /*6510*/  @P0 IMAD.MOV.U32 R2, RZ, RZ, R53 ;  /* 0x000000ffff020224 */ /* 0x000fe400078e0035 */
[----:B------:R-:W-:Y:S01]  /*6520*/  @P0 IMAD.MOV.U32 R3, RZ, RZ, R54 ;  /* 0x000000ffff030224 */ /* 0x000fe200078e0036 */
[----:B------:R-:W-:-:S02]  /*6530*/  ISETP.GT.U32.AND P4, PT, R5, R13, PT ;  /* 0x0000000d0500720c */ /* 0x000fc40003f84070 */
[----:B------:R-:W-:Y:S02]  /*6540*/  PRMT R252, RZ, 0x7610, R252 ;  /* 0x00007610fffc7816 */ /* 0x000fe400000000fc */
[----:B------:R0:W2:Y:S01]  /*6550*/  @P0 LDG.E.U8 R80, desc[UR24][R2.64] ;  /* 0x0000001802500981 */ /* 0x0000a2000c1e1100 */
[----:B------:R-:W-:Y:S01]  /*6560*/  PRMT R20, RZ, 0x7610, R20 ;  /* 0x00007610ff147816 */ /* 0x000fe20000000014 */
[----:B0-----:R-:W-:Y:S02]  /*6570*/  @P0 IMAD.MOV.U32 R2, RZ, RZ, R159 ;  /* 0x000000ffff020224 */ /* 0x001fe400078e009f */
[----:B------:R-:W-:-:S05]  /*6580*/  @P0 IMAD.MOV.U32 R3, RZ, RZ, R161 ;  /* 0x000000ffff030224 */ /* 0x000fca00078e00a1 */
[----:B------:R0:W2:Y:S01]  /*6590*/  @P0 LDG.E.U8 R252, desc[UR24][R2.64] ;  /* 0x0000001802fc0981 */ /* 0x0000a2000c1e1100 */
[----:B------:R-:W-:Y:S01]  /*65a0*/  @!P4 IMAD.IADD R13, R13, 0x1, -R5 ;  /* 0x000000010d0dc824 */ /* 0x000fe200078e0a05 */
[----:B------:R-:W-:Y:S02]  /*65b0*/  ISETP.GE.AND P3, PT, R19, RZ, PT ;  /* 0x000000ff1300720c */ /* 0x000fe40003f66270 */
[----:B------:R-:W-:Y:S01]  /*65c0*/  PRMT R19, RZ, 0x7610, R19 ;  /* 0x00007610ff137816 */ /* 0x000fe20000000013 */
[----:B0-----:R-:W-:Y:S02]  /*65d0*/  @P0 IMAD.MOV.U32 R2, RZ, RZ, R55 ;  /* 0x000000ffff020224 */ /* 0x001fe400078e0037 */
[----:B------:R-:W-:Y:S01]  /*65e0*/  @P0 IMAD.MOV.U32 R3, RZ, RZ, R57 ;  /* 0x000000ffff030224 */ /* 0x000fe200078e0039 */
[----:B------:R-:W-:-:S04]  /*65f0*/  ISETP.GT.U32.AND P4, PT, R5, R13, PT ;  /* 0x0000000d0500720c */ /* 0x000fc80003f84070 */
[----:B------:R0:W2:Y:S01]  /*6600*/  @P0 LDG.E.U8 R20, desc[UR24][R2.64] ;  /* 0x0000001802140981 */ /* 0x0000a2000c1e1100 */
[----:B------:R-:W-:Y:S02]  /*6610*/  LOP3.LUT R15, R7, 0x24, RZ, 0xfc, !PT ;  /* 0x00000024070f7812 */ /* 0x000fe400078efcff */
[----:B------:R-:W-:Y:S01]  /*6620*/  PRMT R18, RZ, 0x7610, R18 ;  /* 0x00007610ff127816 */ /* 0x000fe20000000012 */
[----:B0-----:R-:W-:Y:S02]  /*6630*/  @P0 IMAD.MOV.U32 R2, RZ, RZ, R56 ;  /* 0x000000ffff020224 */ /* 0x001fe400078e0038 */
[----:B------:R-:W-:Y:S01]  /*6640*/  @P0 IMAD.MOV.U32 R3, RZ, RZ, R59 ;  /* 0x000000ffff030224 */ /* 0x000fe200078e003b */
[----:B------:R-:W-:-:S04]  /*6650*/  IABS R11, R15 ;  /* 0x0000000f000b7213 */ /* 0x000fc80000000000 */
[----:B------:R0:W2:Y:S01]  /*6660*/  @P0 LDG.E.U8 R19, desc[UR24][R2.64] ;  /* 0x0000001802130981 */ /* 0x0000a2000c1e1100 */
[----:B------:R-:W-:Y:S01]  /*6670*/  PRMT R17, RZ, 0x7610, R17 ;  /* 0x00007610ff117816 */ /* 0x000fe20000000011 */
[----:B------:R-:W-:-:S04]  /*6680*/  IMAD.HI.U32 R14, R6, R11, RZ ;  /* 0x0000000b060e7227 */ /* 0x000fc800078e00ff */
[----:B0-----:R-:W-:Y:S02]  /*6690*/  @P0 IMAD.MOV.U32 R2, RZ, RZ, R58 ;  /* 0x000000ffff020224 */ /* 0x001fe400078e003a */
[----:B------:R-:W-:-:S05]  /*66a0*/  @P0 IMAD.MOV.U32 R3, RZ, RZ, R61 ;  /* 0x000000ffff030224 */ /* 0x000fca00078e003d */
[----:B------:R0:W2:Y:S01]  /*66b0*/  @P0 LDG.E.U8 R18, desc[UR24][R2.64] ;  /* 0x0000001802120981 */ /* 0x0000a2000c1e1100 */
[----:B------:R-:W-:Y:S01]  /*66c0*/  @!P4 IMAD.IADD R13, R13, 0x1, -R5 ;  /* 0x000000010d0dc824 */ /* 0x000fe200078e0a05 */
[----:B------:R-:W-:Y:S01]  /*66d0*/  ISETP.GE.AND P4, PT, R15, RZ, PT ;  /* 0x000000ff0f00720c */ /* 0x000fe20003f86270 */
[----:B------:R-:W-:Y:S01]  /*66e0*/  IMAD.MOV R14, RZ, RZ, -R14 ;  /* 0x000000ffff0e7224 */ /* 0x000fe200078e0a0e */
[----:B------:R-:W-:Y:S01]  /*66f0*/  PRMT R15, RZ, 0x7610, R15 ;  /* 0x00007610ff0f7816 */ /* 0x000fe2000000000f */
[----:B0-----:R-:W-:Y:S02]  /*6700*/  @P0 IMAD.MOV.U32 R2, RZ, RZ, R60 ;  /* 0x000000ffff020224 */ /* 0x001fe400078e003c */
[----:B------:R-:W-:-:S05]  /*6710*/  @P0 IMAD.MOV.U32 R3, RZ, RZ, R63 ;  /* 0x000000ffff030224 */ /* 0x000fca00078e003f */
[----:B------:R0:W2:Y:S01]  /*6720*/  @P0 LDG.E.U8 R17, desc[UR24][R2.64] ;  /* 0x0000001802110981 */ /* 0x0000a2000c1e1100 */
[----:B------:R-:W-:Y:S01]  /*6730*/  IMAD R11, R5, R14, R11 ;  /* 0x0000000e050b7224 */ /* 0x000fe200078e020b */
[----:B------:R-:W-:Y:S01]  /*6740*/  PRMT R14, RZ, 0x7610, R14 ;  /* 0x00007610ff0e7816 */ /* 0x000fe2000000000e */
[----:B0-----:R-:W-:Y:S02]  /*6750*/  @P0 IMAD.MOV.U32 R2, RZ, RZ, R62 ;  /* 0x000000ffff020224 */ /* 0x001fe400078e003e */
[----:B------:R-:W-:-:S05]  /*6760*/  @P0 IMAD.MOV.U32 R3, RZ, RZ, R65 ;  /* 0x000000ffff030224 */ /* 0x000fca00078e0041 */
[----:B------:R0:W2:Y:S01]  /*6770*/  @P0 LDG.E.U8 R15, desc[UR24][R2.64] ;  /* 0x00000018020f0981 */ /* 0x0000a2000c1e1100 */
[----:B------:R-:W-:Y:S01]  /*6780*/  @!P6 IMAD.MOV R9, RZ, RZ, -R9 ;  /* 0x000000ffff09e224 */ /* 0x000fe200078e0a09 */
[----:B------:R-:W-:Y:S02]  /*6790*/  ISETP.GE.AND P6, PT, R16, RZ, PT ;  /* 0x000000ff1000720c */ /* 0x000fe40003fc6270 */
[----:B------:R-:W-:Y:S01]  /*67a0*/  PRMT R16, RZ, 0x7610, R16 ;  /* 0x00007610ff107816 */ /* 0x000fe20000000010 */
[----:B0-----:R-:W-:Y:S02]  /*67b0*/  @P0 IMAD.MOV.U32 R2, RZ, RZ, R64 ;  /* 0x000000ffff020224 */ /* 0x001fe400078e0040 */
[----:B------:R-:W-:-:S05]  /*67c0*/  @P0 IMAD.MOV.U32 R3, RZ, RZ, R67 ;  /* 0x000000ffff030224 */ /* 0x000fca00078e0043 */
[----:B------:R0:W2:Y:S01]  /*67d0*/  @P0 LDG.E.U8 R14, desc[UR24][R2.64] ;  /* 0x00000018020e0981 */ /* 0x0000a2000c1e1100 */
        /* <DEDUP_REMOVED lines=169> */
[----:B------:R-:W-:Y:S01]  /*7270*/  @!P3 IMAD.MOV R13, RZ, RZ, -R13 ;  /* 0x000000ffff0db224 */ /* 0x000fe200078e0a0d */
[----:B------:R-:W-:Y:S01]  /*7280*/  ISETP.GT.U32.AND P3, PT, R5, R10, PT ;  /* 0x0000000a0500720c */ /* 0x000fe20003f64070 */
        /* <DEDUP_REMOVED lines=8> */
[----:B------:R-:W-:Y:S02]  /*7310*/  @!P3 IMAD.IADD R10, R10, 0x1, -R5 ;  /* 0x000000010a0ab824 */ /* 0x000fe400078e0a05 */
[----:B0-----:R-:W-:Y:S02]  /*7320*/  @P0 IMAD.MOV.U32 R2, RZ, RZ, R235 ;  /* 0x000000ffff020224 */ /* 0x001fe400078e00eb */
[----:B------:R-:W-:-:S05]  /*7330*/  @P0 IMAD.MOV.U32 R3, RZ, RZ, R239 ;  /* 0x000000ffff030224 */ /* 0x000fca00078e00ef */
[----:B------:R0:W2:Y:S01]  /*7340*/  @P0 LDG.E.U8 R204, desc[UR24][R2.64] ;  /* 0x0000001802cc0981 */ /* 0x0000a2000c1e1100 */
[----:B------:R-:W-:Y:S02]  /*7350*/  PRMT R196, RZ, 0x7610, R196 ;  /* 0x00007610ffc47816 */ /* 0x000fe400000000c4 */
        /* <DEDUP_REMOVED lines=11> */
[----:B------:R-:W-:Y:S01]  /*7410*/  @P0 IMAD.MOV.U32 R3, RZ, RZ, R215 ;  /* 0x000000ffff030224 */ /* 0x000fe200078e00d7 */
[----:B------:R-:W-:-:S04]  /*7420*/  ISETP.GT.U32.AND P3, PT, R5, R12, PT ;  /* 0x0000000c0500720c */ /* 0x000fc80003f64070 */
        /* <DEDUP_REMOVED lines=9> */
[----:B------:R-:W-:Y:S01]  /*74c0*/  @!P3 IMAD.IADD R12, R12, 0x1, -R5 ;  /* 0x000000010c0cb824 */ /* 0x000fe200078e0a05 */
[----:B------:R-:W-:Y:S01]  /*74d0*/  PRMT R236, RZ, 0x7610, R236 ;  /* 0x00007610ffec7816 */ /* 0x000fe200000000ec */
        /* <DEDUP_REMOVED lines=13> */
[----:B------:R-:W-:Y:S02]  /*75b0*/  PRMT R224, RZ, 0x7610, R224 ;  /* 0x00007610ffe07816 */ /* 0x000fe400000000e0 */
[----:B------:R-:W-:Y:S01]  /*75c0*/  ISETP.GT.U32.AND P3, PT, R5, R11, PT ;  /* 0x0000000b0500720c */ /* 0x000fe20003f64070 */
[----:B0-----:R-:W-:Y:S02]  /*75d0*/  @P0 IMAD.MOV.U32 R2, RZ, RZ, R128 ;  /* 0x000000ffff020224 */ /* 0x001fe400078e0080 */
[----:B------:R-:W-:-:S05]  /*75e0*/  @P0 IMAD.MOV.U32 R3, RZ, RZ, R130 ;  /* 0x000000ffff030224 */ /* 0x000fca00078e0082 */
[----:B------:R0:W2:Y:S01]  /*75f0*/  @P0 LDG.E.U8 R248, desc[UR24][R2.64] ;  /* 0x0000001802f80981 */ /* 0x0000a2000c1e1100 */
[----:B------:R-:W-:Y:S01]  /*7600*/  PRMT R244, RZ, 0x7610, R244 ;  /* 0x00007610fff47816 */ /* 0x000fe200000000f4 */
[----:B0-----:R-:W-:Y:S02]  /*7610*/  @P0 IMAD.MOV.U32 R2, RZ, RZ, R124 ;  /* 0x000000ffff020224 */ /* 0x001fe400078e007c */
[----:B------:R-:W-:Y:S01]  /*7620*/  @P0 IMAD.MOV.U32 R3, RZ, RZ, R126 ;  /* 0x000000ffff030224 */ /* 0x000fe200078e007e */
[----:B------:R-:W-:-:S04]  /*7630*/  LOP3.LUT R93, R7, 0x2c, RZ, 0xfc, !PT ;  /* 0x0000002c075d7812 */ /* 0x000fc800078efcff */
[----:B------:R0:W2:Y:S01]  /*7640*/  @P0 LDG.E.U8 R224, desc[UR24][R2.64] ;  /* 0x0000001802e00981 */ /* 0x0000a2000c1e1100 */
[----:B------:R-:W-:Y:S01]  /*7650*/  PRMT R240, RZ, 0x7610, R240 ;  /* 0x00007610fff07816 */ /* 0x000fe200000000f0 */
[----:B------:R-:W-:Y:S01]  /*7660*/  @!P3 IMAD.IADD R11, R11, 0x1, -R5 ;  /* 0x000000010b0bb824 */ /* 0x000fe200078e0a05 */
[----:B------:R-:W-:Y:S01]  /*7670*/  IABS R115, R93 ;  /* 0x0000005d00737213 */ /* 0x000fe20000000000 */
[----:B0-----:R-:W-:Y:S02]  /*7680*/  @P0 IMAD.MOV.U32 R2, RZ, RZ, R120 ;  /* 0x000000ffff020224 */ /* 0x001fe400078e0078 */
[----:B------:R-:W-:-:S05]  /*7690*/  @P0 IMAD.MOV.U32 R3, RZ, RZ, R122 ;  /* 0x000000ffff030224 */ /* 0x000fca00078e007a */
[----:B------:R0:W2:Y:S01]  /*76a0*/  @P0 LDG.E.U8 R244, desc[UR24][R2.64] ;  /* 0x0000001802f40981 */ /* 0x0000a2000c1e1100 */
[----:B------:R-:W-:Y:S01]  /*76b0*/  @!P5 IMAD.MOV R10, RZ, RZ, -R10 ;  /* 0x000000ffff0ad224 */ /* 0x000fe200078e0a0a */
[----:B------:R-:W-:Y:S01]  /*76c0*/  ISETP.GT.U32.AND P5, PT, R5, R11, PT ;  /* 0x0000000b0500720c */ /* 0x000fe20003fa4070 */
[----:B0-----:R-:W-:Y:S02]  /*76d0*/  @P0 IMAD.MOV.U32 R2, RZ, RZ, R116 ;  /* 0x000000ffff020224 */ /* 0x001fe400078e0074 */
[----:B------:R-:W-:Y:S01]  /*76e0*/  @P0 IMAD.MOV.U32 R3, RZ, RZ, R118 ;  /* 0x000000ffff030224 */ /* 0x000fe200078e0076 */
[----:B------:R-:W-:Y:S04]  /*76f0*/  STL [R1+0x14c], R159 ;  /* 0x00014c9f01007387 */ /* 0x000fe80000100800 */
[----:B------:R0:W2:Y:S04]  /*7700*/  @P0 LDG.E.U8 R240, desc[UR24][R2.64] ;  /* 0x0000001802f00981 */ /* 0x0000a8000c1e1100 */
[----:B------:R-:W-:Y:S01]  /*7710*/  STL [R1+0x148], R161 ;  /* 0x000148a101007387 */ /* 0x000fe20000100800 */
[----:B0-----:R-:W-:Y:S01]  /*7720*/  LOP3.LUT R2, R7, 0x34, RZ, 0xfc, !PT ;  /* 0x0000003407027812 */ /* 0x001fe200078efcff */
[----:B------:R-:W-:-:S02]  /*7730*/  IMAD.HI.U32 R3, R6, R115, RZ ;  /* 0x0000007306037227 */ /* 0x000fc400078e00ff */
[----:B------:R-:W-:Y:S01]  /*7740*/  STL [R1+0x4], R151 ;  /* 0x0000049701007387 */ /* 0x000fe20000100800 */
[----:B------:R-:W-:Y:S01]  /*7750*/  IABS R114, R2 ;  /* 0x0000000200727213 */ /* 0x000fe20000000000 */
[----:B------:R-:W-:Y:S02]  /*7760*/  IMAD.MOV R3, RZ, RZ, -R3 ;  /* 0x000000ffff037224 */ /* 0x000fe400078e0a03 */
[----:B------:R-:W-:Y:S01]  /*7770*/  STL [R1+0x14], R135 ;  /* 0x0000148701007387 */ /* 0x000fe20000100800 */
[----:B------:R-:W-:Y:S01]  /*7780*/  ISETP.GE.AND P3, PT, R93, RZ, PT ;  /* 0x000000ff5d00720c */ /* 0x000fe20003f66270 */
[----:B------:R-:W-:Y:S02]  /*7790*/  IMAD R115, R5, R3, R115 ;  /* 0x0000000305737224 */ /* 0x000fe400078e0273 */
[----:B------:R-:W-:Y:S01]  /*77a0*/  STL [R1], R155 ;  /* 0x0000009b01007387 */ /* 0x000fe20000100800 */
[----:B------:R-:W-:-:S03]  /*77b0*/  IMAD.HI.U32 R93, R6, R114, RZ ;  /* 0x00000072065d7227 */ /* 0x000fc600078e00ff */
[----:B------:R-:W-:Y:S01]  /*77c0*/  STL [R1+0x24], R131 ;  /* 0x0000248301007387 */ /* 0x000fe20000100800 */
[----:B------:R-:W-:-:S03]  /*77d0*/  @!P5 IMAD.IADD R11, R11, 0x1, -R5 ;  /* 0x000000010b0bd824 */ /* 0x000fc600078e0a05 */
[----:B------:R-:W-:Y:S01]  /*77e0*/  STL [R1+0x10], R137 ;  /* 0x0000108901007387 */ /* 0x000fe20000100800 */
[----:B------:R-:W-:-:S03]  /*77f0*/  IMAD.MOV R93, RZ, RZ, -R93 ;  /* 0x000000ffff5d7224 */ /* 0x000fc600078e0a5d */
[----:B------:R-:W-:Y:S01]  /*7800*/  STL [R1+0x34], R127 ;  /* 0x0000347f01007387 */ /* 0x000fe20000100800 */
[----:B------:R-:W-:-:S03]  /*7810*/  ISETP.GT.U32.AND P5, PT, R5, R115, PT ;  /* 0x000000730500720c */ /* 0x000fc60003fa4070 */
[----:B------:R-:W-:Y:S04]  /*7820*/  STL [R1+0x20], R133 ;  /* 0x0000208501007387 */ /* 0x000fe80000100800 */
[----:B------:R-:W-:Y:S04]  /*7830*/  STL [R1+0x44], R123 ;  /* 0x0000447b01007387 */ /* 0x000fe80000100800 */
[----:B------:R-:W-:Y:S01]  /*7840*/  STL [R1+0x30], R129 ;  /* 0x0000308101007387 */ /* 0x000fe20000100800 */
[----:B------:R-:W-:-:S03]  /*7850*/  IMAD R114, R5, R93, R114 ;  /* 0x0000005d05727224 */ /* 0x000fc600078e0272 */
[----:B------:R-:W-:Y:S04]  /*7860*/  STL [R1+0x54], R119 ;  /* 0x0000547701007387 */ /* 0x000fe80000100800 */
[----:B------:R-:W-:Y:S04]  /*7870*/  STL [R1+0x40], R125 ;  /* 0x0000407d01007387 */ /* 0x000fe80000100800 */
[----:B------:R-:W-:Y:S04]  /*7880*/  STL [R1+0x64], R251 ;  /* 0x000064fb01007387 */ /* 0x000fe80000100800 */
[----:B------:R-:W-:Y:S01]  /*7890*/  STL [R1+0x50], R121 ;  /* 0x0000507901007387 */ /* 0x000fe20000100800 */
[----:B------:R-:W-:-:S03]  /*78a0*/  @!P4 IMAD.MOV R11, RZ, RZ, -R11 ;  /* 0x000000ffff0bc224 */ /* 0x000fc600078e0a0b */
[----:B------:R-:W-:Y:S01]  /*78b0*/  STL [R1+0x74], R243 ;  /* 0x000074f301007387 */ /* 0x000fe20000100800 */
[----:B------:R-:W-:-:S03]  /*78c0*/  VIADD R3, R8, 0x3c ;  /* 0x0000003c08037836 */ /* 0x000fc60000000000 */
[----:B------:R0:W-:Y:S01]  /*78d0*/  STL [R1+0x60], R117 ;  /* 0x0000607501007387 */ /* 0x0001e20000100800 */
[----:B------:R-:W-:-:S03]  /*78e0*/  ISETP.GT.U32.AND P4, PT, R5, R114, PT ;  /* 0x000000720500720c */ /* 0x000fc60003f84070 */
[----:B------:R-:W-:Y:S04]  /*78f0*/  STL [R1+0x84], R235 ;  /* 0x000084eb01007387 */ /* 0x000fe80000100800 */
[----:B------:R-:W-:Y:S04]  /*7900*/  STL [R1+0x70], R247 ;  /* 0x000070f701007387 */ /* 0x000fe80000100800 */
[----:B------:R-:W-:Y:S01]  /*7910*/  STL [R1+0x94], R227 ;  /* 0x000094e301007387 */ /* 0x000fe20000100800 */
[----:B------:R-:W-:-:S03]  /*7920*/  @!P5 IMAD.IADD R115, R115, 0x1, -R5 ;  /* 0x000000017373d824 */ /* 0x000fc600078e0a05 */
[----:B------:R-:W-:Y:S01]  /*7930*/  STL [R1+0x80], R239 ;  /* 0x000080ef01007387 */ /* 0x000fe20000100800 */
[----:B0-----:R-:W-:-:S03]  /*7940*/  IABS R117, R3 ;  /* 0x0000000300757213 */ /* 0x001fc60000000000 */
[----:B------:R-:W-:Y:S04]  /*7950*/  STL [R1+0xa4], R219 ;  /* 0x0000a4db01007387 */ /* 0x000fe80000100800 */
[----:B------:R-:W-:Y:S04]  /*7960*/  STL [R1+0x90], R231 ;  /* 0x000090e701007387 */ /* 0x000fe80000100800 */
[----:B------:R-:W-:Y:S01]  /*7970*/  STL [R1+0xb4], R211 ;  /* 0x0000b4d301007387 */ /* 0x000fe20000100800 */
[----:B------:R-:W-:-:S03]  /*7980*/  @!P6 IMAD.MOV R12, RZ, RZ, -R12 ;  /* 0x000000ffff0ce224 */ /* 0x000fc600078e0a0c */
[----:B------:R-:W-:Y:S01]  /*7990*/  STL [R1+0xa0], R223 ;  /* 0x0000a0df01007387 */ /* 0x000fe20000100800 */
[----:B------:R-:W-:-:S03]  /*79a0*/  ISETP.GE.AND P6, PT, R2, RZ, PT ;  /* 0x000000ff0200720c */ /* 0x000fc60003fc6270 */
[----:B------:R-:W-:Y:S01]  /*79b0*/  STL [R1+0xc4], R203 ;  /* 0x0000c4cb01007387 */ /* 0x000fe20000100800 */
[----:B------:R-:W-:-:S03]  /*79c0*/  ISETP.GT.U32.AND P5, PT, R5, R115, PT ;  /* 0x000000730500720c */ /* 0x000fc60003fa4070 */
[----:B------:R-:W-:Y:S01]  /*79d0*/  STL [R1+0xb0], R215 ;  /* 0x0000b0d701007387 */ /* 0x000fe20000100800 */
[----:B------:R-:W-:-:S03]  /*79e0*/  IMAD.HI.U32 R2, R6, R117, RZ ;  /* 0x0000007506027227 */ /* 0x000fc600078e00ff */
[----:B------:R-:W-:Y:S04]  /*79f0*/  STL [R1+0xd4], R195 ;  /* 0x0000d4c301007387 */ /* 0x000fe80000100800 */
[----:B------:R-:W-:Y:S01]  /*7a00*/  STL [R1+0xc0], R207 ;  /* 0x0000c0cf01007387 */ /* 0x000fe20000100800 */
[----:B------:R-:W-:-:S03]  /*7a10*/  @!P4 IMAD.IADD R114, R114, 0x1, -R5 ;  /* 0x000000017272c824 */ /* 0x000fc600078e0a05 */
[----:B------:R-:W-:Y:S01]  /*7a20*/  STL [R1+0xe4], R187 ;  /* 0x0000e4bb01007387 */ /* 0x000fe20000100800 */
[----:B------:R-:W-:-:S03]  /*7a30*/  IMAD.MOV R2, RZ, RZ, -R2 ;  /* 0x000000ffff027224 */ /* 0x000fc600078e0a02 */
[----:B------:R-:W-:Y:S04]  /*7a40*/  STL [R1+0xd0], R199 ;  /* 0x0000d0c701007387 */ /* 0x000fe80000100800 */
[----:B------:R-:W-:Y:S04]  /*7a50*/  STL [R1+0xf4], R136 ;  /* 0x0000f48801007387 */ /* 0x000fe80000100800 */
[----:B------:R-:W-:Y:S04]  /*7a60*/  STL [R1+0xe0], R191 ;  /* 0x0000e0bf01007387 */ /* 0x000fe80000100800 */
[----:B------:R-:W-:Y:S01]  /*7a70*/  STL [R1+0x104], R132 ;  /* 0x0001048401007387 */ /* 0x000fe20000100800 */
[----:B------:R-:W-:-:S03]  /*7a80*/  IMAD R117, R5, R2, R117 ;  /* 0x0000000205757224 */ /* 0x000fc600078e0275 */
[----:B------:R-:W-:Y:S01]  /*7a90*/  STL [R1+0xf0], R154 ;  /* 0x0000f09a01007387 */ /* 0x000fe20000100800 */
[----:B------:R-:W-:-:S03]  /*7aa0*/  ISETP.GT.U32.AND P4, PT, R5, R114, PT ;  /* 0x000000720500720c */ /* 0x000fc60003f84070 */
[----:B------:R-:W-:Y:S01]  /*7ab0*/  STL [R1+0x114], R128 ;  /* 0x0001148001007387 */ /* 0x000fe20000100800 */
[----:B------:R-:W-:-:S03]  /*7ac0*/  LOP3.LUT R2, R7, 0x44, RZ, 0xfc, !PT ;  /* 0x0000004407027812 */ /* 0x000fc600078efcff */
[----:B------:R-:W-:Y:S04]  /*7ad0*/  STL [R1+0x100], R134 ;  /* 0x0001008601007387 */ /* 0x000fe80000100800 */
[----:B------:R-:W-:Y:S01]  /*7ae0*/  STL [R1+0x12c], R124 ;  /* 0x00012c7c01007387 */ /* 0x000fe20000100800 */
[----:B------:R-:W-:-:S03]  /*7af0*/  @!P5 IMAD.IADD R115, R115, 0x1, -R5 ;  /* 0x000000017373d824 */ /* 0x000fc600078e0a05 */
[----:B------:R-:W-:Y:S01]  /*7b00*/  STL [R1+0x110], R130 ;  /* 0x0001108201007387 */ /* 0x000fe20000100800 */
[----:B------:R-:W-:-:S03]  /*7b10*/  ISETP.GT.U32.AND P5, PT, R5, R117, PT ;  /* 0x000000750500720c */ /* 0x000fc60003fa4070 */
[----:B------:R-:W-:Y:S04]  /*7b20*/  STL [R1+0x13c], R120 ;  /* 0x00013c7801007387 */ /* 0x000fe80000100800 */
[----:B------:R-:W-:Y:S04]  /*7b30*/  STL [R1+0x128], R126 ;  /* 0x0001287e01007387 */ /* 0x000fe80000100800 */
[----:B------:R0:W-:Y:S01]  /*7b40*/  STL [R1+0x144], R116 ;  /* 0x0001447401007387 */ /* 0x0001e20000100800 */
[----:B------:R-:W-:Y:S01]  /*7b50*/  @!P4 IMAD.IADD R114, R114, 0x1, -R5 ;  /* 0x000000017272c824 */ /* 0x000fe200078e0a05 */
[----:B0-----:R-:W-:-:S05]  /*7b60*/  IABS R116, R2 ;  /* 0x0000000200747213 */ /* 0x001fca0000000000 */
[----:B------:R-:W-:-:S04]  /*7b70*/  IMAD.HI.U32 R93, R6, R116, RZ ;  /* 0x00000074065d7227 */ /* 0x000fc800078e00ff */
[----:B------:R-:W-:Y:S02]  /*7b80*/  IMAD.MOV R93, RZ, RZ, -R93 ;  /* 0x000000ffff5d7224 */ /* 0x000fe400078e0a5d */
[----:B------:R-:W-:Y:S01]  /*7b90*/  @!P6 IMAD.MOV R114, RZ, RZ, -R114 ;  /* 0x000000ffff72e224 */ /* 0x000fe200078e0a72 */
[----:B------:R-:W-:Y:S01]  /*7ba0*/  ISETP.GE.AND P6, PT, R2, RZ, PT ;  /* 0x000000ff0200720c */ /* 0x000fe20003fc6270 */
[----:B------:R-:W-:Y:S01]  /*7bb0*/  IMAD R116, R5, R93, R116 ;  /* 0x0000005d05747224 */ /* 0x000fe200078e0274 */
[----:B------:R-:W-:Y:S01]  /*7bc0*/  LOP3.LUT R2, R7, 0x4c, RZ, 0xfc, !PT ;  /* 0x0000004c07027812 */ /* 0x000fe200078efcff */
[----:B------:R-:W-:Y:S02]  /*7bd0*/  @!P5 IMAD.IADD R117, R117, 0x1, -R5 ;  /* 0x000000017575d824 */ /* 0x000fe400078e0a05 */
[----:B------:R-:W-:Y:S01]  /*7be0*/  @!P3 IMAD.MOV R115, RZ, RZ, -R115 ;  /* 0x000000ffff73b224 */ /* 0x000fe200078e0a73 */
[C---:B------:R-:W-:Y:S02]  /*7bf0*/  ISETP.GT.U32.AND P3, PT, R5.reuse, R116, PT ;  /* 0x000000740500720c */ /* 0x040fe40003f64070 */
[----:B------:R-:W-:-:S02]  /*7c00*/  ISETP.GT.U32.AND P5, PT, R5, R117, PT ;  /* 0x000000750500720c */ /* 0x000fc40003fa4070 */
[----:B------:R-:W-:Y:S02]  /*7c10*/  IABS R119, R2 ;  /* 0x0000000200777213 */ /* 0x000fe40000000000 */
[----:B------:R-:W-:-:S03]  /*7c20*/  ISETP.GE.AND P4, PT, R3, RZ, PT ;  /* 0x000000ff0300720c */ /* 0x000fc60003f86270 */
[----:B------:R-:W-:-:S04]  /*7c30*/  IMAD.HI.U32 R3, R6, R119, RZ ;  /* 0x0000007706037227 */ /* 0x000fc800078e00ff */
[----:B------:R-:W-:Y:S02]  /*7c40*/  IMAD.MOV R3, RZ, RZ, -R3 ;  /* 0x000000ffff037224 */ /* 0x000fe400078e0a03 */
[--C-:B------:R-:W-:Y:S01]  /*7c50*/  @!P5 IMAD.IADD R117, R117, 0x1, -R5.reuse ;  /* 0x000000017575d824 */ /* 0x100fe200078e0a05 */
[----:B------:R-:W-:Y:S01]  /*7c60*/  ISETP.GE.AND P5, PT, R2, RZ, PT ;  /* 0x000000ff0200720c */ /* 0x000fe20003fa6270 */
[----:B------:R-:W-:Y:S02]  /*7c70*/  @!P3 IMAD.IADD R116, R116, 0x1, -R5 ;  /* 0x000000017474b824 */ /* 0x000fe400078e0a05 */
[----:B------:R-:W-:Y:S01]  /*7c80*/  IMAD R119, R5, R3, R119 ;  /* 0x0000000305777224 */ /* 0x000fe200078e0277 */
[----:B------:R-:W-:Y:S01]  /*7c90*/  LOP3.LUT R2, R7, 0x54, RZ, 0xfc, !PT ;  /* 0x0000005407027812 */ /* 0x000fe200078efcff */
[----:B------:R-:W-:Y:S01]  /*7ca0*/  STL [R1+0x138], R122 ;  /* 0x0001387a01007387 */ /* 0x000fe20000100800 */
[----:B------:R-:W-:Y:S01]  /*7cb0*/  @!P4 IMAD.MOV R117, RZ, RZ, -R117 ;  /* 0x000000ffff75c224 */ /* 0x000fe200078e0a75 */
[----:B------:R-:W-:-:S02]  /*7cc0*/  ISETP.GT.U32.AND P3, PT, R5, R116, PT ;  /* 0x000000740500720c */ /* 0x000fc40003f64070 */
[----:B------:R0:W-:Y:S01]  /*7cd0*/  STL [R1+0x140], R118 ;  /* 0x0001407601007387 */ /* 0x0001e20000100800 */
[----:B------:R-:W-:Y:S02]  /*7ce0*/  ISETP.GT.U32.AND P4, PT, R5, R119, PT ;  /* 0x000000770500720c */ /* 0x000fe40003f84070 */
[----:B0-----:R-:W-:-:S05]  /*7cf0*/  IABS R118, R2 ;  /* 0x0000000200767213 */ /* 0x001fca0000000000 */
[----:B------:R-:W-:-:S04]  /*7d00*/  IMAD.HI.U32 R3, R6, R118, RZ ;  /* 0x0000007606037227 */ /* 0x000fc800078e00ff */
[----:B------:R-:W-:Y:S02]  /*7d10*/  IMAD.MOV R3, RZ, RZ, -R3 ;  /* 0x000000ffff037224 */ /* 0x000fe400078e0a03 */
[--C-:B------:R-:W-:Y:S01]  /*7d20*/  @!P3 IMAD.IADD R116, R116, 0x1, -R5.reuse ;  /* 0x000000017474b824 */ /* 0x100fe200078e0a05 */
[----:B------:R-:W-:Y:S01]  /*7d30*/  ISETP.GE.AND P3, PT, R2, RZ, PT ;  /* 0x000000ff0200720c */ /* 0x000fe20003f66270 */
[----:B------:R-:W-:Y:S02]  /*7d40*/  @!P4 IMAD.IADD R119, R119, 0x1, -R5 ;  /* 0x000000017777c824 */ /* 0x000fe400078e0a05 */
[C---:B------:R-:W-:Y:S02]  /*7d50*/  IMAD R118, R5.reuse, R3, R118 ;  /* 0x0000000305767224 */ /* 0x040fe400078e0276 */
[----:B------:R-:W-:Y:S01]  /*7d60*/  VIADD R2, R8, 0x5c ;  /* 0x0000005c08027836 */ /* 0x000fe20000000000 */
[C---:B------:R-:W-:Y:S01]  /*7d70*/  ISETP.GT.U32.AND P4, PT, R5.reuse, R119, PT ;  /* 0x000000770500720c */ /* 0x040fe20003f84070 */
[----:B------:R-:W-:Y:S01]  /*7d80*/  @!P6 IMAD.MOV R116, RZ, RZ, -R116 ;  /* 0x000000ffff74e224 */ /* 0x000fe200078e0a74 */
[----:B------:R-:W-:-:S02]  /*7d90*/  ISETP.GT.U32.AND P6, PT, R5, R118, PT ;  /* 0x000000760500720c */ /* 0x000fc40003fc4070 */
[----:B------:R-:W-:-:S05]  /*7da0*/  IABS R121, R2 ;  /* 0x0000000200797213 */ /* 0x000fca0000000000 */
[----:B------:R-:W-:-:S04]  /*7db0*/  IMAD.HI.U32 R3, R6, R121, RZ ;  /* 0x0000007906037227 */ /* 0x000fc800078e00ff */
[----:B------:R-:W-:Y:S02]  /*7dc0*/  IMAD.MOV R3, RZ, RZ, -R3 ;  /* 0x000000ffff037224 */ /* 0x000fe400078e0a03 */
[--C-:B------:R-:W-:Y:S01]  /*7dd0*/  @!P4 IMAD.IADD R119, R119, 0x1, -R5.reuse ;  /* 0x000000017777c824 */ /* 0x100fe200078e0a05 */
[----:B------:R-:W-:Y:S01]  /*7de0*/  ISETP.GE.AND P4, PT, R2, RZ, PT ;  /* 0x000000ff0200720c */ /* 0x000fe20003f86270 */
[----:B------:R-:W-:Y:S01]  /*7df0*/  @!P6 IMAD.IADD R118, R118, 0x1, -R5 ;  /* 0x000000017676e824 */ /* 0x000fe200078e0a05 */
[----:B------:R-:W-:Y:S01]  /*7e00*/  LOP3.LUT R2, R7, 0x64, RZ, 0xfc, !PT ;  /* 0x0000006407027812 */ /* 0x000fe200078efcff */
[C---:B------:R-:W-:Y:S02]  /*7e10*/  IMAD R121, R5.reuse, R3, R121 ;  /* 0x0000000305797224 */ /* 0x040fe400078e0279 */
[----:B------:R-:W-:Y:S01]  /*7e20*/  @!P5 IMAD.MOV R119, RZ, RZ, -R119 ;  /* 0x000000ffff77d224 */ /* 0x000fe200078e0a77 */
[----:B------:R-:W-:Y:S02]  /*7e30*/  IABS R120, R2 ;  /* 0x0000000200787213 */ /* 0x000fe40000000000 */
[----:B------:R-:W-:-:S02]  /*7e40*/  ISETP.GT.U32.AND P6, PT, R5, R118, PT ;  /* 0x000000760500720c */ /* 0x000fc40003fc4070 */
[----:B------:R-:W-:Y:S01]  /*7e50*/  ISETP.GT.U32.AND P5, PT, R5, R121, PT ;  /* 0x000000790500720c */ /* 0x000fe20003fa4070 */
[----:B------:R-:W-:-:S04]  /*7e60*/  IMAD.HI.U32 R3, R6, R120, RZ ;  /* 0x0000007806037227 */ /* 0x000fc800078e00ff */
[----:B------:R-:W-:-:S04]  /*7e70*/  IMAD.MOV R3, RZ, RZ, -R3 ;  /* 0x000000ffff037224 */ /* 0x000fc800078e0a03 */
[----:B------:R-:W-:Y:S02]  /*7e80*/  IMAD R120, R5, R3, R120 ;  /* 0x0000000305787224 */ /* 0x000fe400078e0278 */
[--C-:B------:R-:W-:Y:S01]  /*7e90*/  @!P6 IMAD.IADD R118, R118, 0x1, -R5.reuse ;  /* 0x000000017676e824 */ /* 0x100fe200078e0a05 */
[----:B------:R-:W-:Y:S01]  /*7ea0*/  ISETP.GE.AND P6, PT, R2, RZ, PT ;  /* 0x000000ff0200720c */ /* 0x000fe20003fc6270 */
[----:B------:R-:W-:Y:S01]  /*7eb0*/  @!P5 IMAD.IADD R121, R121, 0x1, -R5 ;  /* 0x000000017979d824 */ /* 0x000fe200078e0a05 */
[----:B------:R-:W-:Y:S01]  /*7ec0*/  LOP3.LUT R2, R7, 0x6c, RZ, 0xfc, !PT ;  /* 0x0000006c07027812 */ /* 0x000fe200078efcff */
[----:B------:R-:W-:Y:S01]  /*7ed0*/  @!P3 IMAD.MOV R118, RZ, RZ, -R118 ;  /* 0x000000ffff76b224 */ /* 0x000fe200078e0a76 */
[C---:B------:R-:W-:Y:S02]  /*7ee0*/  ISETP.GT.U32.AND P3, PT, R5.reuse, R120, PT ;  /* 0x000000780500720c */ /* 0x040fe40003f64070 */
[----:B------:R-:W-:Y:S02]  /*7ef0*/  ISETP.GT.U32.AND P5, PT, R5, R121, PT ;  /* 0x000000790500720c */ /* 0x000fe40003fa4070 */
[----:B------:R-:W-:-:S05]  /*7f00*/  IABS R123, R2 ;  /* 0x00000002007b7213 */ /* 0x000fca0000000000 */
[----:B------:R-:W-:-:S04]  /*7f10*/  IMAD.HI.U32 R3, R6, R123, RZ ;  /* 0x0000007b06037227 */ /* 0x000fc800078e00ff */
[----:B------:R-:W-:Y:S02]  /*7f20*/  IMAD.MOV R3, RZ, RZ, -R3 ;  /* 0x000000ffff037224 */ /* 0x000fe400078e0a03 */
[--C-:B------:R-:W-:Y:S02]  /*7f30*/  @!P3 IMAD.IADD R120, R120, 0x1, -R5.reuse ;  /* 0x000000017878b824 */ /* 0x100fe400078e0a05 */
[----:B------:R-:W-:Y:S01]  /*7f40*/  @!P5 IMAD.IADD R121, R121, 0x1, -R5 ;  /* 0x000000017979d824 */ /* 0x000fe200078e0a05 */
[----:B------:R-:W-:Y:S01]  /*7f50*/  ISETP.GE.AND P5, PT, R2, RZ, PT ;  /* 0x000000ff0200720c */ /* 0x000fe20003fa6270 */
[----:B------:R-:W-:Y:S01]  /*7f60*/  IMAD R123, R5, R3, R123 ;  /* 0x00000003057b7224 */ /* 0x000fe200078e027b */
[----:B------:R-:W-:Y:S01]  /*7f70*/  LOP3.LUT R2, R7, 0x74, RZ, 0xfc, !PT ;  /* 0x0000007407027812 */ /* 0x000fe200078efcff */
[----:B------:R-:W-:Y:S01]  /*7f80*/  @!P4 IMAD.MOV R121, RZ, RZ, -R121 ;  /* 0x000000ffff79c224 */ /* 0x000fe200078e0a79 */
[C---:B------:R-:W-:Y:S02]  /*7f90*/  ISETP.GT.U32.AND P3, PT, R5.reuse, R120, PT ;  /* 0x000000780500720c */ /* 0x040fe40003f64070 */
[----:B------:R-:W-:-:S02]  /*7fa0*/  ISETP.GT.U32.AND P4, PT, R5, R123, PT ;  /* 0x0000007b0500720c */ /* 0x000fc40003f84070 */
[----:B------:R-:W-:-:S05]  /*7fb0*/  IABS R122, R2 ;  /* 0x00000002007a7213 */ /* 0x000fca0000000000 */
        /* <DEDUP_REMOVED lines=13> */
[----:B------:R-:W-:Y:S01]  /*8090*/  @!P4 IMAD.IADD R123, R123, 0x1, -R5 ;  /* 0x000000017b7bc824 */ /* 0x000fe200078e0a05 */
[----:B------:R-:W-:Y:S01]  /*80a0*/  ISETP.GE.AND P4, PT, R2, RZ, PT ;  /* 0x000000ff0200720c */ /* 0x000fe20003f86270 */
[----:B------:R-:W-:Y:S01]  /*80b0*/  IMAD R125, R5, R3, R125 ;  /* 0x00000003057d7224 */ /* 0x000fe200078e027d */
[----:B------:R-:W-:Y:S01]  /*80c0*/  LOP3.LUT R2, R7, 0x84, RZ, 0xfc, !PT ;  /* 0x0000008407027812 */ /* 0x000fe200078efcff */
[----:B------:R-:W-:Y:S02]  /*80d0*/  @!P6 IMAD.IADD R122, R122, 0x1, -R5 ;  /* 0x000000017a7ae824 */ /* 0x000fe400078e0a05 */
[----:B------:R-:W-:Y:S01]  /*80e0*/  @!P5 IMAD.MOV R123, RZ, RZ, -R123 ;  /* 0x000000ffff7bd224 */ /* 0x000fe200078e0a7b */
[----:B------:R-:W-:Y:S02]  /*80f0*/  IABS R124, R2 ;  /* 0x00000002007c7213 */ /* 0x000fe40000000000 */
[----:B------:R-:W-:-:S02]  /*8100*/  ISETP.GT.U32.AND P6, PT, R5, R122, PT ;  /* 0x0000007a0500720c */ /* 0x000fc40003fc4070 */
[----:B------:R-:W-:Y:S01]  /*8110*/  ISETP.GT.U32.AND P5, PT, R5, R125, PT ;  /* 0x0000007d0500720c */ /* 0x000fe20003fa4070 */
[----:B------:R-:W-:-:S04]  /*8120*/  IMAD.HI.U32 R3, R6, R124, RZ ;  /* 0x0000007c06037227 */ /* 0x000fc800078e00ff */
[----:B------:R-:W-:-:S04]  /*8130*/  IMAD.MOV R3, RZ, RZ, -R3 ;  /* 0x000000ffff037224 */ /* 0x000fc800078e0a03 */
[----:B------:R-:W-:Y:S02]  /*8140*/  IMAD R124, R5, R3, R124 ;  /* 0x00000003057c7224 */ /* 0x000fe400078e027c */
[--C-:B------:R-:W-:Y:S02]  /*8150*/  @!P6 IMAD.IADD R122, R122, 0x1, -R5.reuse ;  /* 0x000000017a7ae824 */ /* 0x100fe400078e0a05 */
[----:B------:R-:W-:Y:S01]  /*8160*/  @!P5 IMAD.IADD R125, R125, 0x1, -R5 ;  /* 0x000000017d7dd824 */ /* 0x000fe200078e0a05 */
[----:B------:R-:W-:Y:S01]  /*8170*/  ISETP.GE.AND P6, PT, R2, RZ, PT ;  /* 0x000000ff0200720c */ /* 0x000fe20003fc6270 */
[----:B------:R-:W-:Y:S01]  /*8180*/  @!P3 IMAD.MOV R122, RZ, RZ, -R122 ;  /* 0x000000ffff7ab224 */ /* 0x000fe200078e0a7a */
[----:B------:R-:W-:Y:S02]  /*8190*/  LOP3.LUT R2, R7, 0x8c, RZ, 0xfc, !PT ;  /* 0x0000008c07027812 */ /* 0x000fe400078efcff */
[C---:B------:R-:W-:Y:S02]  /*81a0*/  ISETP.GT.U32.AND P5, PT, R5.reuse, R125, PT ;  /* 0x0000007d0500720c */ /* 0x040fe40003fa4070 */
        /* <DEDUP_REMOVED lines=10> */
[----:B------:R-:W-:Y:S02]  /*8250*/  ISETP.GT.U32.AND P3, PT, R5, R124, PT ;  /* 0x0000007c0500720c */ /* 0x000fe40003f64070 */
[----:B------:R-:W-:-:S02]  /*8260*/  IABS R126, R2 ;  /* 0x00000002007e7213 */ /* 0x000fc40000000000 */
[----:B------:R-:W-:-:S03]  /*8270*/  ISETP.GT.U32.AND P4, PT, R5, R127, PT ;  /* 0x0000007f0500720c */ /* 0x000fc60003f84070 */
[----:B------:R-:W-:-:S04]  /*8280*/  IMAD.HI.U32 R3, R6, R126, RZ ;  /* 0x0000007e06037227 */ /* 0x000fc800078e00ff */
[----:B------:R-:W-:Y:S02]  /*8290*/  IMAD.MOV R3, RZ, RZ, -R3 ;  /* 0x000000ffff037224 */ /* 0x000fe400078e0a03 */
[--C-:B------:R-:W-:Y:S01]  /*82a0*/  @!P3 IMAD.IADD R124, R124, 0x1, -R5.reuse ;  /* 0x000000017c7cb824 */ /* 0x100fe200078e0a05 */
[----:B------:R-:W-:Y:S01]  /*82b0*/  ISETP.GE.AND P3, PT, R2, RZ, PT ;  /* 0x000000ff0200720c */ /* 0x000fe20003f66270 */
[----:B------:R-:W-:Y:S02]  /*82c0*/  IMAD R126, R5, R3, R126 ;  /* 0x00000003057e7224 */ /* 0x000fe400078e027e */
[----:B------:R-:W-:Y:S02]  /*82d0*/  VIADD R2, R8, 0x9c ;  /* 0x0000009c08027836 */ /* 0x000fe40000000000 */
[----:B------:R-:W-:Y:S02]  /*82e0*/  @!P4 IMAD.IADD R127, R127, 0x1, -R5 ;  /* 0x000000017f7fc824 */ /* 0x000fe400078e0a05 */
[----:B------:R-:W-:Y:S01]  /*82f0*/  @!P6 IMAD.MOV R124, RZ, RZ, -R124 ;  /* 0x000000ffff7ce224 */ /* 0x000fe200078e0a7c */
[----:B------:R-:W-:-:S02]  /*8300*/  ISETP.GT.U32.AND P6, PT, R5, R126, PT ;  /* 0x0000007e0500720c */ /* 0x000fc40003fc4070 */
[----:B------:R-:W-:Y:S02]  /*8310*/  IABS R129, R2 ;  /* 0x0000000200817213 */ /* 0x000fe40000000000 */
[----:B------:R-:W-:-:S03]  /*8320*/  ISETP.GT.U32.AND P4, PT, R5, R127, PT ;  /* 0x0000007f0500720c */ /* 0x000fc60003f84070 */
[----:B------:R-:W-:-:S04]  /*8330*/  IMAD.HI.U32 R3, R6, R129, RZ ;  /* 0x0000008106037227 */ /* 0x000fc800078e00ff */
[----:B------:R-:W-:Y:S02]  /*8340*/  IMAD.MOV R3, RZ, RZ, -R3 ;  /* 0x000000ffff037224 */ /* 0x000fe400078e0a03 */
[----:B------:R-:W-:Y:S02]  /*8350*/  @!P6 IMAD.IADD R126, R126, 0x1, -R5 ;  /* 0x000000017e7ee824 */ /* 0x000fe400078e0a05 */
[----:B------:R-:W-:Y:S02]  /*8360*/  IMAD R129, R5, R3, R129 ;  /* 0x0000000305817224 */ /* 0x000fe400078e0281 */
[----:B------:R-:W-:Y:S01]  /*8370*/  @!P4 IMAD.IADD R127, R127, 0x1, -R5 ;  /* 0x000000017f7fc824 */ /* 0x000fe200078e0a05 */
[----:B------:R-:W-:Y:S02]  /*8380*/  ISETP.GE.AND P4, PT, R2, RZ, PT ;  /* 0x000000ff0200720c */ /* 0x000fe40003f86270 */
[----:B------:R-:W-:Y:S01]  /*8390*/  LOP3.LUT R2, R7, 0xa4, RZ, 0xfc, !PT ;  /* 0x000000a407027812 */ /* 0x000fe200078efcff */
[----:B------:R-:W-:Y:S01]  /*83a0*/  @!P5 IMAD.MOV R127, RZ, RZ, -R127 ;  /* 0x000000ffff7fd224 */ /* 0x000fe200078e0a7f */
[----:B------:R-:W-:-:S02]  /*83b0*/  ISETP.GT.U32.AND P6, PT, R5, R126, PT ;  /* 0x0000007e0500720c */ /* 0x000fc40003fc4070 */
[----:B------:R-:W-:Y:S02]  /*83c0*/  ISETP.GT.U32.AND P5, PT, R5, R129, PT ;  /* 0x000000810500720c */ /* 0x000fe40003fa4070 */
        /* <DEDUP_REMOVED lines=20> */
[----:B------:R-:W-:Y:S02]  /*8510*/  ISETP.GT.U32.AND P4, PT, R5, R131, PT ;  /* 0x000000830500720c */ /* 0x000fe40003f84070 */
[----:B------:R-:W-:-:S02]  /*8520*/  IABS R130, R2 ;  /* 0x0000000200827213 */ /* 0x000fc40000000000 */
[----:B------:R-:W-:-:S03]  /*8530*/  ISETP.GT.U32.AND P3, PT, R5, R128, PT ;  /* 0x000000800500720c */ /* 0x000fc60003f64070 */
[----:B------:R-:W-:-:S04]  /*8540*/  IMAD.HI.U32 R3, R6, R130, RZ ;  /* 0x0000008206037227 */ /* 0x000fc800078e00ff */
[----:B------:R-:W-:Y:S02]  /*8550*/  IMAD.MOV R3, RZ, RZ, -R3 ;  /* 0x000000ffff037224 */ /* 0x000fe400078e0a03 */
[--C-:B------:R-:W-:Y:S02]  /*8560*/  @!P4 IMAD.IADD R131, R131, 0x1, -R5.reuse ;  /* 0x000000018383c824 */ /* 0x100fe400078e0a05 */
[C---:B------:R-:W-:Y:S02]  /*8570*/  IMAD R130, R5.reuse, R3, R130 ;  /* 0x0000000305827224 */ /* 0x040fe400078e0282 */
[----:B------:R-:W-:Y:S01]  /*8580*/  @!P3 IMAD.IADD R128, R128, 0x1, -R5 ;  /* 0x000000018080b824 */ /* 0x000fe200078e0a05 */
[----:B------:R-:W-:Y:S01]  /*8590*/  ISETP.GE.AND P3, PT, R2, RZ, PT ;  /* 0x000000ff0200720c */ /* 0x000fe20003f66270 */
        /* <DEDUP_REMOVED lines=30> */
[----:B------:R-:W-:Y:S02]  /*8780*/  @!P5 IMAD.IADD R133, R133, 0x1, -R5 ;  /* 0x000000018585d824 */ /* 0x000fe400078e0a05 */
[----:B------:R-:W-:Y:S01]  /*8790*/  IMAD R134, R5, R93, R134 ;  /* 0x0000005d05867224 */ /* 0x000fe200078e0286 */
[----:B------:R-:W-:Y:S01]  /*87a0*/  ISETP.GE.AND P5, PT, R2, RZ, PT ;  /* 0x000000ff0200720c */ /* 0x000fe20003fa6270 */
[----:B------:R-:W-:Y:S01]  /*87b0*/  @!P4 IMAD.MOV R133, RZ, RZ, -R133 ;  /* 0x000000ffff85c224 */ /* 0x000fe200078e0a85 */
[----:B------:R-:W-:Y:S02]  /*87c0*/  LOP3.LUT R2, R7, 0xd4, RZ, 0xfc, !PT ;  /* 0x000000d407027812 */ /* 0x000fe400078efcff */
[----:B------:R-:W-:-:S02]  /*87d0*/  ISETP.GT.U32.AND P3, PT, R5, R132, PT ;  /* 0x000000840500720c */ /* 0x000fc40003f64070 */
[----:B------:R-:W-:Y:S02]  /*87e0*/  ISETP.GT.U32.AND P4, PT, R5, R134, PT ;  /* 0x000000860500720c */ /* 0x000fe40003f84070 */
[----:B------:R-:W-:-:S05]  /*87f0*/  IABS R3, R2 ;  /* 0x0000000200037213 */ /* 0x000fca0000000000 */
[----:B------:R-:W-:-:S04]  /*8800*/  IMAD.HI.U32 R93, R6, R3, RZ ;  /* 0x00000003065d7227 */ /* 0x000fc800078e00ff */
[----:B------:R-:W-:Y:S02]  /*8810*/  IMAD.MOV R93, RZ, RZ, -R93 ;  /* 0x000000ffff5d7224 */ /* 0x000fe400078e0a5d */
[--C-:B------:R-:W-:Y:S01]  /*8820*/  @!P3 IMAD.IADD R132, R132, 0x1, -R5.reuse ;  /* 0x000000018484b824 */ /* 0x100fe200078e0a05 */
[----:B------:R-:W-:Y:S01]  /*8830*/  ISETP.GE.AND P3, PT, R2, RZ, PT ;  /* 0x000000ff0200720c */ /* 0x000fe20003f66270 */
[----:B------:R-:W-:Y:S02]  /*8840*/  VIADD R2, R8, 0xdc ;  /* 0x000000dc08027836 */ /* 0x000fe40000000000 */
[----:B------:R-:W-:Y:S02]  /*8850*/  @!P4 IMAD.IADD R134, R134, 0x1, -R5 ;  /* 0x000000018686c824 */ /* 0x000fe400078e0a05 */
[C---:B------:R-:W-:Y:S01]  /*8860*/  IMAD R3, R5.reuse, R93, R3 ;  /* 0x0000005d05037224 */ /* 0x040fe200078e0203 */
[----:B------:R-:W-:Y:S01]  /*8870*/  IABS R136, R2 ;  /* 0x0000000200887213 */ /* 0x000fe20000000000 */
[----:B------:R-:W-:Y:S01]  /*8880*/  @!P6 IMAD.MOV R132, RZ, RZ, -R132 ;  /* 0x000000ffff84e224 */ /* 0x000fe200078e0a84 */
        /* <DEDUP_REMOVED lines=12> */
[----:B------:R-:W-:Y:S01]  /*8950*/  IABS R93, R2 ;  /* 0x00000002005d7213 */ /* 0x000fe20000000000 */
[----:B--2---:R-:W-:-:S04]  /*8960*/  @!UP1 UIADD3 UR4, UPT, UPT, -UR6, 0x100000, URZ ;  /* 0x0010000006049890 */ /* 0x004fc8000fffe1ff */
[----:B------:R-:W-:Y:S02]  /*8970*/  @!UP1 USHF.L.U32 UR5, UR4, 0xb, URZ ;  /* 0x0000000b04059899 */ /* 0x000fe400080006ff */
[----:B------:R-:W-:Y:S01]  /*8980*/  @!UP1 USHF.L.U32 UR4, UR4, 0x1, URZ ;  /* 0x0000000104049899 */ /* 0x000fe200080006ff */
[----:B------:R-:W-:-:S04]  /*8990*/  IMAD.HI.U32 R135, R6, R93, RZ ;  /* 0x0000005d06877227 */ /* 0x000fc800078e00ff */
[----:B------:R-:W-:Y:S02]  /*89a0*/  IMAD.MOV R135, RZ, RZ, -R135 ;  /* 0x000000ffff877224 */ /* 0x000fe400078e0a87 */
[--C-:B------:R-:W-:Y:S02]  /*89b0*/  @!P5 IMAD.IADD R136, R136, 0x1, -R5.reuse ;  /* 0x000000018888d824 */ /* 0x100fe400078e0a05 */
[----:B------:R-:W-:Y:S01]  /*89c0*/  @!P6 IMAD.IADD R3, R3, 0x1, -R5 ;  /* 0x000000010303e824 */ /* 0x000fe200078e0a05 */
[----:B------:R-:W-:Y:S01]  /*89d0*/  ISETP.GE.AND P6, PT, R2, RZ, PT ;  /* 0x000000ff0200720c */ /* 0x000fe20003fc6270 */
[----:B------:R-:W-:Y:S01]  /*89e0*/  IMAD R2, R5, R135, R93 ;  /* 0x0000008705027224 */ /* 0x000fe200078e025d */
[----:B------:R-:W-:Y:S01]  /*89f0*/  LOP3.LUT R93, R7, 0xec, RZ, 0xfc, !PT ;  /* 0x000000ec075d7812 */ /* 0x000fe200078efcff */
[----:B------:R-:W-:Y:S01]  /*8a00*/  VOTEU.ALL UP1, P1 ;  /* 0x0000000000ff7886 */ /* 0x000fe20000820000 */
[----:B------:R-:W-:Y:S02]  /*8a10*/  ISETP.GT.U32.AND P5, PT, R5, R136, PT ;  /* 0x000000880500720c */ /* 0x000fe40003fa4070 */
[----:B------:R-:W-:-:S02]  /*8a20*/  IABS R135, R93 ;  /* 0x0000005d00877213 */ /* 0x000fc40000000000 */
[----:B------:R0:W1:Y:S01]  /*8a30*/  @!UP1 SYNCS.EXCH.64 URZ, [UR11+0xa008], UR4 ;  /* 0x00a008040bff95b2 */ /* 0x0000620008000100 */
[----:B------:R2:W-:Y:S02]  /*8a40*/  STS.U8 [R51+UR11+0x8000], R79 ;  /* 0x0080004f33007988 */ /* 0x0005e4000800000b */
[----:B--2---:R-:W-:Y:S02]  /*8a50*/  IMAD.MOV.U32 R79, RZ, RZ, R3 ;  /* 0x000000ffff4f7224 */ /* 0x004fe400078e0003 */
[----:B------:R-:W-:Y:S01]  /*8a60*/  IMAD.HI.U32 R3, R6, R135, RZ ;  /* 0x0000008706037227 */ /* 0x000fe200078e00ff */
[----:B------:R2:W-:Y:S03]  /*8a70*/  STS.U8 [R51+UR11+0x8400], R78 ;  /* 0x0084004e33007988 */ /* 0x0005e6000800000b */
[----:B------:R-:W-:Y:S02]  /*8a80*/  IMAD.MOV R3, RZ, RZ, -R3 ;  /* 0x000000ffff037224 */ /* 0x000fe400078e0a03 */
[----:B------:R-:W-:-:S02]  /*8a90*/  @!P5 IMAD.IADD R136, R136, 0x1, -R5 ;  /* 0x000000018888d824 */ /* 0x000fc400078e0a05 */
[C---:B------:R-:W-:Y:S02]  /*8aa0*/  IMAD R3, R5.reuse, R3, R135 ;  /* 0x0000000305037224 */ /* 0x040fe400078e0287 */
[----:B--2---:R-:W-:Y:S02]  /*8ab0*/  IMAD.MOV.U32 R78, RZ, RZ, R136 ;  /* 0x000000ffff4e7224 */ /* 0x004fe400078e0088 */
[----:B------:R-:W-:Y:S01]  /*8ac0*/  @!P3 IMAD.MOV R79, RZ, RZ, -R79 ;  /* 0x000000ffff4fb224 */ /* 0x000fe200078e0a4f */
[C---:B------:R-:W-:Y:S01]  /*8ad0*/  ISETP.GT.U32.AND P3, PT, R5.reuse, R2, PT ;  /* 0x000000020500720c */ /* 0x040fe20003f64070 */
[----:B------:R-:W-:Y:S01]  /*8ae0*/  @!P4 IMAD.MOV R78, RZ, RZ, -R78 ;  /* 0x000000ffff4ec224 */ /* 0x000fe200078e0a4e */
[----:B------:R-:W-:Y:S02]  /*8af0*/  ISETP.GT.U32.AND P4, PT, R5, R3, PT ;  /* 0x000000030500720c */ /* 0x000fe40003f84070 */
[----:B------:R-:W-:Y:S02]  /*8b00*/  ISETP.GE.AND P5, PT, R93, RZ, PT ;  /* 0x000000ff5d00720c */ /* 0x000fe40003fa6270 */
[----:B------:R-:W-:-:S04]  /*8b10*/  LOP3.LUT R93, R7, 0xf4, RZ, 0xfc, !PT ;  /* 0x000000f4075d7812 */ /* 0x000fc800078efcff */
[----:B------:R-:W-:-:S03]  /*8b20*/  IABS R135, R93 ;  /* 0x0000005d00877213 */ /* 0x000fc60000000000 */
[--C-:B------:R-:W-:Y:S02]  /*8b30*/  @!P3 IMAD.IADD R2, R2, 0x1, -R5.reuse ;  /* 0x000000010202b824 */ /* 0x100fe400078e0a05 */
[----:B------:R-:W-:-:S03]  /*8b40*/  @!P4 IMAD.IADD R3, R3, 0x1, -R5 ;  /* 0x000000010303c824 */ /* 0x000fc600078e0a05 */
[C---:B------:R-:W-:Y:S01]  /*8b50*/  ISETP.GT.U32.AND P3, PT, R5.reuse, R2, PT ;  /* 0x000000020500720c */ /* 0x040fe20003f64070 */
[----:B------:R-:W-:Y:S01]  /*8b60*/  IMAD.HI.U32 R137, R6, R135, RZ ;  /* 0x0000008706897227 */ /* 0x000fe200078e00ff */
[----:B------:R-:W-:-:S03]  /*8b70*/  ISETP.GT.U32.AND P4, PT, R5, R3, PT ;  /* 0x000000030500720c */ /* 0x000fc60003f84070 */
[----:B------:R-:W-:-:S04]  /*8b80*/  IMAD.MOV R137, RZ, RZ, -R137 ;  /* 0x000000ffff897224 */ /* 0x000fc800078e0a89 */
[----:B------:R-:W-:-:S04]  /*8b90*/  IMAD R135, R5, R137, R135 ;  /* 0x0000008905877224 */ /* 0x000fc800078e0287 */
[--C-:B------:R-:W-:Y:S01]  /*8ba0*/  @!P3 IMAD.IADD R2, R2, 0x1, -R5.reuse ;  /* 0x000000010202b824 */ /* 0x100fe200078e0a05 */
[----:B------:R-:W-:Y:S01]  /*8bb0*/  ISETP.GE.AND P3, PT, R93, RZ, PT ;  /* 0x000000ff5d00720c */ /* 0x000fe20003f66270 */
[----:B------:R-:W-:Y:S02]  /*8bc0*/  VIADD R93, R8, 0xfc ;  /* 0x000000fc085d7836 */ /* 0x000fe40000000000 */
[----:B------:R-:W-:Y:S01]  /*8bd0*/  @!P4 IMAD.IADD R3, R3, 0x1, -R5 ;  /* 0x000000010303c824 */ /* 0x000fe200078e0a05 */
[----:B------:R-:W-:Y:S02]  /*8be0*/  ISETP.GT.U32.AND P4, PT, R5, R135, PT ;  /* 0x000000870500720c */ /* 0x000fe40003f84070 */
[----:B------:R-:W-:-:S05]  /*8bf0*/  IABS R136, R93 ;  /* 0x0000005d00887213 */ /* 0x000fca0000000000 */
[----:B------:R-:W-:Y:S01]  /*8c00*/  IMAD.HI.U32 R137, R6, R136, RZ ;  /* 0x0000008806897227 */ /* 0x000fe200078e00ff */
[----:B------:R2:W-:Y:S03]  /*8c10*/  STS.U8 [R51+UR11+0x8800], R77 ;  /* 0x0088004d33007988 */ /* 0x0005e6000800000b */
[----:B------:R-:W-:Y:S02]  /*8c20*/  IMAD.MOV R137, RZ, RZ, -R137 ;  /* 0x000000ffff897224 */ /* 0x000fe400078e0a89 */
[----:B------:R-:W-:Y:S02]  /*8c30*/  @!P4 IMAD.IADD R135, R135, 0x1, -R5 ;  /* 0x000000018787c824 */ /* 0x000fe400078e0a05 */
[----:B--2---:R-:W-:-:S03]  /*8c40*/  IMAD.MOV.U32 R77, RZ, RZ, R2 ;  /* 0x000000ffff4d7224 */ /* 0x004fc600078e0002 */
[C---:B------:R-:W-:Y:S01]  /*8c50*/  ISETP.GT.U32.AND P4, PT, R5.reuse, R135, PT ;  /* 0x000000870500720c */ /* 0x040fe20003f84070 */
[----:B------:R-:W-:Y:S01]  /*8c60*/  IMAD R2, R5, R137, R136 ;  /* 0x0000008905027224 */ /* 0x000fe200078e0288 */
[----:B------:R-:W-:Y:S01]  /*8c70*/  LOP3.LUT R136, R7, 0x104, RZ, 0xfc, !PT ;  /* 0x0000010407887812 */ /* 0x000fe200078efcff */
[----:B------:R2:W-:Y:S03]  /*8c80*/  STS.U8 [R51+UR11+0x8c00], R76 ;  /* 0x008c004c33007988 */ /* 0x0005e6000800000b */
[----:B------:R-:W-:Y:S01]  /*8c90*/  IABS R137, R136 ;  /* 0x0000008800897213 */ /* 0x000fe20000000000 */
[----:B------:R-:W-:Y:S01]  /*8ca0*/  @!P6 IMAD.MOV R77, RZ, RZ, -R77 ;  /* 0x000000ffff4de224 */ /* 0x000fe200078e0a4d */
[----:B------:R-:W-:Y:S02]  /*8cb0*/  ISETP.GE.AND P6, PT, R93, RZ, PT ;  /* 0x000000ff5d00720c */ /* 0x000fe40003fc6270 */
[----:B------:R-:W-:Y:S01]  /*8cc0*/  LOP3.LUT R93, R51, 0x10, RZ, 0x3c, !PT ;  /* 0x00000010335d7812 */ /* 0x000fe200078e3cff */
[----:B--2---:R-:W-:-:S02]  /*8cd0*/  IMAD.MOV.U32 R76, RZ, RZ, R3 ;  /* 0x000000ffff4c7224 */ /* 0x004fc400078e0003 */
[----:B------:R-:W-:Y:S02]  /*8ce0*/  IMAD.HI.U32 R3, R6, R137, RZ ;  /* 0x0000008906037227 */ /* 0x000fe400078e00ff */
[----:B------:R2:W-:Y:S02]  /*8cf0*/  STS.U8 [R93+UR11+0x8480], R106 ;  /* 0x0084806a5d007988 */ /* 0x0005e4000800000b */
[----:B------:R-:W-:Y:S02]  /*8d00*/  IMAD.MOV R3, RZ, RZ, -R3 ;  /* 0x000000ffff037224 */ /* 0x000fe400078e0a03 */
[----:B------:R-:W-:Y:S02]  /*8d10*/  @!P4 IMAD.IADD R135, R135, 0x1, -R5 ;  /* 0x000000018787c824 */ /* 0x000fe400078e0a05 */
[----:B------:R-:W-:Y:S01]  /*8d20*/  @!P5 IMAD.MOV R76, RZ, RZ, -R76 ;  /* 0x000000ffff4cd224 */ /* 0x000fe200078e0a4c */
[C---:B------:R-:W-:Y:S01]  /*8d30*/  ISETP.GT.U32.AND P5, PT, R5.reuse, R2, PT ;  /* 0x000000020500720c */ /* 0x040fe20003fa4070 */
[----:B------:R-:W-:-:S02]  /*8d40*/  IMAD R3, R5, R3, R137 ;  /* 0x0000000305037224 */ /* 0x000fc400078e0289 */
[----:B--2---:R-:W-:-:S04]  /*8d50*/  IMAD.MOV.U32 R106, RZ, RZ, R135 ;  /* 0x000000ffff6a7224 */ /* 0x004fc800078e0087 */
[----:B------:R-:W-:Y:S01]  /*8d60*/  @!P3 IMAD.MOV R106, RZ, RZ, -R106 ;  /* 0x000000ffff6ab224 */ /* 0x000fe200078e0a6a */
[----:B------:R-:W-:Y:S01]  /*8d70*/  ISETP.GT.U32.AND P3, PT, R5, R3, PT ;  /* 0x000000030500720c */ /* 0x000fe20003f64070 */
[----:B------:R2:W-:Y:S04]  /*8d80*/  STS.U8 [R93+UR11+0x8080], R113 ;  /* 0x008080715d007988 */ /* 0x0005e8000800000b */
[----:B------:R-:W-:Y:S01]  /*8d90*/  @!P5 IMAD.IADD R2, R2, 0x1, -R5 ;  /* 0x000000010202d824 */ /* 0x000fe200078e0a05 */
[----:B------:R-:W-:Y:S02]  /*8da0*/  ISETP.GE.AND P4, PT, R136, RZ, PT ;  /* 0x000000ff8800720c */ /* 0x000fe40003f86270 */
[----:B--2---:R-:W-:Y:S02]  /*8db0*/  LOP3.LUT R113, R7, 0x10c, RZ, 0xfc, !PT ;  /* 0x0000010c07717812 */ /* 0x004fe400078efcff */
[----:B------:R-:W-:-:S03]  /*8dc0*/  ISETP.GT.U32.AND P5, PT, R5, R2, PT ;  /* 0x000000020500720c */ /* 0x000fc60003fa4070 */
[----:B------:R-:W-:Y:S01]  /*8dd0*/  @!P3 IMAD.IADD R3, R3, 0x1, -R5 ;  /* 0x000000010303b824 */ /* 0x000fe200078e0a05 */
[----:B------:R-:W-:-:S04]  /*8de0*/  IABS R136, R113 ;  /* 0x0000007100887213 */ /* 0x000fc80000000000 */
[----:B------:R-:W-:Y:S01]  /*8df0*/  ISETP.GT.U32.AND P3, PT, R5, R3, PT ;  /* 0x000000030500720c */ /* 0x000fe20003f64070 */
[----:B------:R-:W-:-:S04]  /*8e00*/  IMAD.HI.U32 R137, R6, R136, RZ ;  /* 0x0000008806897227 */ /* 0x000fc800078e00ff */
[----:B------:R-:W-:Y:S02]  /*8e10*/  IMAD.MOV R137, RZ, RZ, -R137 ;  /* 0x000000ffff897224 */ /* 0x000fe400078e0a89 */
[----:B------:R-:W-:Y:S01]  /*8e20*/  @!P5 IMAD.IADD R2, R2, 0x1, -R5 ;  /* 0x000000010202d824 */ /* 0x000fe200078e0a05 */
[----:B------:R-:W-:Y:S01]  /*8e30*/  ISETP.GE.AND P5, PT, R113, RZ, PT ;  /* 0x000000ff7100720c */ /* 0x000fe20003fa6270 */
[----:B------:R-:W-:-:S04]  /*8e40*/  IMAD R113, R5, R137, R136 ;  /* 0x0000008905717224 */ /* 0x000fc800078e0288 */
[----:B------:R-:W-:Y:S01]  /*8e50*/  @!P3 IMAD.IADD R3, R3, 0x1, -R5 ;  /* 0x000000010303b824 */ /* 0x000fe200078e0a05 */
[----:B------:R-:W-:Y:S02]  /*8e60*/  ISETP.GT.U32.AND P3, PT, R5, R113, PT ;  /* 0x000000710500720c */ /* 0x000fe40003f64070 */
[----:B------:R-:W-:Y:S01]  /*8e70*/  LOP3.LUT R135, R7, 0x114, RZ, 0xfc, !PT ;  /* 0x0000011407877812 */ /* 0x000fe200078efcff */
[----:B------:R2:W-:Y:S03]  /*8e80*/  STS.U8 [R93+UR11+0x8880], R99 ;  /* 0x008880635d007988 */ /* 0x0005e6000800000b */
[----:B------:R-:W-:-:S05]  /*8e90*/  IABS R136, R135 ;  /* 0x0000008700887213 */ /* 0x000fca0000000000 */
[----:B------:R-:W-:-:S04]  /*8ea0*/  IMAD.HI.U32 R137, R6, R136, RZ ;  /* 0x0000008806897227 */ /* 0x000fc800078e00ff */
[----:B--2---:R-:W-:Y:S02]  /*8eb0*/  IMAD.MOV.U32 R99, RZ, RZ, R2 ;  /* 0x000000ffff637224 */ /* 0x004fe400078e0002 */
[----:B------:R-:W-:Y:S02]  /*8ec0*/  @!P3 IMAD.IADD R113, R113, 0x1, -R5 ;  /* 0x000000017171b824 */ /* 0x000fe400078e0a05 */
[----:B------:R-:W-:Y:S01]  /*8ed0*/  @!P6 IMAD.MOV R99, RZ, RZ, -R99 ;  /* 0x000000ffff63e224 */ /* 0x000fe200078e0a63 */
[----:B------:R-:W-:Y:S01]  /*8ee0*/  ISETP.GE.AND P6, PT, R135, RZ, PT ;  /* 0x000000ff8700720c */ /* 0x000fe20003fc6270 */
[----:B------:R-:W-:Y:S01]  /*8ef0*/  IMAD.MOV R137, RZ, RZ, -R137 ;  /* 0x000000ffff897224 */ /* 0x000fe200078e0a89 */
[C---:B------:R-:W-:Y:S01]  /*8f00*/  ISETP.GT.U32.AND P3, PT, R5.reuse, R113, PT ;  /* 0x000000710500720c */ /* 0x040fe20003f64070 */
[----:B------:R-:W-:Y:S02]  /*8f10*/  VIADD R135, R8, 0x11c ;  /* 0x0000011c08877836 */ /* 0x000fe40000000000 */
[----:B------:R-:W-:-:S03]  /*8f20*/  IMAD R2, R5, R137, R136 ;  /* 0x0000008905027224 */ /* 0x000fc600078e0288 */
[----:B------:R-:W-:Y:S01]  /*8f30*/  IABS R136, R135 ;  /* 0x0000008700887213 */ /* 0x000fe20000000000 */
[----:B------:R2:W-:Y:S01]  /*8f40*/  STS.U8 [R93+UR11+0x8c80], R91 ;  /* 0x008c805b5d007988 */ /* 0x0005e2000800000b */
[----:B------:R-:W-:Y:S01]  /*8f50*/  LOP3.LUT R151, R51, 0x20, RZ, 0x3c, !PT ;  /* 0x0000002033977812 */ /* 0x000fe200078e3cff */
[----:B--2---:R-:W-:Y:S02]  /*8f60*/  IMAD.MOV.U32 R91, RZ, RZ, R3 ;  /* 0x000000ffff5b7224 */ /* 0x004fe400078e0003 */
[----:B------:R-:W-:Y:S02]  /*8f70*/  IMAD.HI.U32 R3, R6, R136, RZ ;  /* 0x0000008806037227 */ /* 0x000fe400078e00ff */
[----:B------:R-:W-:Y:S02]  /*8f80*/  STS.U8 [R151+UR11+0x8100], R112 ;  /* 0x0081007097007988 */ /* 0x000fe4000800000b */
[----:B------:R-:W-:Y:S02]  /*8f90*/  IMAD.MOV R3, RZ, RZ, -R3 ;  /* 0x000000ffff037224 */ /* 0x000fe400078e0a03 */
[----:B------:R-:W-:Y:S01]  /*8fa0*/  @!P3 IMAD.IADD R113, R113, 0x1, -R5 ;  /* 0x000000017171b824 */ /* 0x000fe200078e0a05 */
[----:B------:R2:W-:Y:S01]  /*8fb0*/  STS.U8 [R151+UR11+0x8500], R105 ;  /* 0x0085006997007988 */ /* 0x0005e2000800000b */
[----:B------:R-:W-:Y:S01]  /*8fc0*/  @!P4 IMAD.MOV R91, RZ, RZ, -R91 ;  /* 0x000000ffff5bc224 */ /* 0x000fe200078e0a5b */
[C---:B------:R-:W-:Y:S01]  /*8fd0*/  ISETP.GT.U32.AND P4, PT, R5.reuse, R2, PT ;  /* 0x000000020500720c */ /* 0x040fe20003f84070 */
[----:B------:R-:W-:-:S02]  /*8fe0*/  IMAD R3, R5, R3, R136 ;  /* 0x0000000305037224 */ /* 0x000fc400078e0288 */
[----:B--2---:R-:W-:-:S04]  /*8ff0*/  IMAD.MOV.U32 R105, RZ, RZ, R113 ;  /* 0x000000ffff697224 */ /* 0x004fc800078e0071 */
[----:B------:R-:W-:Y:S01]  /*9000*/  @!P5 IMAD.MOV R105, RZ, RZ, -R105 ;  /* 0x000000ffff69d224 */ /* 0x000fe200078e0a69 */
[----:B------:R-:W-:-:S05]  /*9010*/  ISETP.GT.U32.AND P5, PT, R5, R3, PT ;  /* 0x000000030500720c */ /* 0x000fca0003fa4070 */
[--C-:B------:R-:W-:Y:S01]  /*9020*/  @!P4 IMAD.IADD R2, R2, 0x1, -R5.reuse ;  /* 0x000000010202c824 */ /* 0x100fe200078e0a05 */
[----:B------:R-:W-:Y:S02]  /*9030*/  LOP3.LUT R112, R7, 0x124, RZ, 0xfc, !PT ;  /* 0x0000012407707812 */ /* 0x000fe400078efcff */
[----:B------:R-:W-:Y:S02]  /*9040*/  ISETP.GE.AND P3, PT, R135, RZ, PT ;  /* 0x000000ff8700720c */ /* 0x000fe40003f66270 */
[----:B------:R-:W-:Y:S02]  /*9050*/  ISETP.GT.U32.AND P4, PT, R5, R2, PT ;  /* 0x000000020500720c */ /* 0x000fe40003f84070 */
[----:B------:R-:W-:Y:S01]  /*9060*/  IABS R135, R112 ;  /* 0x0000007000877213 */ /* 0x000fe20000000000 */
[----:B------:R-:W-:-:S04]  /*9070*/  @!P5 IMAD.IADD R3, R3, 0x1, -R5 ;  /* 0x000000010303d824 */ /* 0x000fc800078e0a05 */
[----:B------:R-:W-:Y:S01]  /*9080*/  IMAD.HI.U32 R136, R6, R135, RZ ;  /* 0x0000008706887227 */ /* 0x000fe200078e00ff */
[----:B------:R-:W-:-:S03]  /*9090*/  ISETP.GT.U32.AND P5, PT, R5, R3, PT ;  /* 0x000000030500720c */ /* 0x000fc60003fa4070 */
[----:B------:R-:W-:Y:S02]  /*90a0*/  IMAD.MOV R136, RZ, RZ, -R136 ;  /* 0x000000ffff887224 */ /* 0x000fe400078e0a88 */
[----:B------:R-:W-:Y:S01]  /*90b0*/  @!P4 IMAD.IADD R2, R2, 0x1, -R5 ;  /* 0x000000010202c824 */ /* 0x000fe200078e0a05 */
[----:B------:R-:W-:Y:S01]  /*90c0*/  ISETP.GE.AND P4, PT, R112, RZ, PT ;  /* 0x000000ff7000720c */ /* 0x000fe20003f86270 */
[----:B------:R-:W-:Y:S01]  /*90d0*/  IMAD R112, R5, R136, R135 ;  /* 0x0000008805707224 */ /* 0x000fe200078e0287 */
[----:B------:R-:W-:-:S05]  /*90e0*/  LOP3.LUT R113, R7, 0x12c, RZ, 0xfc, !PT ;  /* 0x0000012c07717812 */ /* 0x000fca00078efcff */
[----:B------:R-:W-:Y:S01]  /*90f0*/  @!P5 IMAD.IADD R3, R3, 0x1, -R5 ;  /* 0x000000010303d824 */ /* 0x000fe200078e0a05 */
[----:B------:R-:W-:Y:S02]  /*9100*/  ISETP.GT.U32.AND P5, PT, R5, R112, PT ;  /* 0x000000700500720c */ /* 0x000fe40003fa4070 */
[----:B------:R-:W-:Y:S01]  /*9110*/  IABS R135, R113 ;  /* 0x0000007100877213 */ /* 0x000fe20000000000 */
[----:B------:R2:W-:Y:S04]  /*9120*/  STS.U8 [R151+UR11+0x8900], R98 ;  /* 0x0089006297007988 */ /* 0x0005e8000800000b */
[----:B------:R-:W-:-:S04]  /*9130*/  IMAD.HI.U32 R136, R6, R135, RZ ;  /* 0x0000008706887227 */ /* 0x000fc800078e00ff */
[----:B--2---:R-:W-:Y:S02]  /*9140*/  IMAD.MOV.U32 R98, RZ, RZ, R2 ;  /* 0x000000ffff627224 */ /* 0x004fe400078e0002 */
[----:B------:R-:W-:Y:S02]  /*9150*/  @!P5 IMAD.IADD R112, R112, 0x1, -R5 ;  /* 0x000000017070d824 */ /* 0x000fe400078e0a05 */
[----:B------:R-:W-:Y:S01]  /*9160*/  @!P6 IMAD.MOV R98, RZ, RZ, -R98 ;  /* 0x000000ffff62e224 */ /* 0x000fe200078e0a62 */
[----:B------:R-:W-:Y:S01]  /*9170*/  ISETP.GE.AND P6, PT, R113, RZ, PT ;  /* 0x000000ff7100720c */ /* 0x000fe20003fc6270 */
[----:B------:R-:W-:Y:S01]  /*9180*/  IMAD.MOV R136, RZ, RZ, -R136 ;  /* 0x000000ffff887224 */ /* 0x000fe200078e0a88 */
[----:B------:R-:W-:Y:S02]  /*9190*/  LOP3.LUT R113, R7, 0x134, RZ, 0xfc, !PT ;  /* 0x0000013407717812 */ /* 0x000fe400078efcff */
[C---:B------:R-:W-:Y:S01]  /*91a0*/  ISETP.GT.U32.AND P5, PT, R5.reuse, R112, PT ;  /* 0x000000700500720c */ /* 0x040fe20003fa4070 */
[----:B------:R-:W-:Y:S01]  /*91b0*/  IMAD R2, R5, R136, R135 ;  /* 0x0000008805027224 */ /* 0x000fe200078e0287 */
[----:B------:R-:W-:Y:S01]  /*91c0*/  IABS R135, R113 ;  /* 0x0000007100877213 */ /* 0x000fe20000000000 */
[----:B------:R2:W-:Y:S01]  /*91d0*/  STS.U8 [R151+UR11+0x8d00], R90 ;  /* 0x008d005a97007988 */ /* 0x0005e2000800000b */
[----:B------:R-:W-:Y:S01]  /*91e0*/  LOP3.LUT R136, R51, 0x30, RZ, 0x3c, !PT ;  /* 0x0000003033887812 */ /* 0x000fe200078e3cff */
[----:B--2---:R-:W-:-:S02]  /*91f0*/  IMAD.MOV.U32 R90, RZ, RZ, R3 ;  /* 0x000000ffff5a7224 */ /* 0x004fc400078e0003 */
        /* <DEDUP_REMOVED lines=11> */
[--C-:B------:R-:W-:Y:S02]  /*92b0*/  @!P3 IMAD.IADD R2, R2, 0x1, -R5.reuse ;  /* 0x000000010202b824 */ /* 0x100fe400078e0a05 */
[----:B------:R-:W-:Y:S01]  /*92c0*/  VIADD R111, R8, 0x13c ;  /* 0x0000013c086f7836 */ /* 0x000fe20000000000 */
        /* <DEDUP_REMOVED lines=50> */
[----:B------:R-:W-:Y:S02]  /*95f0*/  IMAD R110, R5, R113, R112 ;  /* 0x00000071056e7224 */ /* 0x000fe400078e0270 */
[----:B------:R-:W-:-:S04]  /*9600*/  VIADD R111, R8, 0x15c ;  /* 0x0000015c086f7836 */ /* 0x000fc80000000000 */
        /* <DEDUP_REMOVED lines=14> */
[----:B------:R2:W-:Y:S02]  /*96f0*/  STS.U8 [R135+UR11+0x8e00], R88 ;  /* 0x008e005887007988 */ /* 0x0005e4000800000b */
[----:B--2---:R-:W-:Y:S01]  /*9700*/  IMAD.MOV.U32 R88, RZ, RZ, R3 ;  /* 0x000000ffff587224 */ /* 0x004fe200078e0003 */
[----:B------:R-:W-:Y:S01]  /*9710*/  LOP3.LUT R135, R51, 0x50, RZ, 0x3c, !PT ;  /* 0x0000005033877812 */ /* 0x000fe200078e3cff */
[----:B------:R-:W-:-:S04]  /*9720*/  IMAD.HI.U32 R3, R6, R112, RZ ;  /* 0x0000007006037227 */ /* 0x000fc800078e00ff */
[----:B------:R-:W-:Y:S02]  /*9730*/  IMAD.MOV R3, RZ, RZ, -R3 ;  /* 0x000000ffff037224 */ /* 0x000fe400078e0a03 */
[----:B------:R-:W-:Y:S01]  /*9740*/  @!P3 IMAD.IADD R110, R110, 0x1, -R5 ;  /* 0x000000016e6eb824 */ /* 0x000fe200078e0a05 */
[----:B------:R-:W-:Y:S01]  /*9750*/  STS.U8 [R135+UR11+0x8280], R109 ;  /* 0x0082806d87007988 */ /* 0x000fe2000800000b */
[----:B------:R-:W-:Y:S01]  /*9760*/  @!P4 IMAD.MOV R88, RZ, RZ, -R88 ;  /* 0x000000ffff58c224 */ /* 0x000fe200078e0a58 */
[C---:B------:R-:W-:Y:S01]  /*9770*/  ISETP.GT.U32.AND P4, PT, R5.reuse, R2, PT ;  /* 0x000000020500720c */ /* 0x040fe20003f84070 */
[----:B------:R-:W-:Y:S01]  /*9780*/  IMAD R3, R5, R3, R112 ;  /* 0x0000000305037224 */ /* 0x000fe200078e0270 */
[----:B---3--:R2:W-:Y:S02]  /*9790*/  STS.U8 [R135+UR11+0x8680], R102 ;  /* 0x0086806687007988 */ /* 0x0085e4000800000b */
[----:B--2---:R-:W-:-:S04]  /*97a0*/  IMAD.MOV.U32 R102, RZ, RZ, R110 ;  /* 0x000000ffff667224 */ /* 0x004fc800078e006e */
[----:B------:R-:W-:Y:S01]  /*97b0*/  @!P5 IMAD.MOV R102, RZ, RZ, -R102 ;  /* 0x000000ffff66d224 */ /* 0x000fe200078e0a66 */
[----:B------:R-:W-:-:S04]  /*97c0*/  ISETP.GT.U32.AND P5, PT, R5, R3, PT ;  /* 0x000000030500720c */ /* 0x000fc80003fa4070 */
[--C-:B------:R-:W-:Y:S01]  /*97d0*/  @!P4 IMAD.IADD R2, R2, 0x1, -R5.reuse ;  /* 0x000000010202c824 */ /* 0x100fe200078e0a05 */
[----:B------:R-:W-:Y:S02]  /*97e0*/  LOP3.LUT R109, R7, 0x16c, RZ, 0xfc, !PT ;  /* 0x0000016c076d7812 */ /* 0x000fe400078efcff */
[----:B------:R-:W-:Y:S02]  /*97f0*/  ISETP.GE.AND P3, PT, R111, RZ, PT ;  /* 0x000000ff6f00720c */ /* 0x000fe40003f66270 */
[----:B------:R-:W-:Y:S02]  /*9800*/  ISETP.GT.U32.AND P4, PT, R5, R2, PT ;  /* 0x000000020500720c */ /* 0x000fe40003f84070 */
[----:B------:R-:W-:Y:S02]  /*9810*/  IABS R111, R109 ;  /* 0x0000006d006f7213 */ /* 0x000fe40000000000 */
[----:B------:R-:W-:-:S03]  /*9820*/  @!P5 IMAD.IADD R3, R3, 0x1, -R5 ;  /* 0x000000010303d824 */ /* 0x000fc600078e0a05 */
[----:B------:R-:W-:Y:S02]  /*9830*/  IMAD.HI.U32 R112, R6, R111, RZ ;  /* 0x0000006f06707227 */ /* 0x000fe400078e00ff */
[----:B------:R-:W-:Y:S02]  /*9840*/  ISETP.GT.U32.AND P5, PT, R5, R3, PT ;  /* 0x000000030500720c */ /* 0x000fe40003fa4070 */
[----:B------:R-:W-:Y:S02]  /*9850*/  IMAD.MOV R112, RZ, RZ, -R112 ;  /* 0x000000ffff707224 */ /* 0x000fe400078e0a70 */
[----:B------:R-:W-:Y:S01]  /*9860*/  @!P4 IMAD.IADD R2, R2, 0x1, -R5 ;  /* 0x000000010202c824 */ /* 0x000fe200078e0a05 */
[----:B------:R-:W-:Y:S01]  /*9870*/  ISETP.GE.AND P4, PT, R109, RZ, PT ;  /* 0x000000ff6d00720c */ /* 0x000fe20003f86270 */
[----:B------:R-:W-:Y:S01]  /*9880*/  IMAD R109, R5, R112, R111 ;  /* 0x00000070056d7224 */ /* 0x000fe200078e026f */
[----:B------:R-:W-:-:S06]  /*9890*/  LOP3.LUT R110, R7, 0x174, RZ, 0xfc, !PT ;  /* 0x00000174076e7812 */ /* 0x000fcc00078efcff */
[----:B------:R-:W-:Y:S01]  /*98a0*/  @!P5 IMAD.IADD R3, R3, 0x1, -R5 ;  /* 0x000000010303d824 */ /* 0x000fe200078e0a05 */
[----:B------:R-:W-:Y:S02]  /*98b0*/  ISETP.GT.U32.AND P5, PT, R5, R109, PT ;  /* 0x0000006d0500720c */ /* 0x000fe40003fa4070 */
[----:B------:R-:W-:Y:S01]  /*98c0*/  IABS R111, R110 ;  /* 0x0000006e006f7213 */ /* 0x000fe20000000000 */
[----:B----4-:R2:W-:Y:S04]  /*98d0*/  STS.U8 [R135+UR11+0x8a80], R95 ;  /* 0x008a805f87007988 */ /* 0x0105e8000800000b */
        /* <DEDUP_REMOVED lines=20> */
[----:B-----5:R2:W-:Y:S02]  /*9a20*/  STS.U8 [R135+UR11+0x8700], R101 ;  /* 0x0087006587007988 */ /* 0x0205e4000800000b */
        /* <DEDUP_REMOVED lines=10> */
[C---:B------:R-:W-:Y:S02]  /*9ad0*/  ISETP.GT.U32.AND P4, PT, R5.reuse, R3, PT ;  /* 0x000000030500720c */ /* 0x040fe40003f84070 */
        /* <DEDUP_REMOVED lines=8> */
[----:B------:R2:W-:Y:S04]  /*9b60*/  STS.U8 [R135+UR11+0x8b00], R94 ;  /* 0x008b005e87007988 */ /* 0x0005e8000800000b */
[----:B------:R-:W-:Y:S01]  /*9b70*/  IMAD.HI.U32 R111, R6, R110, RZ ;  /* 0x0000006e066f7227 */ /* 0x000fe200078e00ff */
[----:B------:R3:W-:Y:S03]  /*9b80*/  STS.U8 [R135+UR11+0x8f00], R86 ;  /* 0x008f005687007988 */ /* 0x0007e6000800000b */
[----:B------:R-:W-:-:S02]  /*9b90*/  IMAD.MOV R111, RZ, RZ, -R111 ;  /* 0x000000ffff6f7224 */ /* 0x000fc400078e0a6f */
[----:B--2---:R-:W-:Y:S02]  /*9ba0*/  IMAD.MOV.U32 R94, RZ, RZ, R2 ;  /* 0x000000ffff5e7224 */ /* 0x004fe400078e0002 */
[----:B------:R-:W-:Y:S02]  /*9bb0*/  @!P4 IMAD.IADD R108, R108, 0x1, -R5 ;  /* 0x000000016c6cc824 */ /* 0x000fe400078e0a05 */
[----:B------:R-:W-:Y:S01]  /*9bc0*/  @!P6 IMAD.MOV R94, RZ, RZ, -R94 ;  /* 0x000000ffff5ee224 */ /* 0x000fe200078e0a5e */
[----:B------:R-:W-:Y:S01]  /*9bd0*/  ISETP.GE.AND P6, PT, R109, RZ, PT ;  /* 0x000000ff6d00720c */ /* 0x000fe20003fc6270 */
[----:B------:R-:W-:Y:S01]  /*9be0*/  IMAD R2, R5, R111, R110 ;  /* 0x0000006f05027224 */ /* 0x000fe200078e026e */
[----:B------:R-:W-:Y:S01]  /*9bf0*/  LOP3.LUT R109, R7, 0x194, RZ, 0xfc, !PT ;  /* 0x00000194076d7812 */ /* 0x000fe200078efcff */
[----:B---3--:R-:W-:Y:S01]  /*9c00*/  IMAD.MOV.U32 R86, RZ, RZ, R3 ;  /* 0x000000ffff567224 */ /* 0x008fe200078e0003 */
[----:B------:R-:W-:Y:S02]  /*9c10*/  ISETP.GT.U32.AND P4, PT, R5, R108, PT ;  /* 0x0000006c0500720c */ /* 0x000fe40003f84070 */
[----:B------:R-:W-:Y:S01]  /*9c20*/  LOP3.LUT R111, R51, 0x70, RZ, 0x3c, !PT ;  /* 0x00000070336f7812 */ /* 0x000fe200078e3cff */
[----:B------:R-:W-:Y:S01]  /*9c30*/  @!P5 IMAD.MOV R86, RZ, RZ, -R86 ;  /* 0x000000ffff56d224 */ /* 0x000fe200078e0a56 */
[----:B------:R-:W-:-:S02]  /*9c40*/  IABS R110, R109 ;  /* 0x0000006d006e7213 */ /* 0x000fc40000000000 */
[----:B------:R-:W-:Y:S01]  /*9c50*/  ISETP.GT.U32.AND P5, PT, R5, R2, PT ;  /* 0x000000020500720c */ /* 0x000fe20003fa4070 */
[----:B------:R2:W-:Y:S06]  /*9c60*/  STS.U8 [R111+UR11+0x8380], R107 ;  /* 0x0083806b6f007988 */ /* 0x0005ec000800000b */
[----:B------:R-:W-:Y:S02]  /*9c70*/  @!P4 IMAD.IADD R108, R108, 0x1, -R5 ;  /* 0x000000016c6cc824 */ /* 0x000fe400078e0a05 */
[----:B--2---:R-:W-:Y:S01]  /*9c80*/  IMAD.HI.U32 R107, R6, R110, RZ ;  /* 0x0000006e066b7227 */ /* 0x004fe200078e00ff */
[----:B------:R2:W-:Y:S03]  /*9c90*/  STS.U8 [R111+UR11+0x8780], R100 ;  /* 0x008780646f007988 */ /* 0x0005e6000800000b */
[----:B------:R-:W-:-:S02]  /*9ca0*/  IMAD.MOV R107, RZ, RZ, -R107 ;  /* 0x000000ffff6b7224 */ /* 0x000fc400078e0a6b */
[----:B------:R-:W-:Y:S02]  /*9cb0*/  @!P5 IMAD.IADD R2, R2, 0x1, -R5 ;  /* 0x000000010202d824 */ /* 0x000fe400078e0a05 */
[C---:B------:R-:W-:Y:S02]  /*9cc0*/  IMAD R3, R5.reuse, R107, R110 ;  /* 0x0000006b05037224 */ /* 0x040fe400078e026e */
[----:B--2---:R-:W-:Y:S01]  /*9cd0*/  IMAD.MOV.U32 R100, RZ, RZ, R108 ;  /* 0x000000ffff647224 */ /* 0x004fe200078e006c */
[C---:B------:R-:W-:Y:S01]  /*9ce0*/  ISETP.GT.U32.AND P5, PT, R5.reuse, R2, PT ;  /* 0x000000020500720c */ /* 0x040fe20003fa4070 */
[----:B------:R-:W-:Y:S02]  /*9cf0*/  VIADD R107, R8, 0x19c ;  /* 0x0000019c086b7836 */ /* 0x000fe40000000000 */
[----:B------:R-:W-:Y:S01]  /*9d00*/  @!P3 IMAD.MOV R100, RZ, RZ, -R100 ;  /* 0x000000ffff64b224 */ /* 0x000fe200078e0a64 */
[----:B------:R-:W-:Y:S02]  /*9d10*/  ISETP.GT.U32.AND P3, PT, R5, R3, PT ;  /* 0x000000030500720c */ /* 0x000fe40003f64070 */
[----:B------:R-:W-:-:S02]  /*9d20*/  ISETP.GE.AND P4, PT, R109, RZ, PT ;  /* 0x000000ff6d00720c */ /* 0x000fc40003f86270 */
[----:B------:R-:W-:-:S05]  /*9d30*/  IABS R109, R107 ;  /* 0x0000006b006d7213 */ /* 0x000fca0000000000 */
[----:B------:R-:W-:-:S04]  /*9d40*/  IMAD.HI.U32 R110, R6, R109, RZ ;  /* 0x0000006d066e7227 */ /* 0x000fc800078e00ff */
[--C-:B------:R-:W-:Y:S02]  /*9d50*/  @!P3 IMAD.IADD R3, R3, 0x1, -R5.reuse ;  /* 0x000000010303b824 */ /* 0x100fe400078e0a05 */
[----:B------:R-:W-:Y:S02]  /*9d60*/  IMAD.MOV R110, RZ, RZ, -R110 ;  /* 0x000000ffff6e7224 */ /* 0x000fe400078e0a6e */
[----:B------:R-:W-:Y:S01]  /*9d70*/  @!P5 IMAD.IADD R2, R2, 0x1, -R5 ;  /* 0x000000010202d824 */ /* 0x000fe200078e0a05 */
[----:B------:R-:W-:Y:S01]  /*9d80*/  ISETP.GE.AND P5, PT, R107, RZ, PT ;  /* 0x000000ff6b00720c */ /* 0x000fe20003fa6270 */
[----:B------:R2:W-:Y:S01]  /*9d90*/  STS.U8 [R111+UR11+0x8b80], R92 ;  /* 0x008b805c6f007988 */ /* 0x0005e2000800000b */
[----:B------:R-:W-:Y:S01]  /*9da0*/  IMAD R107, R5, R110, R109 ;  /* 0x0000006e056b7224 */ /* 0x000fe200078e026d */
[----:B------:R-:W-:Y:S02]  /*9db0*/  LOP3.LUT R108, R7, 0x1a4, RZ, 0xfc, !PT ;  /* 0x000001a4076c7812 */ /* 0x000fe400078efcff */
[----:B------:R-:W-:-:S02]  /*9dc0*/  ISETP.GT.U32.AND P3, PT, R5, R3, PT ;  /* 0x000000030500720c */ /* 0x000fc40003f64070 */
[----:B------:R-:W-:Y:S01]  /*9dd0*/  IABS R109, R108 ;  /* 0x0000006c006d7213 */ /* 0x000fe20000000000 */
[----:B--2---:R-:W-:-:S04]  /*9de0*/  IMAD.MOV.U32 R92, RZ, RZ, R2 ;  /* 0x000000ffff5c7224 */ /* 0x004fc800078e0002 */
[----:B------:R-:W-:Y:S01]  /*9df0*/  @!P6 IMAD.MOV R92, RZ, RZ, -R92 ;  /* 0x000000ffff5ce224 */ /* 0x000fe200078e0a5c */
[----:B------:R-:W-:Y:S01]  /*9e00*/  ISETP.GT.U32.AND P6, PT, R5, R107, PT ;  /* 0x0000006b0500720c */ /* 0x000fe20003fc4070 */
[----:B------:R-:W-:Y:S01]  /*9e10*/  IMAD.HI.U32 R110, R6, R109, RZ ;  /* 0x0000006d066e7227 */ /* 0x000fe200078e00ff */
[----:B------:R2:W-:Y:S03]  /*9e20*/  STS.U8 [R111+UR11+0x8f80], R85 ;  /* 0x008f80556f007988 */ /* 0x0005e6000800000b */
[----:B------:R-:W-:Y:S02]  /*9e30*/  IMAD.MOV R110, RZ, RZ, -R110 ;  /* 0x000000ffff6e7224 */ /* 0x000fe400078e0a6e */
[----:B------:R-:W-:Y:S01]  /*9e40*/  @!P3 IMAD.IADD R3, R3, 0x1, -R5 ;  /* 0x000000010303b824 */ /* 0x000fe200078e0a05 */
[----:B------:R-:W-:Y:S01]  /*9e50*/  ISETP.GE.AND P3, PT, R108, RZ, PT ;  /* 0x000000ff6c00720c */ /* 0x000fe20003f66270 */
[----:B------:R-:W-:-:S02]  /*9e60*/  IMAD R108, R5, R110, R109 ;  /* 0x0000006e056c7224 */ /* 0x000fc400078e026d */
[----:B--2---:R-:W-:Y:S02]  /*9e70*/  IMAD.MOV.U32 R85, RZ, RZ, R3 ;  /* 0x000000ffff557224 */ /* 0x004fe400078e0003 */
[----:B------:R-:W-:Y:S02]  /*9e80*/  @!P6 IMAD.IADD R107, R107, 0x1, -R5 ;  /* 0x000000016b6be824 */ /* 0x000fe400078e0a05 */
[----:B------:R-:W-:Y:S01]  /*9e90*/  @!P4 IMAD.MOV R85, RZ, RZ, -R85 ;  /* 0x000000ffff55c224 */ /* 0x000fe200078e0a55 */
[----:B------:R-:W-:Y:S02]  /*9ea0*/  ISETP.GT.U32.AND P4, PT, R5, R108, PT ;  /* 0x0000006c0500720c */ /* 0x000fe40003f84070 */
[----:B------:R-:W-:Y:S02]  /*9eb0*/  LOP3.LUT R2, R7, 0x1ac, RZ, 0xfc, !PT ;  /* 0x000001ac07027812 */ /* 0x000fe400078efcff */
[----:B------:R-:W-:Y:S02]  /*9ec0*/  ISETP.GT.U32.AND P6, PT, R5, R107, PT ;  /* 0x0000006b0500720c */ /* 0x000fe40003fc4070 */
[----:B------:R-:W-:-:S05]  /*9ed0*/  IABS R109, R2 ;  /* 0x00000002006d7213 */ /* 0x000fca0000000000 */
[----:B------:R-:W-:-:S04]  /*9ee0*/  IMAD.HI.U32 R110, R6, R109, RZ ;  /* 0x0000006d066e7227 */ /* 0x000fc800078e00ff */
[--C-:B------:R-:W-:Y:S02]  /*9ef0*/  @!P4 IMAD.IADD R108, R108, 0x1, -R5.reuse ;  /* 0x000000016c6cc824 */ /* 0x100fe400078e0a05 */
[----:B------:R-:W-:Y:S02]  /*9f00*/  IMAD.MOV R110, RZ, RZ, -R110 ;  /* 0x000000ffff6e7224 */ /* 0x000fe400078e0a6e */
[----:B------:R-:W-:Y:S01]  /*9f10*/  @!P6 IMAD.IADD R107, R107, 0x1, -R5 ;  /* 0x000000016b6be824 */ /* 0x000fe200078e0a05 */
[----:B------:R-:W-:Y:S02]  /*9f20*/  ISETP.GE.AND P6, PT, R2, RZ, PT ;  /* 0x000000ff0200720c */ /* 0x000fe40003fc6270 */
[----:B------:R-:W-:Y:S01]  /*9f30*/  LOP3.LUT R2, R7, 0x1b4, RZ, 0xfc, !PT ;  /* 0x000001b407027812 */ /* 0x000fe200078efcff */
[C---:B------:R-:W-:Y:S01]  /*9f40*/  IMAD R109, R5.reuse, R110, R109 ;  /* 0x0000006e056d7224 */ /* 0x040fe200078e026d */
[C---:B------:R-:W-:Y:S02]  /*9f50*/  ISETP.GT.U32.AND P4, PT, R5.reuse, R108, PT ;  /* 0x0000006c0500720c */ /* 0x040fe40003f84070 */
[----:B------:R-:W-:Y:S01]  /*9f60*/  IABS R3, R2 ;  /* 0x0000000200037213 */ /* 0x000fe20000000000 */
[----:B------:R-:W-:Y:S01]  /*9f70*/  @!P5 IMAD.MOV R107, RZ, RZ, -R107 ;  /* 0x000000ffff6bd224 */ /* 0x000fe200078e0a6b */
[----:B------:R-:W-:Y:S01]  /*9f80*/  ISETP.GT.U32.AND P5, PT, R5, R109, PT ;  /* 0x0000006d0500720c */ /* 0x000fe20003fa4070 */
[----:B------:R2:W-:Y:S02]  /*9f90*/  STS.U8 [R51+UR11], R80 ;  /* 0x0000005033007988 */ /* 0x0005e4000800000b */
[----:B--2---:R-:W-:-:S04]  /*9fa0*/  IMAD.HI.U32 R80, R6, R3, RZ ;  /* 0x0000000306507227 */ /* 0x004fc800078e00ff */
[----:B------:R-:W-:Y:S02]  /*9fb0*/  IMAD.MOV R80, RZ, RZ, -R80 ;  /* 0x000000ffff507224 */ /* 0x000fe400078e0a50 */
[----:B------:R-:W-:Y:S01]  /*9fc0*/  @!P4 IMAD.IADD R108, R108, 0x1, -R5 ;  /* 0x000000016c6cc824 */ /* 0x000fe200078e0a05 */
[----:B------:R-:W-:Y:S01]  /*9fd0*/  ISETP.GE.AND P4, PT, R2, RZ, PT ;  /* 0x000000ff0200720c */ /* 0x000fe20003f86270 */
[----:B------:R-:W-:Y:S02]  /*9fe0*/  IMAD R2, R5, R80, R3 ;  /* 0x0000005005027224 */ /* 0x000fe400078e0203 */
[----:B------:R-:W-:Y:S02]  /*9ff0*/  @!P5 IMAD.IADD R109, R109, 0x1, -R5 ;  /* 0x000000016d6dd824 */ /* 0x000fe400078e0a05 */
[----:B------:R-:W-:Y:S01]  /*a000*/  @!P3 IMAD.MOV R108, RZ, RZ, -R108 ;  /* 0x000000ffff6cb224 */ /* 0x000fe200078e0a6c */
[C---:B------:R-:W-:Y:S01]  /*a010*/  ISETP.GT.U32.AND P3, PT, R5.reuse, R2, PT ;  /* 0x000000020500720c */ /* 0x040fe20003f64070 */
[----:B------:R-:W-:Y:S01]  /*a020*/  VIADD R3, R8, 0x1bc ;  /* 0x000001bc08037836 */ /* 0x000fe20000000000 */
[----:B------:R-:W-:Y:S01]  /*a030*/  ISETP.GT.U32.AND P5, PT, R5, R109, PT ;  /* 0x0000006d0500720c */ /* 0x000fe20003fa4070 */
[----:B------:R2:W-:Y:S03]  /*a040*/  STS.U8 [R51+UR11+0x100], R20 ;  /* 0x0001001433007988 */ /* 0x0005e6000800000b */
[----:B--2---:R-:W-:-:S07]  /*a050*/  IABS R20, R3 ;  /* 0x0000000300147213 */ /* 0x004fce0000000000 */
[----:B------:R-:W-:Y:S02]  /*a060*/  @!P3 IMAD.IADD R2, R2, 0x1, -R5 ;  /* 0x000000010202b824 */ /* 0x000fe400078e0a05 */
[----:B------:R-:W-:-:S03]  /*a070*/  IMAD.HI.U32 R80, R6, R20, RZ ;  /* 0x0000001406507227 */ /* 0x000fc600078e00ff */
[----:B------:R-:W-:Y:S01]  /*a080*/  ISETP.GT.U32.AND P3, PT, R5, R2, PT ;  /* 0x000000020500720c */ /* 0x000fe20003f64070 */
[----:B------:R-:W-:Y:S01]  /*a090*/  @!P5 IMAD.IADD R109, R109, 0x1, -R5 ;  /* 0x000000016d6dd824 */ /* 0x000fe200078e0a05 */
[----:B------:R-:W-:Y:S01]  /*a0a0*/  ISETP.GE.AND P5, PT, R3, RZ, PT ;  /* 0x000000ff0300720c */ /* 0x000fe20003fa6270 */
[----:B------:R-:W-:Y:S01]  /*a0b0*/  IMAD.MOV R80, RZ, RZ, -R80 ;  /* 0x000000ffff507224 */ /* 0x000fe200078e0a50 */
[----:B------:R-:W-:-:S03]  /*a0c0*/  LOP3.LUT R3, R7, 0x1c4, RZ, 0xfc, !PT ;  /* 0x000001c407037812 */ /* 0x000fc600078efcff */
[C---:B------:R-:W-:Y:S01]  /*a0d0*/  IMAD R20, R5.reuse, R80, R20 ;  /* 0x0000005005147224 */ /* 0x040fe200078e0214 */
[----:B------:R-:W-:Y:S01]  /*a0e0*/  IABS R80, R3 ;  /* 0x0000000300507213 */ /* 0x000fe20000000000 */
[----:B------:R2:W-:Y:S04]  /*a0f0*/  STS.U8 [R51+UR11+0x200], R19 ;  /* 0x0002001333007988 */ /* 0x0005e8000800000b */
[----:B------:R-:W-:Y:S02]  /*a100*/  @!P3 IMAD.IADD R2, R2, 0x1, -R5 ;  /* 0x000000010202b824 */ /* 0x000fe400078e0a05 */
[----:B------:R-:W-:Y:S02]  /*a110*/  @!P6 IMAD.MOV R109, RZ, RZ, -R109 ;  /* 0x000000ffff6de224 */ /* 0x000fe400078e0a6d */
[----:B--2---:R-:W-:Y:S01]  /*a120*/  IMAD.HI.U32 R19, R6, R80, RZ ;  /* 0x0000005006137227 */ /* 0x004fe200078e00ff */
[----:B------:R-:W-:-:S03]  /*a130*/  ISETP.GT.U32.AND P6, PT, R5, R20, PT ;  /* 0x000000140500720c */ /* 0x000fc60003fc4070 */
[----:B------:R-:W-:Y:S01]  /*a140*/  IMAD.MOV R19, RZ, RZ, -R19 ;  /* 0x000000ffff137224 */ /* 0x000fe200078e0a13 */
[----:B------:R2:W-:Y:S03]  /*a150*/  STS.U8 [R51+UR11+0x300], R18 ;  /* 0x0003001233007988 */ /* 0x0005e6000800000b */
[----:B------:R-:W-:Y:S02]  /*a160*/  IMAD R19, R5, R19, R80 ;  /* 0x0000001305137224 */ /* 0x000fe400078e0250 */
[----:B--2---:R-:W-:-:S04]  /*a170*/  IMAD.MOV.U32 R18, RZ, RZ, R2 ;  /* 0x000000ffff127224 */ /* 0x004fc800078e0002 */
[----:B------:R-:W-:Y:S01]  /*a180*/  @!P4 IMAD.MOV R18, RZ, RZ, -R18 ;  /* 0x000000ffff12c224 */ /* 0x000fe200078e0a12 */
[----:B------:R-:W-:Y:S01]  /*a190*/  ISETP.GT.U32.AND P4, PT, R5, R19, PT ;  /* 0x000000130500720c */ /* 0x000fe20003f84070 */
[----:B------:R-:W-:Y:S01]  /*a1a0*/  @!P6 IMAD.IADD R20, R20, 0x1, -R5 ;  /* 0x000000011414e824 */ /* 0x000fe200078e0a05 */
[----:B------:R-:W-:Y:S02]  /*a1b0*/  ISETP.GE.AND P3, PT, R3, RZ, PT ;  /* 0x000000ff0300720c */ /* 0x000fe40003f66270 */
[----:B------:R-:W-:Y:S02]  /*a1c0*/  LOP3.LUT R3, R7, 0x1cc, RZ, 0xfc, !PT ;  /* 0x000001cc07037812 */ /* 0x000fe400078efcff */
[----:B------:R-:W-:Y:S02]  /*a1d0*/  ISETP.GT.U32.AND P6, PT, R5, R20, PT ;  /* 0x000000140500720c */ /* 0x000fe40003fc4070 */
[----:B------:R-:W-:-:S05]  /*a1e0*/  IABS R80, R3 ;  /* 0x0000000300507213 */ /* 0x000fca0000000000 */
[----:B------:R-:W-:Y:S02]  /*a1f0*/  @!P4 IMAD.IADD R19, R19, 0x1, -R5 ;  /* 0x000000011313c824 */ /* 0x000fe400078e0a05 */
[----:B------:R-:W-:-:S03]  /*a200*/  IMAD.HI.U32 R2, R6, R80, RZ ;  /* 0x0000005006027227 */ /* 0x000fc600078e00ff */
[----:B------:R-:W-:Y:S01]  /*a210*/  ISETP.GT.U32.AND P4, PT, R5, R19, PT ;  /* 0x000000130500720c */ /* 0x000fe20003f84070 */
[----:B------:R-:W-:Y:S02]  /*a220*/  IMAD.MOV R2, RZ, RZ, -R2 ;  /* 0x000000ffff027224 */ /* 0x000fe400078e0a02 */
[----:B------:R-:W-:Y:S01]  /*a230*/  @!P6 IMAD.IADD R20, R20, 0x1, -R5 ;  /* 0x000000011414e824 */ /* 0x000fe200078e0a05 */
[----:B------:R-:W-:Y:S01]  /*a240*/  ISETP.GE.AND P6, PT, R3, RZ, PT ;  /* 0x000000ff0300720c */ /* 0x000fe20003fc6270 */
[----:B------:R-:W-:-:S08]  /*a250*/  IMAD R3, R5, R2, R80 ;  /* 0x0000000205037224 */ /* 0x000fd000078e0250 */
[----:B------:R-:W-:Y:S01]  /*a260*/  @!P4 IMAD.IADD R19, R19, 0x1, -R5 ;  /* 0x000000011313c824 */ /* 0x000fe200078e0a05 */
[----:B------:R-:W-:Y:S01]  /*a270*/  ISETP.GT.U32.AND P4, PT, R5, R3, PT ;  /* 0x000000030500720c */ /* 0x000fe20003f84070 */
[----:B------:R-:W-:Y:S01]  /*a280*/  VIADD R110, R8, 0x1dc ;  /* 0x000001dc086e7836 */ /* 0x000fe20000000000 */
[----:B------:R-:W-:-:S11]  /*a290*/  LOP3.LUT R80, R7, 0x1d4, RZ, 0xfc, !PT ;  /* 0x000001d407507812 */ /* 0x000fd600078efcff */
[----:B------:R-:W-:Y:S01]  /*a2a0*/  @!P4 IMAD.IADD R3, R3, 0x1, -R5 ;  /* 0x000000010303c824 */ /* 0x000fe200078e0a05 */
[----:B------:R-:W-:-:S04]  /*a2b0*/  IABS R111, R110 ;  /* 0x0000006e006f7213 */ /* 0x000fc80000000000 */
[----:B------:R-:W-:Y:S01]  /*a2c0*/  ISETP.GT.U32.AND P4, PT, R5, R3, PT ;  /* 0x000000030500720c */ /* 0x000fe20003f84070 */
[----:B------:R-:W-:Y:S01]  /*a2d0*/  IMAD.MOV.U32 R8, RZ, RZ, R19 ;  /* 0x000000ffff087224 */ /* 0x000fe200078e0013 */
[----:B------:R-:W-:Y:S01]  /*a2e0*/  IABS R2, R80 ;  /* 0x0000005000027213 */ /* 0x000fe20000000000 */
[----:B------:R-:W-:Y:S01]  /*a2f0*/  IMAD.HI.U32 R19, R6, R111, RZ ;  /* 0x0000006f06137227 */ /* 0x000fe200078e00ff */
[----:B------:R2:W-:Y:S03]  /*a300*/  STS.U8 [R51+UR11+0x400], R17 ;  /* 0x0004001133007988 */ /* 0x0005e6000800000b */
[----:B------:R-:W-:Y:S01]  /*a310*/  IMAD.MOV R19, RZ, RZ, -R19 ;  /* 0x000000ffff137224 */ /* 0x000fe200078e0a13 */
[----:B------:R3:W-:Y:S05]  /*a320*/  STS.U8 [R51+UR11+0x500], R15 ;  /* 0x0005000f33007988 */ /* 0x0007ea000800000b */
[----:B------:R-:W-:-:S02]  /*a330*/  @!P4 IMAD.IADD R3, R3, 0x1, -R5 ;  /* 0x000000010303c824 */ /* 0x000fc400078e0a05 */
[----:B--2---:R-:W-:Y:S01]  /*a340*/  IMAD.HI.U32 R17, R6, R2, RZ ;  /* 0x0000000206117227 */ /* 0x004fe200078e00ff */
[----:B------:R-:W-:-:S03]  /*a350*/  ISETP.GE.AND P4, PT, R110, RZ, PT ;  /* 0x000000ff6e00720c */ /* 0x000fc60003f86270 */
[C---:B------:R-:W-:Y:S02]  /*a360*/  IMAD R110, R5.reuse, R19, R111 ;  /* 0x00000013056e7224 */ /* 0x040fe400078e026f */
[----:B---3--:R-:W-:Y:S02]  /*a370*/  IMAD.MOV.U32 R15, RZ, RZ, R3 ;  /* 0x000000ffff0f7224 */ /* 0x008fe400078e0003 */
[----:B------:R-:W-:Y:S02]  /*a380*/  IMAD.MOV R17, RZ, RZ, -R17 ;  /* 0x000000ffff117224 */ /* 0x000fe400078e0a11 */
[----:B------:R-:W-:Y:S01]  /*a390*/  @!P6 IMAD.MOV R15, RZ, RZ, -R15 ;  /* 0x000000ffff0fe224 */ /* 0x000fe200078e0a0f */
[C---:B------:R-:W-:Y:S01]  /*a3a0*/  ISETP.GT.U32.AND P6, PT, R5.reuse, R110, PT ;  /* 0x0000006e0500720c */ /* 0x040fe20003fc4070 */
[----:B------:R-:W-:Y:S02]  /*a3b0*/  IMAD R2, R5, R17, R2 ;  /* 0x0000001105027224 */ /* 0x000fe400078e0202 */
[----:B------:R-:W-:-:S03]  /*a3c0*/  @!P3 IMAD.MOV R8, RZ, RZ, -R8 ;  /* 0x000000ffff08b224 */ /* 0x000fc600078e0a08 */
[----:B------:R-:W-:Y:S02]  /*a3d0*/  ISETP.GT.U32.AND P3, PT, R5, R2, PT ;  /* 0x000000020500720c */ /* 0x000fe40003f64070 */
[----:B------:R-:W-:Y:S01]  /*a3e0*/  LOP3.LUT R19, R7, 0x1e4, RZ, 0xfc, !PT ;  /* 0x000001e407137812 */ /* 0x000fe200078efcff */
[----:B------:R-:W-:-:S03]  /*a3f0*/  IMAD.MOV.U32 R17, RZ, RZ, R20 ;  /* 0x000000ffff117224 */ /* 0x000fc600078e0014 */
[----:B------:R-:W-:Y:S01]  /*a400*/  IABS R20, R19 ;  /* 0x0000001300147213 */ /* 0x000fe20000000000 */
[----:B------:R-:W-:-:S04]  /*a410*/  @!P6 IMAD.IADD R110, R110, 0x1, -R5 ;  /* 0x000000016e6ee824 */ /* 0x000fc800078e0a05 */
[----:B------:R-:W-:Y:S01]  /*a420*/  IMAD.HI.U32 R3, R6, R20, RZ ;  /* 0x0000001406037227 */ /* 0x000fe200078e00ff */
[----:B------:R-:W-:-:S03]  /*a430*/  ISETP.GT.U32.AND P6, PT, R5, R110, PT ;  /* 0x0000006e0500720c */ /* 0x000fc60003fc4070 */
[----:B------:R-:W-:Y:S02]  /*a440*/  @!P3 IMAD.IADD R2, R2, 0x1, -R5 ;  /* 0x000000010202b824 */ /* 0x000fe400078e0a05 */
[----:B------:R-:W-:-:S03]  /*a450*/  IMAD.MOV R3, RZ, RZ, -R3 ;  /* 0x000000ffff037224 */ /* 0x000fc600078e0a03 */
[C---:B------:R-:W-:Y:S01]  /*a460*/  ISETP.GT.U32.AND P3, PT, R5.reuse, R2, PT ;  /* 0x000000020500720c */ /* 0x040fe20003f64070 */
[----:B------:R-:W-:Y:S01]  /*a470*/  @!P5 IMAD.MOV R17, RZ, RZ, -R17 ;  /* 0x000000ffff11d224 */ /* 0x000fe200078e0a11 */
[----:B------:R-:W-:Y:S01]  /*a480*/  ISETP.GE.AND P5, PT, R80, RZ, PT ;  /* 0x000000ff5000720c */ /* 0x000fe20003fa6270 */
[----:B------:R-:W-:Y:S02]  /*a490*/  IMAD R80, R5, R3, R20 ;  /* 0x0000000305507224 */ /* 0x000fe400078e0214 */
[----:B------:R-:W-:-:S03]  /*a4a0*/  @!P6 IMAD.IADD R110, R110, 0x1, -R5 ;  /* 0x000000016e6ee824 */ /* 0x000fc600078e0a05 */
[----:B------:R-:W-:-:S05]  /*a4b0*/  ISETP.GT.U32.AND P6, PT, R5, R80, PT ;  /* 0x000000500500720c */ /* 0x000fca0003fc4070 */
[--C-:B------:R-:W-:Y:S01]  /*a4c0*/  @!P3 IMAD.IADD R2, R2, 0x1, -R5.reuse ;  /* 0x000000010202b824 */ /* 0x100fe200078e0a05 */
[----:B------:R-:W-:Y:S02]  /*a4d0*/  ISETP.GE.AND P3, PT, R19, RZ, PT ;  /* 0x000000ff1300720c */ /* 0x000fe40003f66270 */
[----:B------:R-:W-:Y:S01]  /*a4e0*/  LOP3.LUT R19, R7, 0x1ec, RZ, 0xfc, !PT ;  /* 0x000001ec07137812 */ /* 0x000fe200078efcff */
[----:B------:R2:W-:Y:S04]  /*a4f0*/  STS.U8 [R51+UR11+0x600], R14 ;  /* 0x0006000e33007988 */ /* 0x0005e8000800000b */
[----:B------:R-:W-:Y:S01]  /*a500*/  @!P6 IMAD.IADD R80, R80, 0x1, -R5 ;  /* 0x000000015050e824 */ /* 0x000fe200078e0a05 */
[----:B--2---:R-:W-:-:S04]  /*a510*/  IABS R14, R19 ;  /* 0x00000013000e7213 */ /* 0x004fc80000000000 */
[----:B------:R-:W-:Y:S01]  /*a520*/  ISETP.GT.U32.AND P6, PT, R5, R80, PT ;  /* 0x000000500500720c */ /* 0x000fe20003fc4070 */
[----:B------:R-:W-:-:S04]  /*a530*/  IMAD.HI.U32 R3, R6, R14, RZ ;  /* 0x0000000e06037227 */ /* 0x000fc800078e00ff */
[----:B------:R-:W-:-:S04]  /*a540*/  IMAD.MOV R3, RZ, RZ, -R3 ;  /* 0x000000ffff037224 */ /* 0x000fc800078e0a03 */
[----:B------:R-:W-:Y:S01]  /*a550*/  IMAD R14, R5, R3, R14 ;  /* 0x00000003050e7224 */ /* 0x000fe200078e020e */
[----:B------:R-:W-:-:S03]  /*a560*/  LOP3.LUT R3, R7, 0x1f4, RZ, 0xfc, !PT ;  /* 0x000001f407037812 */ /* 0x000fc600078efcff */
[----:B------:R-:W-:Y:S01]  /*a570*/  @!P6 IMAD.IADD R80, R80, 0x1, -R5 ;  /* 0x000000015050e824 */ /* 0x000fe200078e0a05 */
[----:B------:R-:W-:Y:S02]  /*a580*/  IABS R7, R3 ;  /* 0x0000000300077213 */ /* 0x000fe40000000000 */
[----:B------:R-:W-:-:S03]  /*a590*/  ISETP.GT.U32.AND P6, PT, R5, R14, PT ;  /* 0x0000000e0500720c */ /* 0x000fc60003fc4070 */
[----:B------:R-:W-:-:S04]  /*a5a0*/  IMAD.HI.U32 R6, R6, R7, RZ ;  /* 0x0000000706067227 */ /* 0x000fc800078e00ff */
[----:B------:R-:W-:-:S04]  /*a5b0*/  IMAD.MOV R6, RZ, RZ, -R6 ;  /* 0x000000ffff067224 */ /* 0x000fc800078e0a06 */
[----:B------:R-:W-:Y:S02]  /*a5c0*/  IMAD R6, R5, R6, R7 ;  /* 0x0000000605067224 */ /* 0x000fe400078e0207 */
[----:B------:R-:W-:-:S03]  /*a5d0*/  @!P6 IMAD.IADD R14, R14, 0x1, -R5 ;  /* 0x000000010e0ee824 */ /* 0x000fc600078e0a05 */
[----:B------:R-:W-:Y:S01]  /*a5e0*/  ISETP.GT.U32.AND P6, PT, R5, R6, PT ;  /* 0x000000060500720c */ /* 0x000fe20003fc4070 */
[----:B------:R-:W-:-:S04]  /*a5f0*/  IMAD.MOV.U32 R7, RZ, RZ, R2 ;  /* 0x000000ffff077224 */ /* 0x000fc800078e0002 */
[----:B------:R-:W-:-:S08]  /*a600*/  @!P5 IMAD.MOV R7, RZ, RZ, -R7 ;  /* 0x000000ffff07d224 */ /* 0x000fd000078e0a07 */
[----:B------:R-:W-:Y:S01]  /*a610*/  @!P6 IMAD.IADD R6, R6, 0x1, -R5 ;  /* 0x000000010606e824 */ /* 0x000fe200078e0a05 */
[----:B------:R-:W-:-:S04]  /*a620*/  ISETP.GT.U32.AND P6, PT, R5, R14, PT ;  /* 0x0000000e0500720c */ /* 0x000fc80003fc4070 */
[----:B------:R-:W-:Y:S02]  /*a630*/  ISETP.GT.U32.AND P5, PT, R5, R6, PT ;  /* 0x000000060500720c */ /* 0x000fe40003fa4070 */
[----:B------:R-:W-:-:S05]  /*a640*/  SEL R2, R4, R9, !P2 ;  /* 0x0000000904027207 */ /* 0x000fca0005000000 */
[----:B------:R-:W-:Y:S02]  /*a650*/  IMAD R2, R2, UR9, RZ ;  /* 0x0000000902027c24 */ /* 0x000fe4000f8e02ff */
[----:B------:R-:W-:-:S04]  /*a660*/  @!P6 IMAD.IADD R14, R14, 0x1, -R5 ;  /* 0x000000010e0ee824 */ /* 0x000fc800078e0a05 */
[----:B------:R-:W-:Y:S01]  /*a670*/  @!P5 IMAD.IADD R6, R6, 0x1, -R5 ;  /* 0x000000010606d824 */ /* 0x000fe200078e0a05 */
[C---:B------:R-:W-:Y:S02]  /*a680*/  IADD3 R20, P5, PT, R2.reuse, R84, RZ ;  /* 0x0000005402147210 */ /* 0x040fe40007fbe0ff */
[----:B------:R-:W-:Y:S02]  /*a690*/  ISETP.GE.AND P6, PT, R19, RZ, PT ;  /* 0x000000ff1300720c */ /* 0x000fe40003fc6270 */
[----:B------:R-:W-:Y:S02]  /*a6a0*/  LEA.HI.X.SX32 R19, R2, R81, 0x1, P5 ;  /* 0x0000005102137211 */ /* 0x000fe400028f0eff */
[----:B------:R-:W-:Y:S01]  /*a6b0*/  ISETP.GE.AND P5, PT, R3, RZ, PT ;  /* 0x000000ff0300720c */ /* 0x000fe20003fa6270 */
[----:B------:R-:W-:Y:S01]  /*a6c0*/  @P0 IMAD.MOV.U32 R2, RZ, RZ, R20 ;  /* 0x000000ffff020224 */ /* 0x000fe200078e0014 */
[----:B------:R-:W-:Y:S01]  /*a6d0*/  PRMT R112, RZ, 0x7610, R112 ;  /* 0x00007610ff707816 */ /* 0x000fe20000000070 */
[----:B------:R-:W-:Y:S01]  /*a6e0*/  @P0 IMAD.MOV.U32 R3, RZ, RZ, R19 ;  /* 0x000000ffff030224 */ /* 0x000fe200078e0013 */
[----:B------:R-:W-:Y:S01]  /*a6f0*/  SEL R13, R4, R13, !P2 ;  /* 0x0000000d040d7207 */ /* 0x000fe20005000000 */
[----:B------:R-:W-:-:S02]  /*a700*/  IMAD.MOV.U32 R9, RZ, RZ, R14 ;  /* 0x000000ffff097224 */ /* 0x000fc400078e000e */
[----:B------:R-:W-:Y:S01]  /*a710*/  IMAD.MOV.U32 R14, RZ, RZ, R6 ;  /* 0x000000ffff0e7224 */ /* 0x000fe200078e0006 */
[----:B------:R2:W3:Y:S01]  /*a720*/  @P0 LDG.E.U8 R112, desc[UR24][R2.64] ;  /* 0x0000001802700981 */ /* 0x0004e2000c1e1100 */
[----:B------:R-:W-:Y:S01]  /*a730*/  @!P6 IMAD.MOV R9, RZ, RZ, -R9 ;  /* 0x000000ffff09e224 */ /* 0x000fe200078e0a09 */
[----:B------:R-:W-:Y:S01]  /*a740*/  SEL R10, R4, R10, !P2 ;  /* 0x0000000a040a7207 */ /* 0x000fe20005000000 */
[----:B------:R-:W-:Y:S02]  /*a750*/  IMAD R13, R13, UR9, RZ ;  /* 0x000000090d0d7c24 */ /* 0x000fe4000f8e02ff */
[----:B------:R-:W-:Y:S02]  /*a760*/  @!P5 IMAD.MOV R14, RZ, RZ, -R14 ;  /* 0x000000ffff0ed224 */ /* 0x000fe400078e0a0e */
[----:B--2---:R-:W-:Y:S02]  /*a770*/  IMAD.MOV.U32 R3, RZ, RZ, R110 ;  /* 0x000000ffff037224 */ /* 0x004fe400078e006e */
[----:B------:R-:W-:-:S02]  /*a780*/  IMAD.MOV.U32 R2, RZ, RZ, R80 ;  /* 0x000000ffff027224 */ /* 0x000fc400078e0050 */
[----:B------:R-:W-:Y:S02]  /*a790*/  @!P4 IMAD.MOV R3, RZ, RZ, -R3 ;  /* 0x000000ffff03c224 */ /* 0x000fe400078e0a03 */
[----:B------:R-:W-:Y:S01]  /*a7a0*/  @!P3 IMAD.MOV R2, RZ, RZ, -R2 ;  /* 0x000000ffff02b224 */ /* 0x000fe200078e0a02 */
[C---:B------:R-:W-:Y:S02]  /*a7b0*/  SEL R187, R4.reuse, R79, !P2 ;  /* 0x0000004f04bb7207 */ /* 0x040fe40005000000 */
[C---:B------:R-:W-:Y:S02]  /*a7c0*/  SEL R191, R4.reuse, R78, !P2 ;  /* 0x0000004e04bf7207 */ /* 0x040fe40005000000 */
[C---:B------:R-:W-:Y:S02]  /*a7d0*/  SEL R195, R4.reuse, R77, !P2 ;  /* 0x0000004d04c37207 */ /* 0x040fe40005000000 */
[C---:B------:R-:W-:Y:S02]  /*a7e0*/  SEL R199, R4.reuse, R76, !P2 ;  /* 0x0000004c04c77207 */ /* 0x040fe40005000000 */
[----:B------:R-:W-:-:S02]  /*a7f0*/  SEL R203, R4, R106, !P2 ;  /* 0x0000006a04cb7207 */ /* 0x000fc40005000000 */
[C---:B------:R-:W-:Y:S02]  /*a800*/  SEL R207, R4.reuse, R99, !P2 ;  /* 0x0000006304cf7207 */ /* 0x040fe40005000000 */
        /* <DEDUP_REMOVED lines=53> */
[----:B------:R-:W-:Y:S01]  /*ab60*/  SEL R76, R4, R14, !P2 ;  /* 0x0000000e044c7207 */ /* 0x000fe20005000000 */
[----:B------:R-:W-:Y:S01]  /*ab70*/  IMAD R10, R10, UR9, RZ ;  /* 0x000000090a0a7c24 */ /* 0x000fe2000f8e02ff */
[CC--:B------:R-:W-:Y:S01]  /*ab80*/  IADD3 R18, P2, PT, R13.reuse, R84.reuse, RZ ;  /* 0x000000540d127210 */ /* 0x0c0fe20007f5e0ff */
[----:B------:R2:W-:Y:S03]  /*ab90*/  STS.U8 [R51+UR11+0x700], R16 ;  /* 0x0007001033007988 */ /* 0x0005e6000800000b */
[----:B------:R-:W-:Y:S01]  /*aba0*/  LEA.HI.X.SX32 R17, R13, R81, 0x1, P2 ;  /* 0x000000510d117211 */ /* 0x000fe200010f0eff */
[----:B------:R-:W-:Y:S01]  /*abb0*/  @P0 IMAD.MOV.U32 R2, RZ, RZ, R18 ;  /* 0x000000ffff020224 */ /* 0x000fe200078e0012 */
[----:B------:R-:W-:Y:S02]  /*abc0*/  PRMT R113, RZ, 0x7610, R113 ;  /* 0x00007610ff717816 */ /* 0x000fe40000000071 */
[----:B--2---:R-:W-:Y:S01]  /*abd0*/  IADD3 R16, P2, PT, R10, R84, RZ ;  /* 0x000000540a107210 */ /* 0x004fe20007f5e0ff */
[----:B------:R-:W-:-:S03]  /*abe0*/  @P0 IMAD.MOV.U32 R3, RZ, RZ, R17 ;  /* 0x000000ffff030224 */ /* 0x000fc600078e0011 */
[----:B------:R-:W-:Y:S02]  /*abf0*/  LEA.HI.X.SX32 R15, R10, R81, 0x1, P2 ;  /* 0x000000510a0f7211 */ /* 0x000fe400010f0eff */
[----:B------:R2:W4:Y:S01]  /*ac00*/  @P0 LDG.E.U8 R113, desc[UR24][R2.64] ;  /* 0x0000001802710981 */ /* 0x000522000c1e1100 */
[----:B------:R-:W-:Y:S01]  /*ac10*/  PRMT R116, RZ, 0x7610, R116 ;  /* 0x00007610ff747816 */ /* 0x000fe20000000074 */
[----:B--2---:R-:W-:Y:S02]  /*ac20*/  @P0 IMAD.MOV.U32 R2, RZ, RZ, R16 ;  /* 0x000000ffff020224 */ /* 0x004fe400078e0010 */
[----:B------:R-:W-:-:S05]  /*ac30*/  @P0 IMAD.MOV.U32 R3, RZ, RZ, R15 ;  /* 0x000000ffff030224 */ /* 0x000fca00078e000f */
[----:B------:R2:W5:Y:S01]  /*ac40*/  @P0 LDG.E.U8 R116, desc[UR24][R2.64] ;  /* 0x0000001802740981 */ /* 0x000562000c1e1100 */
[----:B------:R-:W-:Y:S02]  /*ac50*/  IMAD R12, R12, UR9, RZ ;  /* 0x000000090c0c7c24 */ /* 0x000fe4000f8e02ff */
[----:B------:R-:W-:-:S03]  /*ac60*/  IMAD R11, R11, UR9, RZ ;  /* 0x000000090b0b7c24 */ /* 0x000fc6000f8e02ff */
[----:B------:R-:W-:Y:S01]  /*ac70*/  IADD3 R14, P2, PT, R12, R84, RZ ;  /* 0x000000540c0e7210 */ /* 0x000fe20007f5e0ff */
[----:B------:R-:W-:-:S03]  /*ac80*/  IMAD R115, R115, UR9, RZ ;  /* 0x0000000973737c24 */ /* 0x000fc6000f8e02ff */
[-C--:B------:R-:W-:Y:S02]  /*ac90*/  LEA.HI.X.SX32 R13, R12, R81.reuse, 0x1, P2 ;  /* 0x000000510c0d7211 */ /* 0x080fe400010f0eff */
[CC--:B------:R-:W-:Y:S01]  /*aca0*/  IADD3 R12, P2, PT, R11.reuse, R84.reuse, RZ ;  /* 0x000000540b0c7210 */ /* 0x0c0fe20007f5e0ff */
[----:B--2---:R-:W-:Y:S01]  /*acb0*/  @P0 IMAD.MOV.U32 R2, RZ, RZ, R14 ;  /* 0x000000ffff020224 */ /* 0x004fe200078e000e */
[----:B------:R-:W-:Y:S01]  /*acc0*/  PRMT R118, RZ, 0x7610, R118 ;  /* 0x00007610ff767816 */ /* 0x000fe20000000076 */
[----:B------:R-:W-:Y:S01]  /*acd0*/  @P0 IMAD.MOV.U32 R3, RZ, RZ, R13 ;  /* 0x000000ffff030224 */ /* 0x000fe200078e000d */
[----:B------:R-:W-:Y:S01]  /*ace0*/  LEA.HI.X.SX32 R11, R11, R81, 0x1, P2 ;  /* 0x000000510b0b7211 */ /* 0x000fe200010f0eff */
[----:B------:R-:W-:Y:S01]  /*acf0*/  IMAD R6, R6, UR9, RZ ;  /* 0x0000000906067c24 */ /* 0x000fe2000f8e02ff */
[----:B------:R-:W-:Y:S02]  /*ad00*/  IADD3 R10, P2, PT, R115, R84, RZ ;  /* 0x00000054730a7210 */ /* 0x000fe40007f5e0ff */
[----:B------:R2:W3:Y:S01]  /*ad10*/  @P0 LDG.E.U8 R118, desc[UR24][R2.64] ;  /* 0x0000001802760981 */ /* 0x0004e2000c1e1100 */
[----:B------:R-:W-:-:S02]  /*ad20*/  PRMT R117, RZ, 0x7610, R117 ;  /* 0x00007610ff757816 */ /* 0x000fc40000000075 */
[-C--:B------:R-:W-:Y:S01]  /*ad30*/  LEA.HI.X.SX32 R9, R115, R81.reuse, 0x1, P2 ;  /* 0x0000005173097211 */ /* 0x080fe200010f0eff */
[----:B------:R-:W-:Y:S01]  /*ad40*/  IMAD R5, R5, UR9, RZ ;  /* 0x0000000905057c24 */ /* 0x000fe2000f8e02ff */
[CC--:B------:R-:W-:Y:S01]  /*ad50*/  IADD3 R8, P2, PT, R6.reuse, R84.reuse, RZ ;  /* 0x0000005406087210 */ /* 0x0c0fe20007f5e0ff */
[----:B--2---:R-:W-:Y:S02]  /*ad60*/  @P0 IMAD.MOV.U32 R2, RZ, RZ, R12 ;  /* 0x000000ffff020224 */ /* 0x004fe400078e000c */
[----:B------:R-:W-:Y:S01]  /*ad70*/  @P0 IMAD.MOV.U32 R3, RZ, RZ, R11 ;  /* 0x000000ffff030224 */ /* 0x000fe200078e000b */
[----:B------:R-:W-:Y:S02]  /*ad80*/  PRMT R114, RZ, 0x7610, R114 ;  /* 0x00007610ff727816 */ /* 0x000fe40000000072 */
[----:B------:R-:W-:Y:S02]  /*ad90*/  LEA.HI.X.SX32 R7, R6, R81, 0x1, P2 ;  /* 0x0000005106077211 */ /* 0x000fe400010f0eff */
[----:B------:R2:W3:Y:S01]  /*ada0*/  @P0 LDG.E.U8 R117, desc[UR24][R2.64] ;  /* 0x0000001802750981 */ /* 0x0004e2000c1e1100 */
[----:B------:R-:W-:-:S02]  /*adb0*/  IADD3 R6, P2, PT, R5, R84, RZ ;  /* 0x0000005405067210 */ /* 0x000fc40007f5e0ff */
[----:B------:R-:W-:Y:S01]  /*adc0*/  PRMT R115, RZ, 0x7610, R115 ;  /* 0x00007610ff737816 */ /* 0x000fe20000000073 */
[----:B--2---:R-:W-:Y:S02]  /*add0*/  @P0 IMAD.MOV.U32 R2, RZ, RZ, R10 ;  /* 0x000000ffff020224 */ /* 0x004fe400078e000a */
[----:B------:R-:W-:Y:S01]  /*ade0*/  @P0 IMAD.MOV.U32 R3, RZ, RZ, R9 ;  /* 0x000000ffff030224 */ /* 0x000fe200078e0009 */
[----:B------:R-:W-:Y:S01]  /*adf0*/  LEA.HI.X.SX32 R5, R5, R81, 0x1, P2 ;  /* 0x0000005105057211 */ /* 0x000fe200010f0eff */
[----:B------:R-:W-:-:S03]  /*ae00*/  IMAD R80, R80, UR9, RZ ;  /* 0x0000000950507c24 */ /* 0x000fc6000f8e02ff */
[----:B------:R2:W3:Y:S01]  /*ae10*/  @P0 LDG.E.U8 R114, desc[UR24][R2.64] ;  /* 0x0000001802720981 */ /* 0x0004e2000c1e1100 */
[----:B------:R-:W-:Y:S02]  /*ae20*/  PRMT R110, RZ, 0x7610, R110 ;  /* 0x00007610ff6e7816 */ /* 0x000fe4000000006e */
[----:B------:R-:W-:Y:S01]  /*ae30*/  IADD3 R4, P2, PT, R80, R84, RZ ;  /* 0x0000005450047210 */ /* 0x000fe20007f5e0ff */
[----:B--2---:R-:W-:Y:S02]  /*ae40*/  @P0 IMAD.MOV.U32 R2, RZ, RZ, R8 ;  /* 0x000000ffff020224 */ /* 0x004fe400078e0008 */
[----:B------:R-:W-:-:S05]  /*ae50*/  @P0 IMAD.MOV.U32 R3, RZ, RZ, R7 ;  /* 0x000000ffff030224 */ /* 0x000fca00078e0007 */
[----:B------:R2:W3:Y:S01]  /*ae60*/  @P0 LDG.E.U8 R115, desc[UR24][R2.64] ;  /* 0x0000001802730981 */ /* 0x0004e2000c1e1100 */
[----:B------:R-:W-:Y:S01]  /*ae70*/  PRMT R111, RZ, 0x7610, R111 ;  /* 0x00007610ff6f7816 */ /* 0x000fe2000000006f */
[----:B------:R-:W-:Y:S02]  /*ae80*/  IMAD R119, R119, UR9, RZ ;  /* 0x0000000977777c24 */ /* 0x000fe4000f8e02ff */
[----:B--2---:R-:W-:Y:S02]  /*ae90*/  @P0 IMAD.MOV.U32 R2, RZ, RZ, R6 ;  /* 0x000000ffff020224 */ /* 0x004fe400078e0006 */
[----:B------:R-:W-:-:S05]  /*aea0*/  @P0 IMAD.MOV.U32 R3, RZ, RZ, R5 ;  /* 0x000000ffff030224 */ /* 0x000fca00078e0005 */
[----:B------:R2:W3:Y:S01]  /*aeb0*/  @P0 LDG.E.U8 R110, desc[UR24][R2.64] ;  /* 0x00000018026e0981 */ /* 0x0004e2000c1e1100 */
[----:B------:R-:W-:Y:S01]  /*aec0*/  IMAD R135, R135, UR9, RZ ;  /* 0x0000000987877c24 */ /* 0x000fe2000f8e02ff */
[----:B--2---:R-:W-:Y:S01]  /*aed0*/  LEA.HI.X.SX32 R3, R80, R81, 0x1, P2 ;  /* 0x0000005150037211 */ /* 0x004fe200010f0eff */
[----:B------:R-:W-:-:S05]  /*aee0*/  @P0 IMAD.MOV.U32 R2, RZ, RZ, R4 ;  /* 0x000000ffff020224 */ /* 0x000fca00078e0004 */
[----:B------:R2:W3:Y:S01]  /*aef0*/  @P0 LDG.E.U8 R111, desc[UR24][R2.64] ;  /* 0x00000018026f0981 */ /* 0x0004e2000c1e1100 */
[----:B------:R-:W-:Y:S01]  /*af00*/  IMAD R121, R121, UR9, RZ ;  /* 0x0000000979797c24 */ /* 0x000fe2000f8e02ff */
[----:B------:R-:W-:Y:S02]  /*af10*/  PRMT R94, RZ, 0x7610, R94 ;  /* 0x00007610ff5e7816 */ /* 0x000fe4000000005e */
[----:B--2---:R-:W-:-:S04]  /*af20*/  IADD3 R2, P2, PT, R119, R84, RZ ;  /* 0x0000005477027210 */ /* 0x004fc80007f5e0ff */
[-C--:B------:R-:W-:Y:S02]  /*af30*/  LEA.HI.X.SX32 R96, R119, R81.reuse, 0x1, P2 ;  /* 0x0000005177607211 */ /* 0x080fe400010f0eff */
[C---:B------:R-:W-:Y:S01]  /*af40*/  IADD3 R80, P2, PT, R135.reuse, R84, RZ ;  /* 0x0000005487507210 */ /* 0x040fe20007f5e0ff */
[----:B------:R2:W-:Y:S04]  /*af50*/  STS.U8 [R51+UR11+0xb00], R70 ;  /* 0x000b004633007988 */ /* 0x0005e8000800000b */
[----:B------:R0:W-:Y:S01]  /*af60*/  STS.U8 [R51+UR11+0xd00], R71 ;  /* 0x000d004733007988 */ /* 0x0001e2000800000b */
[----:B------:R-:W-:-:S03]  /*af70*/  LEA.HI.X.SX32 R97, R135, R81, 0x1, P2 ;  /* 0x0000005187617211 */ /* 0x000fc600010f0eff */
[----:B------:R1:W-:Y:S01]  /*af80*/  STS.U8 [R51+UR11+0x1500], R141 ;  /* 0x0015008d33007988 */ /* 0x0003e2000800000b */
[----:B--2---:R-:W-:Y:S02]  /*af90*/  @P0 IMAD.MOV.U32 R70, RZ, RZ, R2 ;  /* 0x000000ffff460224 */ /* 0x004fe400078e0002 */
[----:B0-----:R-:W-:Y:S01]  /*afa0*/  @P0 IMAD.MOV.U32 R71, RZ, RZ, R96 ;  /* 0x000000ffff470224 */ /* 0x001fe200078e0060 */
[----:B------:R0:W-:Y:S01]  /*afb0*/  STS.U8 [R51+UR11+0x1200], R144 ;  /* 0x0012009033007988 */ /* 0x0001e2000800000b */
[----:B------:R-:W-:Y:S02]  /*afc0*/  IMAD R120, R120, UR9, RZ ;  /* 0x0000000978787c24 */ /* 0x000fe4000f8e02ff */
[----:B-1----:R-:W-:Y:S01]  /*afd0*/  IMAD.MOV.U32 R141, RZ, RZ, R79 ;  /* 0x000000ffff8d7224 */ /* 0x002fe200078e004f */
[----:B------:R-:W-:Y:S01]  /*afe0*/  IADD3 R79, P2, PT, R121, R84, RZ ;  /* 0x00000054794f7210 */ /* 0x000fe20007f5e0ff */
[----:B------:R1:W2:Y:S01]  /*aff0*/  @P0 LDG.E.U8 R94, desc[UR24][R70.64] ;  /* 0x00000018465e0981 */ /* 0x0002a2000c1e1100 */
[----:B------:R-:W-:-:S03]  /*b000*/  PRMT R95, RZ, 0x7610, R95 ;  /* 0x00007610ff5f7816 */ /* 0x000fc6000000005f */
[----:B------:R1:W-:Y:S01]  /*b010*/  STS.U8 [R51+UR11+0x1000], R142 ;  /* 0x0010008e33007988 */ /* 0x0003e2000800000b */
[----:B0-----:R-:W-:Y:S01]  /*b020*/  IMAD.MOV.U32 R144, RZ, RZ, R98 ;  /* 0x000000ffff907224 */ /* 0x001fe200078e0062 */
[----:B------:R-:W-:Y:S01]  /*b030*/  LEA.HI.X.SX32 R98, R121, R81, 0x1, P2 ;  /* 0x0000005179627211 */ /* 0x000fe200010f0eff */
[----:B-1----:R-:W-:Y:S02]  /*b040*/  @P0 IMAD.MOV.U32 R70, RZ, RZ, R80 ;  /* 0x000000ffff460224 */ /* 0x002fe400078e0050 */
[----:B------:R-:W-:Y:S02]  /*b050*/  @P0 IMAD.MOV.U32 R71, RZ, RZ, R97 ;  /* 0x000000ffff470224 */ /* 0x000fe400078e0061 */
[----:B------:R-:W-:Y:S01]  /*b060*/  IMAD.MOV.U32 R142, RZ, RZ, R78 ;  /* 0x000000ffff8e7224 */ /* 0x000fe200078e004e */
[----:B------:R-:W-:Y:S01]  /*b070*/  IADD3 R78, P2, PT, R120, R84, RZ ;  /* 0x00000054784e7210 */ /* 0x000fe20007f5e0ff */
[----:B------:R-:W-:Y:S01]  /*b080*/  IMAD R123, R123, UR9, RZ ;  /* 0x000000097b7b7c24 */ /* 0x000fe2000f8e02ff */
[----:B------:R0:W-:Y:S01]  /*b090*/  STS.U8 [R51+UR11+0x1700], R143 ;  /* 0x0017008f33007988 */ /* 0x0001e2000800000b */
[----:B------:R-:W-:-:S03]  /*b0a0*/  PRMT R91, RZ, 0x7610, R91 ;  /* 0x00007610ff5b7816 */ /* 0x000fc6000000005b */
[----:B------:R1:W2:Y:S01]  /*b0b0*/  @P0 LDG.E.U8 R95, desc[UR24][R70.64] ;  /* 0x00000018465f0981 */ /* 0x0002a2000c1e1100 */
[----:B------:R-:W-:-:S03]  /*b0c0*/  IMAD R122, R122, UR9, RZ ;  /* 0x000000097a7a7c24 */ /* 0x000fc6000f8e02ff */
[----:B------:R1:W-:Y:S01]  /*b0d0*/  STS.U8 [R51+UR11+0x1300], R139 ;  /* 0x0013008b33007988 */ /* 0x0003e2000800000b */
[----:B0-----:R-:W-:Y:S01]  /*b0e0*/  IMAD.MOV.U32 R143, RZ, RZ, R99 ;  /* 0x000000ffff8f7224 */ /* 0x001fe200078e0063 */
[----:B------:R-:W-:Y:S01]  /*b0f0*/  LEA.HI.X.SX32 R99, R120, R81, 0x1, P2 ;  /* 0x0000005178637211 */ /* 0x000fe200010f0eff */
[----:B-1----:R-:W-:Y:S02]  /*b100*/  @P0 IMAD.MOV.U32 R70, RZ, RZ, R79 ;  /* 0x000000ffff460224 */ /* 0x002fe400078e004f */
[----:B------:R-:W-:Y:S02]  /*b110*/  @P0 IMAD.MOV.U32 R71, RZ, RZ, R98 ;  /* 0x000000ffff470224 */ /* 0x000fe400078e0062 */
[----:B------:R-:W-:Y:S01]  /*b120*/  IMAD.MOV.U32 R139, RZ, RZ, R77 ;  /* 0x000000ffff8b7224 */ /* 0x000fe200078e004d */
[----:B------:R-:W-:Y:S02]  /*b130*/  IADD3 R77, P2, PT, R123, R84, RZ ;  /* 0x000000547b4d7210 */ /* 0x000fe40007f5e0ff */
[----:B------:R0:W2:Y:S01]  /*b140*/  @P0 LDG.E.U8 R91, desc[UR24][R70.64] ;  /* 0x00000018465b0981 */ /* 0x0000a2000c1e1100 */
[----:B------:R-:W-:-:S02]  /*b150*/  PRMT R92, RZ, 0x7610, R92 ;  /* 0x00007610ff5c7816 */ /* 0x000fc4000000005c */
[----:B------:R-:W-:Y:S01]  /*b160*/  LEA.HI.X.SX32 R100, R123, R81, 0x1, P2 ;  /* 0x000000517b647211 */ /* 0x000fe200010f0eff */
[----:B------:R1:W-:Y:S01]  /*b170*/  STS.U8 [R51+UR11+0xc00], R138 ;  /* 0x000c008a33007988 */ /* 0x0003e2000800000b */
[----:B------:R-:W-:Y:S02]  /*b180*/  IMAD R125, R125, UR9, RZ ;  /* 0x000000097d7d7c24 */ /* 0x000fe4000f8e02ff */
[----:B0-----:R-:W-:Y:S02]  /*b190*/  @P0 IMAD.MOV.U32 R70, RZ, RZ, R78 ;  /* 0x000000ffff460224 */ /* 0x001fe400078e004e */
[----:B------:R-:W-:Y:S02]  /*b1a0*/  @P0 IMAD.MOV.U32 R71, RZ, RZ, R99 ;  /* 0x000000ffff470224 */ /* 0x000fe400078e0063 */
[----:B-1----:R-:W-:Y:S01]  /*b1b0*/  IMAD.MOV.U32 R138, RZ, RZ, R76 ;  /* 0x000000ffff8a7224 */ /* 0x002fe200078e004c */
[----:B------:R-:W-:Y:S02]  /*b1c0*/  IADD3 R76, P2, PT, R122, R84, RZ ;  /* 0x000000547a4c7210 */ /* 0x000fe40007f5e0ff */
[----:B------:R0:W2:Y:S01]  /*b1d0*/  @P0 LDG.E.U8 R92, desc[UR24][R70.64] ;  /* 0x00000018465c0981 */ /* 0x0000a2000c1e1100 */
[----:B------:R-:W-:-:S02]  /*b1e0*/  PRMT R89, RZ, 0x7610, R89 ;  /* 0x00007610ff597816 */ /* 0x000fc40000000059 */
[-C--:B------:R-:W-:Y:S01]  /*b1f0*/  LEA.HI.X.SX32 R101, R122, R81.reuse, 0x1, P2 ;  /* 0x000000517a657211 */ /* 0x080fe200010f0eff */
[----:B------:R1:W-:Y:S01]  /*b200*/  STS.U8 [R51+UR11+0x1100], R75 ;  /* 0x0011004b33007988 */ /* 0x0003e2000800000b */
[----:B------:R-:W-:Y:S02]  /*b210*/  IMAD R124, R124, UR9, RZ ;  /* 0x000000097c7c7c24 */ /* 0x000fe4000f8e02ff */
[----:B0-----:R-:W-:Y:S02]  /*b220*/  @P0 IMAD.MOV.U32 R70, RZ, RZ, R77 ;  /* 0x000000ffff460224 */ /* 0x001fe400078e004d */
[----:B------:R-:W-:Y:S01]  /*b230*/  @P0 IMAD.MOV.U32 R71, RZ, RZ, R100 ;  /* 0x000000ffff470224 */ /* 0x000fe200078e0064 */
[C---:B-1----:R-:W-:Y:S02]  /*b240*/  IADD3 R75, P2, PT, R125.reuse, R84, RZ ;  /* 0x000000547d4b7210 */ /* 0x042fe40007f5e0ff */
[----:B------:R-:W-:Y:S02]  /*b250*/  PRMT R90, RZ, 0x7610, R90 ;  /* 0x00007610ff5a7816 */ /* 0x000fe4000000005a */
[----:B------:R0:W2:Y:S01]  /*b260*/  @P0 LDG.E.U8 R89, desc[UR24][R70.64] ;  /* 0x0000001846590981 */ /* 0x0000a2000c1e1100 */
[----:B------:R-:W-:Y:S01]  /*b270*/  LEA.HI.X.SX32 R102, R125, R81, 0x1, P2 ;  /* 0x000000517d667211 */ /* 0x000fe200010f0eff */
[----:B------:R-:W-:-:S02]  /*b280*/  IMAD R127, R127, UR9, RZ ;  /* 0x000000097f7f7c24 */ /* 0x000fc4000f8e02ff */
[----:B------:R1:W-:Y:S01]  /*b290*/  STS.U8 [R51+UR11+0xa00], R74 ;  /* 0x000a004a33007988 */ /* 0x0003e2000800000b */
[----:B------:R-:W-:Y:S01]  /*b2a0*/  PRMT R87, RZ, 0x7610, R87 ;  /* 0x00007610ff577816 */ /* 0x000fe20000000057 */
[----:B0-----:R-:W-:Y:S02]  /*b2b0*/  @P0 IMAD.MOV.U32 R70, RZ, RZ, R76 ;  /* 0x000000ffff460224 */ /* 0x001fe400078e004c */
[----:B------:R-:W-:Y:S01]  /*b2c0*/  @P0 IMAD.MOV.U32 R71, RZ, RZ, R101 ;  /* 0x000000ffff470224 */ /* 0x000fe200078e0065 */
[----:B-1----:R-:W-:-:S04]  /*b2d0*/  IADD3 R74, P2, PT, R124, R84, RZ ;  /* 0x000000547c4a7210 */ /* 0x002fc80007f5e0ff */
[----:B------:R0:W2:Y:S01]  /*b2e0*/  @P0 LDG.E.U8 R90, desc[UR24][R70.64] ;  /* 0x00000018465a0981 */ /* 0x0000a2000c1e1100 */
[----:B------:R-:W-:Y:S01]  /*b2f0*/  LEA.HI.X.SX32 R103, R124, R81, 0x1, P2 ;  /* 0x000000517c677211 */ /* 0x000fe200010f0eff */
[----:B------:R-:W-:Y:S02]  /*b300*/  IMAD R126, R126, UR9, RZ ;  /* 0x000000097e7e7c24 */ /* 0x000fe4000f8e02ff */
[----:B------:R1:W-:Y:S01]  /*b310*/  STS.U8 [R51+UR11+0xf00], R73 ;  /* 0x000f004933007988 */ /* 0x0003e2000800000b */
[----:B------:R-:W-:Y:S01]  /*b320*/  PRMT R88, RZ, 0x7610, R88 ;  /* 0x00007610ff587816 */ /* 0x000fe20000000058 */
[----:B0-----:R-:W-:Y:S02]  /*b330*/  @P0 IMAD.MOV.U32 R70, RZ, RZ, R75 ;  /* 0x000000ffff460224 */ /* 0x001fe400078e004b */
[----:B------:R-:W-:Y:S01]  /*b340*/  @P0 IMAD.MOV.U32 R71, RZ, RZ, R102 ;  /* 0x000000ffff470224 */ /* 0x000fe200078e0066 */
[----:B-1----:R-:W-:Y:S01]  /*b350*/  IADD3 R73, P2, PT, R127, R84, RZ ;  /* 0x000000547f497210 */ /* 0x002fe20007f5e0ff */
[----:B------:R0:W-:Y:S04]  /*b360*/  STS.U8 [R51+UR11+0x1600], R148 ;  /* 0x0016009433007988 */ /* 0x0001e8000800000b */
[----:B------:R1:W2:Y:S01]  /*b370*/  @P0 LDG.E.U8 R87, desc[UR24][R70.64] ;  /* 0x0000001846570981 */ /* 0x0002a2000c1e1100 */
[----:B------:R-:W-:-:S03]  /*b380*/  PRMT R85, RZ, 0x7610, R85 ;  /* 0x00007610ff557816 */ /* 0x000fc60000000055 */
[----:B------:R1:W-:Y:S01]  /*b390*/  STS.U8 [R51+UR11+0x800], R72 ;  /* 0x0008004833007988 */ /* 0x0003e2000800000b */
[----:B0-----:R-:W-:Y:S01]  /*b3a0*/  IMAD.MOV.U32 R148, RZ, RZ, R104 ;  /* 0x000000ffff947224 */ /* 0x001fe200078e0068 */
[-C--:B------:R-:W-:Y:S01]  /*b3b0*/  LEA.HI.X.SX32 R104, R127, R81.reuse, 0x1, P2 ;  /* 0x000000517f687211 */ /* 0x080fe200010f0eff */
[----:B-1----:R-:W-:Y:S02]  /*b3c0*/  @P0 IMAD.MOV.U32 R70, RZ, RZ, R74 ;  /* 0x000000ffff460224 */ /* 0x002fe400078e004a */
[----:B------:R-:W-:Y:S01]  /*b3d0*/  @P0 IMAD.MOV.U32 R71, RZ, RZ, R103 ;  /* 0x000000ffff470224 */ /* 0x000fe200078e0067 */
[C---:B------:R-:W-:Y:S01]  /*b3e0*/  IADD3 R72, P2, PT, R126.reuse, R84, RZ ;  /* 0x000000547e487210 */ /* 0x040fe20007f5e0ff */
[----:B------:R0:W-:Y:S04]  /*b3f0*/  STS.U8 [R51+UR11+0xe00], R140 ;  /* 0x000e008c33007988 */ /* 0x0001e8000800000b */
[----:B------:R1:W2:Y:S01]  /*b400*/  @P0 LDG.E.U8 R88, desc[UR24][R70.64] ;  /* 0x0000001846580981 */ /* 0x0002a2000c1e1100 */
[----:B------:R-:W-:Y:S01]  /*b410*/  PRMT R86, RZ, 0x7610, R86 ;  /* 0x00007610ff567816 */ /* 0x000fe20000000056 */
[----:B0-----:R-:W-:Y:S01]  /*b420*/  IMAD.MOV.U32 R140, RZ, RZ, R105 ;  /* 0x000000ffff8c7224 */ /* 0x001fe200078e0069 */
[----:B------:R-:W-:Y:S01]  /*b430*/  LEA.HI.X.SX32 R105, R126, R81, 0x1, P2 ;  /* 0x000000517e697211 */ /* 0x000fe200010f0eff */
[----:B-1----:R-:W-:-:S02]  /*b440*/  @P0 IMAD.MOV.U32 R70, RZ, RZ, R73 ;  /* 0x000000ffff460224 */ /* 0x002fc400078e0049 */
[----:B------:R-:W-:-:S05]  /*b450*/  @P0 IMAD.MOV.U32 R71, RZ, RZ, R104 ;  /* 0x000000ffff470224 */ /* 0x000fca00078e0068 */
[----:B------:R0:W2:Y:S01]  /*b460*/  @P0 LDG.E.U8 R85, desc[UR24][R70.64] ;  /* 0x0000001846550981 */ /* 0x0000a2000c1e1100 */
[----:B------:R-:W-:Y:S02]  /*b470*/  IMAD R129, R129, UR9, RZ ;  /* 0x0000000981817c24 */ /* 0x000fe4000f8e02ff */
[----:B0-----:R-:W-:Y:S02]  /*b480*/  @P0 IMAD.MOV.U32 R70, RZ, RZ, R72 ;  /* 0x000000ffff460224 */ /* 0x001fe400078e0048 */
[----:B------:R-:W-:-:S05]  /*b490*/  @P0 IMAD.MOV.U32 R71, RZ, RZ, R105 ;  /* 0x000000ffff470224 */ /* 0x000fca00078e0069 */
[----:B------:R0:W2:Y:S01]  /*b4a0*/  @P0 LDG.E.U8 R86, desc[UR24][R70.64] ;  /* 0x0000001846560981 */ /* 0x0000a2000c1e1100 */
[----:B------:R-:W-:-:S03]  /*b4b0*/  IMAD R128, R128, UR9, RZ ;  /* 0x0000000980807c24 */ /* 0x000fc6000f8e02ff */
[----:B------:R1:W-:Y:S01]  /*b4c0*/  STS.U8 [R51+UR11+0x1400], R146 ;  /* 0x0014009233007988 */ /* 0x0003e2000800000b */
[----:B0-----:R-:W-:Y:S01]  /*b4d0*/  IADD3 R71, P2, PT, R129, R84, RZ ;  /* 0x0000005481477210 */ /* 0x001fe20007f5e0ff */
[----:B-1----:R-:W-:-:S03]  /*b4e0*/  IMAD.MOV.U32 R146, RZ, RZ, R106 ;  /* 0x000000ffff927224 */ /* 0x002fc600078e006a */
[-C--:B------:R-:W-:Y:S01]  /*b4f0*/  LEA.HI.X.SX32 R106, R129, R81.reuse, 0x1, P2 ;  /* 0x00000051816a7211 */ /* 0x080fe200010f0eff */
[----:B------:R0:W-:Y:S01]  /*b500*/  STS.U8 [R51+UR11+0x1800], R150 ;  /* 0x0018009633007988 */ /* 0x0001e2000800000b */
[C---:B------:R-:W-:Y:S01]  /*b510*/  IADD3 R70, P2, PT, R128.reuse, R84, RZ ;  /* 0x0000005480467210 */ /* 0x040fe20007f5e0ff */
[----:B------:R-:W-:Y:S01]  /*b520*/  @P0 IMAD.MOV.U32 R108, RZ, RZ, R71 ;  /* 0x000000ffff6c0224 */ /* 0x000fe200078e0047 */
[----:B------:R-:W-:Y:S02]  /*b530*/  PRMT R120, RZ, 0x7610, R120 ;  /* 0x00007610ff787816 */ /* 0x000fe40000000078 */
[----:B------:R-:W-:Y:S01]  /*b540*/  LEA.HI.X.SX32 R107, R128, R81, 0x1, P2 ;  /* 0x00000051806b7211 */ /* 0x000fe200010f0eff */
[----:B------:R-:W-:Y:S02]  /*b550*/  IMAD R131, R131, UR9, RZ ;  /* 0x0000000983837c24 */ /* 0x000fe4000f8e02ff */
[----:B0-----:R-:W-:Y:S02]  /*b560*/  IMAD.MOV.U32 R150, RZ, RZ, R109 ;  /* 0x000000ffff967224 */ /* 0x001fe400078e006d */
[----:B------:R-:W-:Y:S01]  /*b570*/  @P0 IMAD.MOV.U32 R109, RZ, RZ, R106 ;  /* 0x000000ffff6d0224 */ /* 0x000fe200078e006a */
[----:B------:R-:W-:Y:S01]  /*b580*/  PRMT R119, RZ, 0x7610, R119 ;  /* 0x00007610ff777816 */ /* 0x000fe20000000077 */
[----:B------:R0:W-:Y:S01]  /*b590*/  STS.U8 [R51+UR11+0x900], R69 ;  /* 0x0009004533007988 */ /* 0x0001e2000800000b */
[----:B------:R-:W-:-:S03]  /*b5a0*/  IMAD R130, R130, UR9, RZ ;  /* 0x0000000982827c24 */ /* 0x000fc6000f8e02ff */
[----:B------:R1:W2:Y:S01]  /*b5b0*/  @P0 LDG.E.U8 R120, desc[UR24][R108.64] ;  /* 0x000000186c780981 */ /* 0x0002a2000c1e1100 */
[----:B------:R-:W-:Y:S01]  /*b5c0*/  IMAD R133, R133, UR9, RZ ;  /* 0x0000000985857c24 */ /* 0x000fe2000f8e02ff */
[----:B0-----:R-:W-:Y:S01]  /*b5d0*/  IADD3 R69, P2, PT, R131, R84, RZ ;  /* 0x0000005483457210 */ /* 0x001fe20007f5e0ff */
[----:B-1----:R-:W-:Y:S02]  /*b5e0*/  @P0 IMAD.MOV.U32 R108, RZ, RZ, R70 ;  /* 0x000000ffff6c0224 */ /* 0x002fe400078e0046 */
[----:B------:R-:W-:Y:S01]  /*b5f0*/  @P0 IMAD.MOV.U32 R109, RZ, RZ, R107 ;  /* 0x000000ffff6d0224 */ /* 0x000fe200078e006b */
[----:B------:R0:W-:Y:S04]  /*b600*/  STS.U8 [R51+UR11+0x2900], R171 ;  /* 0x002900ab33007988 */ /* 0x0001e8000800000b */
[----:B------:R1:W2:Y:S01]  /*b610*/  @P0 LDG.E.U8 R119, desc[UR24][R108.64] ;  /* 0x000000186c770981 */ /* 0x0002a2000c1e1100 */
[----:B------:R-:W-:-:S03]  /*b620*/  IMAD R132, R132, UR9, RZ ;  /* 0x0000000984847c24 */ /* 0x000fc6000f8e02ff */
[----:B------:R4:W-:Y:S01]  /*b630*/  STS.U8 [R51+UR11+0x2800], R175 ;  /* 0x002800af33007988 */ /* 0x0009e2000800000b */
[----:B-1----:R-:W-:Y:S02]  /*b640*/  LEA.HI.X.SX32 R108, R131, R81, 0x1, P2 ;  /* 0x00000051836c7211 */ /* 0x002fe400010f0eff */
[----:B0-----:R-:W-:-:S04]  /*b650*/  IADD3 R171, P2, PT, R130, R84, RZ ;  /* 0x0000005482ab7210 */ /* 0x001fc80007f5e0ff */
[----:B------:R-:W-:Y:S02]  /*b660*/  LEA.HI.X.SX32 R109, R130, R81, 0x1, P2 ;  /* 0x00000051826d7211 */ /* 0x000fe400010f0eff */
[----:B----4-:R-:W-:Y:S01]  /*b670*/  IADD3 R175, P2, PT, R133, R84, RZ ;  /* 0x0000005485af7210 */ /* 0x010fe20007f5e0ff */
[----:B------:R0:W-:Y:S01]  /*b680*/  STS.U8 [R51+UR11+0x2600], R174 ;  /* 0x002600ae33007988 */ /* 0x0001e2000800000b */
[----:B------:R-:W-:-:S03]  /*b690*/  IMAD R134, R134, UR9, RZ ;  /* 0x0000000986867c24 */ /* 0x000fc6000f8e02ff */
[----:B------:R1:W-:Y:S01]  /*b6a0*/  STS.U8 [R51+UR11+0x2f00], R180 ;  /* 0x002f00b433007988 */ /* 0x0003e2000800000b */
[----:B0-----:R-:W-:-:S03]  /*b6b0*/  LEA.HI.X.SX32 R174, R133, R81, 0x1, P2 ;  /* 0x0000005185ae7211 */ /* 0x001fc600010f0eff */
[----:B------:R0:W-:Y:S01]  /*b6c0*/  STS.U8 [R51+UR11+0x2a00], R179 ;  /* 0x002a00b333007988 */ /* 0x0001e2000800000b */
[----:B-1----:R-:W-:-:S03]  /*b6d0*/  IADD3 R180, P2, PT, R132, R84, RZ ;  /* 0x0000005484b47210 */ /* 0x002fc60007f5e0ff */
[----:B------:R1:W-:Y:S01]  /*b6e0*/  STS.U8 [R51+UR11+0x3100], R184 ;  /* 0x003100b833007988 */ /* 0x0003e2000800000b */
[----:B------:R-:W-:Y:S01]  /*b6f0*/  IMAD R187, R187, UR9, RZ ;  /* 0x00000009bbbb7c24 */ /* 0x000fe2000f8e02ff */
[----:B0-----:R-:W-:Y:S02]  /*b700*/  LEA.HI.X.SX32 R179, R132, R81, 0x1, P2 ;  /* 0x0000005184b37211 */ /* 0x001fe400010f0eff */
[----:B------:R0:W-:Y:S01]  /*b710*/  STS.U8 [R51+UR11+0x2c00], R183 ;  /* 0x002c00b733007988 */ /* 0x0001e2000800000b */
[----:B-1----:R-:W-:-:S03]  /*b720*/  IADD3 R184, P2, PT, R134, R84, RZ ;  /* 0x0000005486b87210 */ /* 0x002fc60007f5e0ff */
[----:B------:R1:W-:Y:S01]  /*b730*/  STS.U8 [R51+UR11+0x2e00], R188 ;  /* 0x002e00bc33007988 */ /* 0x0003e2000800000b */
[----:B------:R-:W-:Y:S01]  /*b740*/  IMAD R191, R191, UR9, RZ ;  /* 0x00000009bfbf7c24 */ /* 0x000fe2000f8e02ff */
[-C--:B0-----:R-:W-:Y:S02]  /*b750*/  LEA.HI.X.SX32 R183, R134, R81.reuse, 0x1, P2 ;  /* 0x0000005186b77211 */ /* 0x081fe400010f0eff */
[-C--:B-1----:R-:W-:Y:S01]  /*b760*/  IADD3 R188, P2, PT, R187, R84.reuse, RZ ;  /* 0x00000054bbbc7210 */ /* 0x082fe20007f5e0ff */
[----:B------:R0:W-:Y:S01]  /*b770*/  STS.U8 [R51+UR11+0x3000], R192 ;  /* 0x003000c033007988 */ /* 0x0001e2000800000b */
[----:B------:R-:W-:Y:S02]  /*b780*/  IMAD R195, R195, UR9, RZ ;  /* 0x00000009c3c37c24 */ /* 0x000fe4000f8e02ff */
[----:B------:R-:W-:Y:S01]  /*b790*/  LEA.HI.X.SX32 R187, R187, R81, 0x1, P2 ;  /* 0x00000051bbbb7211 */ /* 0x000fe200010f0eff */
[----:B------:R1:W-:Y:S01]  /*b7a0*/  STS.U8 [R51+UR11+0x3500], R196 ;  /* 0x003500c433007988 */ /* 0x0003e2000800000b */
[----:B------:R-:W-:Y:S01]  /*b7b0*/  IMAD R199, R199, UR9, RZ ;  /* 0x00000009c7c77c24 */ /* 0x000fe2000f8e02ff */
[----:B0-----:R-:W-:-:S04]  /*b7c0*/  IADD3 R192, P2, PT, R191, R84, RZ ;  /* 0x00000054bfc07210 */ /* 0x001fc80007f5e0ff */
[-C--:B------:R-:W-:Y:S02]  /*b7d0*/  LEA.HI.X.SX32 R191, R191, R81.reuse, 0x1, P2 ;  /* 0x00000051bfbf7211 */ /* 0x080fe400010f0eff */
        /* <DEDUP_REMOVED lines=8> */
[CC--:B-1----:R-:W-:Y:S01]  /*b860*/  IADD3 R204, P2, PT, R203.reuse, R84.reuse, RZ ;  /* 0x00000054cbcc7210 */ /* 0x0c2fe20007f5e0ff */
[----:B------:R0:W-:Y:S03]  /*b870*/  STS.U8 [R51+UR11+0x3200], R208 ;  /* 0x003200d033007988 */ /* 0x0001e6000800000b */
[----:B------:R-:W-:Y:S01]  /*b880*/  LEA.HI.X.SX32 R203, R203, R81, 0x1, P2 ;  /* 0x00000051cbcb7211 */ /* 0x000fe200010f0eff */
[----:B------:R-:W-:Y:S01]  /*b890*/  STS.U8 [R51+UR11+0x1900], R145 ;  /* 0x0019009133007988 */ /* 0x000fe2000800000b */
[----:B0-----:R-:W-:-:S03]  /*b8a0*/  IADD3 R208, P2, PT, R207, R84, RZ ;  /* 0x00000054cfd07210 */ /* 0x001fc60007f5e0ff */
[----:B------:R-:W-:Y:S01]  /*b8b0*/  STS.U8 [R51+UR11+0x1a00], R153 ;  /* 0x001a009933007988 */ /* 0x000fe2000800000b */
[----:B------:R-:W-:-:S03]  /*b8c0*/  LEA.HI.X.SX32 R207, R207, R81, 0x1, P2 ;  /* 0x00000051cfcf7211 */ /* 0x000fc600010f0eff */
[----:B------:R-:W-:Y:S04]  /*b8d0*/  STS.U8 [R51+UR11+0x1b00], R147 ;  /* 0x001b009333007988 */ /* 0x000fe8000800000b */
        /* <DEDUP_REMOVED lines=23> */
[----:B-----5:R0:W-:Y:S04]  /*ba50*/  STS.U8 [R93+UR11+0x280], R116 ;  /* 0x000280745d007988 */ /* 0x0201e8000800000b */
[----:B---3--:R1:W-:Y:S04]  /*ba60*/  STS.U8 [R93+UR11+0x80], R112 ;  /* 0x000080705d007988 */ /* 0x0083e8000800000b */
[----:B------:R3:W-:Y:S01]  /*ba70*/  STS.U8 [R93+UR11+0x180], R113 ;  /* 0x000180715d007988 */ /* 0x0007e2000800000b */
[----:B0-----:R-:W-:Y:S01]  /*ba80*/  PRMT R116, RZ, 0x7610, R116 ;  /* 0x00007610ff747816 */ /* 0x001fe20000000074 */
[----:B-1----:R-:W-:-:S02]  /*ba90*/  @P0 IMAD.MOV.U32 R112, RZ, RZ, R208 ;  /* 0x000000ffff700224 */ /* 0x002fc400078e00d0 */
[----:B---3--:R-:W-:-:S05]  /*baa0*/  @P0 IMAD.MOV.U32 R113, RZ, RZ, R207 ;  /* 0x000000ffff710224 */ /* 0x008fca00078e00cf */
[----:B------:R-:W3:Y:S01]  /*bab0*/  @P0 LDG.E.U8 R116, desc[UR24][R112.64] ;  /* 0x0000001870740981 */ /* 0x000ee2000c1e1100 */
[----:B------:R-:W-:Y:S01]  /*bac0*/  PRMT R122, RZ, 0x7610, R122 ;  /* 0x00007610ff7a7816 */ /* 0x000fe2000000007a */
[----:B------:R-:W-:Y:S02]  /*bad0*/  @P0 IMAD.MOV.U32 R124, RZ, RZ, R69 ;  /* 0x000000ffff7c0224 */ /* 0x000fe400078e0045 */
[----:B------:R-:W-:Y:S01]  /*bae0*/  @P0 IMAD.MOV.U32 R125, RZ, RZ, R108 ;  /* 0x000000ffff7d0224 */ /* 0x000fe200078e006c */
[----:B------:R-:W-:-:S04]  /*baf0*/  PRMT R121, RZ, 0x7610, R121 ;  /* 0x00007610ff797816 */ /* 0x000fc80000000079 */
[----:B------:R0:W4:Y:S01]  /*bb00*/  @P0 LDG.E.U8 R122, desc[UR24][R124.64] ;  /* 0x000000187c7a0981 */ /* 0x000122000c1e1100 */
[----:B------:R-:W-:Y:S02]  /*bb10*/  @P0 IMAD.MOV.U32 R126, RZ, RZ, R175 ;  /* 0x000000ffff7e0224 */ /* 0x000fe400078e00af */
[----:B------:R-:W-:Y:S02]  /*bb20*/  @P0 IMAD.MOV.U32 R127, RZ, RZ, R174 ;  /* 0x000000ffff7f0224 */ /* 0x000fe400078e00ae */
[----:B0-----:R-:W-:Y:S02]  /*bb30*/  @P0 IMAD.MOV.U32 R124, RZ, RZ, R171 ;  /* 0x000000ffff7c0224 */ /* 0x001fe400078e00ab */
[----:B------:R-:W-:-:S05]  /*bb40*/  @P0 IMAD.MOV.U32 R125, RZ, RZ, R109 ;  /* 0x000000ffff7d0224 */ /* 0x000fca00078e006d */
[----:B------:R0:W5:Y:S01]  /*bb50*/  @P0 LDG.E.U8 R121, desc[UR24][R124.64] ;  /* 0x000000187c790981 */ /* 0x000162000c1e1100 */
[----:B------:R-:W-:Y:S02]  /*bb60*/  PRMT R123, RZ, 0x7610, R123 ;  /* 0x00007610ff7b7816 */ /* 0x000fe4000000007b */
[----:B0-----:R-:W-:-:S06]  /*bb70*/  PRMT R124, RZ, 0x7610, R124 ;  /* 0x00007610ff7c7816 */ /* 0x001fcc000000007c */
[----:B------:R0:W3:Y:S01]  /*bb80*/  @P0 LDG.E.U8 R124, desc[UR24][R126.64] ;  /* 0x000000187e7c0981 */ /* 0x0000e2000c1e1100 */
[----:B------:R-:W-:Y:S02]  /*bb90*/  @P0 IMAD.MOV.U32 R128, RZ, RZ, R184 ;  /* 0x000000ffff800224 */ /* 0x000fe400078e00b8 */
[----:B------:R-:W-:Y:S02]  /*bba0*/  @P0 IMAD.MOV.U32 R129, RZ, RZ, R183 ;  /* 0x000000ffff810224 */ /* 0x000fe400078e00b7 */
[----:B0-----:R-:W-:Y:S02]  /*bbb0*/  @P0 IMAD.MOV.U32 R126, RZ, RZ, R180 ;  /* 0x000000ffff7e0224 */ /* 0x001fe400078e00b4 */
[----:B------:R-:W-:-:S05]  /*bbc0*/  @P0 IMAD.MOV.U32 R127, RZ, RZ, R179 ;  /* 0x000000ffff7f0224 */ /* 0x000fca00078e00b3 */
[----:B------:R0:W3:Y:S01]  /*bbd0*/  @P0 LDG.E.U8 R123, desc[UR24][R126.64] ;  /* 0x000000187e7b0981 */ /* 0x0000e2000c1e1100 */
[----:B------:R-:W-:Y:S02]  /*bbe0*/  PRMT R125, RZ, 0x7610, R125 ;  /* 0x00007610ff7d7816 */ /* 0x000fe4000000007d */
[----:B0-----:R-:W-:Y:S01]  /*bbf0*/  PRMT R126, RZ, 0x7610, R126 ;  /* 0x00007610ff7e7816 */ /* 0x001fe2000000007e */
[----:B------:R-:W-:-:S05]  /*bc00*/  IMAD R211, R211, UR9, RZ ;  /* 0x00000009d3d37c24 */ /* 0x000fca000f8e02ff */
[----:B------:R0:W3:Y:S01]  /*bc10*/  @P0 LDG.E.U8 R126, desc[UR24][R128.64] ;  /* 0x00000018807e0981 */ /* 0x0000e2000c1e1100 */
[----:B------:R-:W-:Y:S02]  /*bc20*/  @P0 IMAD.MOV.U32 R130, RZ, RZ, R192 ;  /* 0x000000ffff820224 */ /* 0x000fe400078e00c0 */
[----:B------:R-:W-:Y:S02]  /*bc30*/  @P0 IMAD.MOV.U32 R131, RZ, RZ, R191 ;  /* 0x000000ffff830224 */ /* 0x000fe400078e00bf */
[----:B0-----:R-:W-:Y:S02]  /*bc40*/  @P0 IMAD.MOV.U32 R128, RZ, RZ, R188 ;  /* 0x000000ffff800224 */ /* 0x001fe400078e00bc */
[----:B------:R-:W-:Y:S01]  /*bc50*/  @P0 IMAD.MOV.U32 R129, RZ, RZ, R187 ;  /* 0x000000ffff810224 */ /* 0x000fe200078e00bb */
[----:B------:R-:W-:-:S04]  /*bc60*/  IADD3 R212, P2, PT, R211, R84, RZ ;  /* 0x00000054d3d47210 */ /* 0x000fc80007f5e0ff */
[----:B------:R0:W3:Y:S01]  /*bc70*/  @P0 LDG.E.U8 R125, desc[UR24][R128.64] ;  /* 0x00000018807d0981 */ /* 0x0000e2000c1e1100 */
[----:B------:R-:W-:Y:S01]  /*bc80*/  IMAD R215, R215, UR9, RZ ;  /* 0x00000009d7d77c24 */ /* 0x000fe2000f8e02ff */
[----:B------:R-:W-:Y:S02]  /*bc90*/  PRMT R127, RZ, 0x7610, R127 ;  /* 0x00007610ff7f7816 */ /* 0x000fe4000000007f */
[----:B0-----:R-:W-:Y:S01]  /*bca0*/  PRMT R128, RZ, 0x7610, R128 ;  /* 0x00007610ff807816 */ /* 0x001fe20000000080 */
[----:B------:R-:W-:Y:S01]  /*bcb0*/  IMAD R219, R219, UR9, RZ ;  /* 0x00000009dbdb7c24 */ /* 0x000fe2000f8e02ff */
[-C--:B------:R-:W-:Y:S02]  /*bcc0*/  LEA.HI.X.SX32 R211, R211, R81.reuse, 0x1, P2 ;  /* 0x00000051d3d37211 */ /* 0x080fe400010f0eff */
[-C--:B------:R-:W-:Y:S02]  /*bcd0*/  IADD3 R216, P2, PT, R215, R84.reuse, RZ ;  /* 0x00000054d7d87210 */ /* 0x080fe40007f5e0ff */
[----:B------:R0:W4:Y:S01]  /*bce0*/  @P0 LDG.E.U8 R128, desc[UR24][R130.64] ;  /* 0x0000001882800981 */ /* 0x000122000c1e1100 */
[----:B------:R-:W-:Y:S01]  /*bcf0*/  IMAD R223, R223, UR9, RZ ;  /* 0x00000009dfdf7c24 */ /* 0x000fe2000f8e02ff */
[----:B------:R-:W-:Y:S01]  /*bd00*/  LEA.HI.X.SX32 R215, R215, R81, 0x1, P2 ;  /* 0x00000051d7d77211 */ /* 0x000fe200010f0eff */
[----:B------:R-:W-:Y:S01]  /*bd10*/  @P0 IMAD.MOV.U32 R132, RZ, RZ, R200 ;  /* 0x000000ffff840224 */ /* 0x000fe200078e00c8 */
[----:B------:R-:W-:Y:S01]  /*bd20*/  IADD3 R220, P2, PT, R219, R84, RZ ;  /* 0x00000054dbdc7210 */ /* 0x000fe20007f5e0ff */
[----:B0-----:R-:W-:-:S02]  /*bd30*/  @P0 IMAD.MOV.U32 R130, RZ, RZ, R196 ;  /* 0x000000ffff820224 */ /* 0x001fc400078e00c4 */
[----:B------:R-:W-:Y:S02]  /*bd40*/  @P0 IMAD.MOV.U32 R131, RZ, RZ, R195 ;  /* 0x000000ffff830224 */ /* 0x000fe400078e00c3 */
[----:B------:R-:W-:-:S03]  /*bd50*/  @P0 IMAD.MOV.U32 R133, RZ, RZ, R199 ;  /* 0x000000ffff850224 */ /* 0x000fc600078e00c7 */
[----:B------:R0:W4:Y:S01]  /*bd60*/  @P0 LDG.E.U8 R127, desc[UR24][R130.64] ;  /* 0x00000018827f0981 */ /* 0x000122000c1e1100 */
[----:B------:R-:W-:Y:S01]  /*bd70*/  LEA.HI.X.SX32 R219, R219, R81, 0x1, P2 ;  /* 0x00000051dbdb7211 */ /* 0x000fe200010f0eff */
[----:B------:R-:W-:Y:S01]  /*bd80*/  IMAD R227, R227, UR9, RZ ;  /* 0x00000009e3e37c24 */ /* 0x000fe2000f8e02ff */
[----:B------:R-:W-:Y:S02]  /*bd90*/  IADD3 R224, P2, PT, R223, R84, RZ ;  /* 0x00000054dfe07210 */ /* 0x000fe40007f5e0ff */
[----:B0-----:R-:W-:Y:S02]  /*bda0*/  PRMT R130, RZ, 0x7610, R130 ;  /* 0x00007610ff827816 */ /* 0x001fe40000000082 */
[----:B------:R-:W-:-:S04]  /*bdb0*/  PRMT R129, RZ, 0x7610, R129 ;  /* 0x00007610ff817816 */ /* 0x000fc80000000081 */
[----:B------:R0:W4:Y:S01]  /*bdc0*/  @P0 LDG.E.U8 R130, desc[UR24][R132.64] ;  /* 0x0000001884820981 */ /* 0x000122000c1e1100 */
[-C--:B------:R-:W-:Y:S01]  /*bdd0*/  LEA.HI.X.SX32 R223, R223, R81.reuse, 0x1, P2 ;  /* 0x00000051dfdf7211 */ /* 0x080fe200010f0eff */
[----:B------:R-:W-:Y:S01]  /*bde0*/  IMAD R231, R231, UR9, RZ ;  /* 0x00000009e7e77c24 */ /* 0x000fe2000f8e02ff */
[C---:B------:R-:W-:Y:S02]  /*bdf0*/  IADD3 R228, P2, PT, R227.reuse, R84, RZ ;  /* 0x00000054e3e47210 */ /* 0x040fe40007f5e0ff */
[----:B------:R-:W-:Y:S01]  /*be00*/  PRMT R113, RZ, 0x7610, R113 ;  /* 0x00007610ff717816 */ /* 0x000fe20000000071 */
[----:B0-----:R-:W-:Y:S02]  /*be10*/  @P0 IMAD.MOV.U32 R132, RZ, RZ, R204 ;  /* 0x000000ffff840224 */ /* 0x001fe400078e00cc */
[----:B------:R-:W-:Y:S01]  /*be20*/  @P0 IMAD.MOV.U32 R133, RZ, RZ, R203 ;  /* 0x000000ffff850224 */ /* 0x000fe200078e00cb */
[----:B------:R-:W-:Y:S01]  /*be30*/  LEA.HI.X.SX32 R227, R227, R81, 0x1, P2 ;  /* 0x00000051e3e37211 */ /* 0x000fe200010f0eff */
[----:B------:R-:W-:-:S03]  /*be40*/  IMAD R235, R235, UR9, RZ ;  /* 0x00000009ebeb7c24 */ /* 0x000fc6000f8e02ff */
[----:B------:R0:W4:Y:S01]  /*be50*/  @P0 LDG.E.U8 R129, desc[UR24][R132.64] ;  /* 0x0000001884810981 */ /* 0x000122000c1e1100 */
[-C--:B------:R-:W-:Y:S01]  /*be60*/  IADD3 R232, P2, PT, R231, R84.reuse, RZ ;  /* 0x00000054e7e87210 */ /* 0x080fe20007f5e0ff */
[----:B------:R-:W-:Y:S02]  /*be70*/  IMAD R239, R239, UR9, RZ ;  /* 0x00000009efef7c24 */ /* 0x000fe4000f8e02ff */
[----:B0-----:R-:W-:Y:S02]  /*be80*/  @P0 IMAD.MOV.U32 R132, RZ, RZ, R212 ;  /* 0x000000ffff840224 */ /* 0x001fe400078e00d4 */
[----:B------:R-:W-:Y:S01]  /*be90*/  @P0 IMAD.MOV.U32 R133, RZ, RZ, R211 ;  /* 0x000000ffff850224 */ /* 0x000fe200078e00d3 */
[-C--:B------:R-:W-:Y:S02]  /*bea0*/  LEA.HI.X.SX32 R231, R231, R81.reuse, 0x1, P2 ;  /* 0x00000051e7e77211 */ /* 0x080fe400010f0eff */
[CC--:B------:R-:W-:Y:S02]  /*beb0*/  IADD3 R236, P2, PT, R235.reuse, R84.reuse, RZ ;  /* 0x00000054ebec7210 */ /* 0x0c0fe40007f5e0ff */
[----:B------:R0:W4:Y:S02]  /*bec0*/  @P0 LDG.E.U8 R113, desc[UR24][R132.64] ;  /* 0x0000001884710981 */ /* 0x000124000c1e1100 */
[----:B------:R-:W-:Y:S01]  /*bed0*/  LEA.HI.X.SX32 R235, R235, R81, 0x1, P2 ;  /* 0x00000051ebeb7211 */ /* 0x000fe200010f0eff */
[----:B------:R-:W-:Y:S01]  /*bee0*/  IMAD R243, R243, UR9, RZ ;  /* 0x00000009f3f37c24 */ /* 0x000fe2000f8e02ff */
[----:B------:R-:W-:Y:S01]  /*bef0*/  IADD3 R240, P2, PT, R239, R84, RZ ;  /* 0x00000054eff07210 */ /* 0x000fe20007f5e0ff */
[----:B--2---:R1:W-:Y:S01]  /*bf00*/  STS.U8 [R93+UR11+0x980], R94 ;  /* 0x0009805e5d007988 */ /* 0x0043e2000800000b */
[----:B------:R-:W-:-:S03]  /*bf10*/  PRMT R112, RZ, 0x7610, R112 ;  /* 0x00007610ff707816 */ /* 0x000fc60000000070 */
[----:B------:R2:W-:Y:S01]  /*bf20*/  STS.U8 [R93+UR11+0xa80], R95 ;  /* 0x000a805f5d007988 */ /* 0x0005e2000800000b */
[----:B------:R-:W-:Y:S02]  /*bf30*/  LEA.HI.X.SX32 R239, R239, R81, 0x1, P2 ;  /* 0x00000051efef7211 */ /* 0x000fe400010f0eff */
[----:B------:R-:W-:Y:S01]  /*bf40*/  IADD3 R244, P2, PT, R243, R84, RZ ;  /* 0x00000054f3f47210 */ /* 0x000fe20007f5e0ff */
[----:B-1----:R-:W-:Y:S02]  /*bf50*/  @P0 IMAD.MOV.U32 R94, RZ, RZ, R224 ;  /* 0x000000ffff5e0224 */ /* 0x002fe400078e00e0 */
[----:B--2---:R-:W-:Y:S01]  /*bf60*/  @P0 IMAD.MOV.U32 R95, RZ, RZ, R223 ;  /* 0x000000ffff5f0224 */ /* 0x004fe200078e00df */
[----:B------:R1:W-:Y:S01]  /*bf70*/  STS.U8 [R93+UR11+0x780], R110 ;  /* 0x0007806e5d007988 */ /* 0x0003e2000800000b */
[----:B------:R-:W-:-:S03]  /*bf80*/  IMAD R247, R247, UR9, RZ ;  /* 0x00000009f7f77c24 */ /* 0x000fc6000f8e02ff */
[----:B------:R2:W-:Y:S01]  /*bf90*/  STS.U8 [R93+UR11+0xc80], R92 ;  /* 0x000c805c5d007988 */ /* 0x0005e2000800000b */
[----:B0-----:R-:W-:Y:S01]  /*bfa0*/  @P0 IMAD.MOV.U32 R132, RZ, RZ, R216 ;  /* 0x000000ffff840224 */ /* 0x001fe200078e00d8 */
[----:B------:R-:W-:Y:S02]  /*bfb0*/  LEA.HI.X.SX32 R243, R243, R81, 0x1, P2 ;  /* 0x00000051f3f37211 */ /* 0x000fe400010f0eff */
[----:B------:R0:W-:Y:S01]  /*bfc0*/  STS.U8 [R93+UR11+0x580], R114 ;  /* 0x000580725d007988 */ /* 0x0001e2000800000b */
[----:B-1----:R-:W-:-:S03]  /*bfd0*/  PRMT R110, RZ, 0x7610, R110 ;  /* 0x00007610ff6e7816 */ /* 0x002fc6000000006e */
[----:B------:R1:W5:Y:S01]  /*bfe0*/  @P0 LDG.E.U8 R112, desc[UR24][R94.64] ;  /* 0x000000185e700981 */ /* 0x000362000c1e1100 */
[----:B--2---:R-:W-:-:S03]  /*bff0*/  PRMT R92, RZ, 0x7610, R92 ;  /* 0x00007610ff5c7816 */ /* 0x004fc6000000005c */
[----:B------:R2:W-:Y:S01]  /*c000*/  STS.U8 [R93+UR11+0xf80], R87 ;  /* 0x000f80575d007988 */ /* 0x0005e2000800000b */
[----:B------:R-:W-:Y:S01]  /*c010*/  @P0 IMAD.MOV.U32 R133, RZ, RZ, R215 ;  /* 0x000000ffff850224 */ /* 0x000fe200078e00d7 */
[----:B0-----:R-:W-:Y:S02]  /*c020*/  PRMT R114, RZ, 0x7610, R114 ;  /* 0x00007610ff727816 */ /* 0x001fe40000000072 */
[----:B------:R0:W-:Y:S01]  /*c030*/  STS.U8 [R93+UR11+0x1280], R86 ;  /* 0x001280565d007988 */ /* 0x0001e2000800000b */
[----:B-1----:R-:W-:Y:S02]  /*c040*/  @P0 IMAD.MOV.U32 R94, RZ, RZ, R228 ;  /* 0x000000ffff5e0224 */ /* 0x002fe400078e00e4 */
[----:B------:R-:W-:Y:S01]  /*c050*/  @P0 IMAD.MOV.U32 R95, RZ, RZ, R227 ;  /* 0x000000ffff5f0224 */ /* 0x000fe200078e00e3 */
[----:B------:R1:W-:Y:S01]  /*c060*/  STS.U8 [R93+UR11+0x1180], R85 ;  /* 0x001180555d007988 */ /* 0x0003e2000800000b */
[----:B--2---:R-:W-:Y:S01]  /*c070*/  @P0 IMAD.MOV.U32 R87, RZ, RZ, R239 ;  /* 0x000000ffff570224 */ /* 0x004fe200078e00ef */
[----:B------:R-:W-:Y:S01]  /*c080*/  IADD3 R248, P2, PT, R247, R84, RZ ;  /* 0x00000054f7f87210 */ /* 0x000fe20007f5e0ff */
[----:B------:R-:W-:Y:S01]  /*c090*/  IMAD R251, R251, UR9, RZ ;  /* 0x00000009fbfb7c24 */ /* 0x000fe2000f8e02ff */
[----:B------:R2:W-:Y:S01]  /*c0a0*/  STS.U8 [R93+UR11+0x880], R111 ;  /* 0x0008806f5d007988 */ /* 0x0005e2000800000b */
[----:B0-----:R-:W-:-:S03]  /*c0b0*/  @P0 IMAD.MOV.U32 R86, RZ, RZ, R240 ;  /* 0x000000ffff560224 */ /* 0x001fc600078e00f0 */
[----:B------:R0:W5:Y:S01]  /*c0c0*/  @P0 LDG.E.U8 R110, desc[UR24][R94.64] ;  /* 0x000000185e6e0981 */ /* 0x000162000c1e1100 */
[----:B-1----:R-:W-:-:S03]  /*c0d0*/  PRMT R85, RZ, 0x7610, R85 ;  /* 0x00007610ff557816 */ /* 0x002fc60000000055 */
[----:B------:R1:W5:Y:S01]  /*c0e0*/  @P0 LDG.E.U8 R92, desc[UR24][R86.64] ;  /* 0x00000018565c0981 */ /* 0x000362000c1e1100 */
[----:B--2---:R-:W-:-:S03]  /*c0f0*/  PRMT R111, RZ, 0x7610, R111 ;  /* 0x00007610ff6f7816 */ /* 0x004fc6000000006f */
[----:B------:R2:W5:Y:S01]  /*c100*/  @P0 LDG.E.U8 R114, desc[UR24][R132.64] ;  /* 0x0000001884720981 */ /* 0x000562000c1e1100 */
[----:B0-----:R-:W-:-:S03]  /*c110*/  PRMT R94, RZ, 0x7610, R94 ;  /* 0x00007610ff5e7816 */ /* 0x001fc6000000005e */
[----:B------:R0:W-:Y:S01]  /*c120*/  STS.U8 [R93+UR11+0xd80], R89 ;  /* 0x000d80595d007988 */ /* 0x0001e2000800000b */
[----:B-1----:R-:W-:-:S03]  /*c130*/  @P0 IMAD.MOV.U32 R86, RZ, RZ, R244 ;  /* 0x000000ffff560224 */ /* 0x002fc600078e00f4 */
[----:B------:R1:W-:Y:S01]  /*c140*/  STS.U8 [R93+UR11+0x1080], R88 ;  /* 0x001080585d007988 */ /* 0x0003e2000800000b */
[----:B------:R-:W-:Y:S01]  /*c150*/  @P0 IMAD.MOV.U32 R87, RZ, RZ, R243 ;  /* 0x000000ffff570224 */ /* 0x000fe200078e00f3 */
[----:B------:R-:W-:Y:S01]  /*c160*/  LEA.HI.X.SX32 R247, R247, R81, 0x1, P2 ;  /* 0x00000051f7f77211 */ /* 0x000fe200010f0eff */
[----:B--2---:R-:W-:Y:S02]  /*c170*/  @P0 IMAD.MOV.U32 R132, RZ, RZ, R220 ;  /* 0x000000ffff840224 */ /* 0x004fe400078e00dc */
[----:B------:R-:W-:Y:S01]  /*c180*/  @P0 IMAD.MOV.U32 R133, RZ, RZ, R219 ;  /* 0x000000ffff850224 */ /* 0x000fe200078e00db */
[----:B------:R2:W-:Y:S01]  /*c190*/  STS.U8 [R93+UR11+0x3f80], R252 ;  /* 0x003f80fc5d007988 */ /* 0x0005e2000800000b */
[----:B0-----:R-:W-:Y:S02]  /*c1a0*/  @P0 IMAD.MOV.U32 R89, RZ, RZ, R235 ;  /* 0x000000ffff590224 */ /* 0x001fe400078e00eb */
[----:B-1----:R-:W-:Y:S01]  /*c1b0*/  @P0 IMAD.MOV.U32 R88, RZ, RZ, R236 ;  /* 0x000000ffff580224 */ /* 0x002fe200078e00ec */
[----:B------:R0:W5:Y:S04]  /*c1c0*/  @P0 LDG.E.U8 R85, desc[UR24][R86.64] ;  /* 0x0000001856550981 */ /* 0x000168000c1e1100 */
[----:B------:R-:W5:Y:S01]  /*c1d0*/  @P0 LDG.E.U8 R111, desc[UR24][R132.64] ;  /* 0x00000018846f0981 */ /* 0x000f62000c1e1100 */
[----:B--2---:R-:W-:-:S03]  /*c1e0*/  IADD3 R252, P2, PT, R251, R84, RZ ;  /* 0x00000054fbfc7210 */ /* 0x004fc60007f5e0ff */
[----:B------:R1:W2:Y:S01]  /*c1f0*/  @P0 LDG.E.U8 R94, desc[UR24][R88.64] ;  /* 0x00000018585e0981 */ /* 0x0002a2000c1e1100 */
[----:B0-----:R-:W-:Y:S02]  /*c200*/  PRMT R87, RZ, 0x7610, R87 ;  /* 0x00007610ff577816 */ /* 0x001fe40000000057 */
[----:B------:R-:W-:Y:S01]  /*c210*/  LEA.HI.X.SX32 R251, R251, R81, 0x1, P2 ;  /* 0x00000051fbfb7211 */ /* 0x000fe200010f0eff */
[----:B-1----:R-:W-:Y:S02]  /*c220*/  @P0 IMAD.MOV.U32 R88, RZ, RZ, R248 ;  /* 0x000000ffff580224 */ /* 0x002fe400078e00f8 */
[----:B------:R-:W-:Y:S01]  /*c230*/  @P0 IMAD.MOV.U32 R89, RZ, RZ, R247 ;  /* 0x000000ffff590224 */ /* 0x000fe200078e00f7 */
[----:B------:R-:W-:Y:S01]  /*c240*/  PRMT R86, RZ, 0x7610, R86 ;  /* 0x00007610ff567816 */ /* 0x000fe20000000056 */
[----:B------:R0:W-:Y:S01]  /*c250*/  STS.U8 [R93+UR11+0xb80], R91 ;  /* 0x000b805b5d007988 */ /* 0x0001e2000800000b */
[----:B------:R-:W-:-:S03]  /*c260*/  PRMT R95, RZ, 0x7610, R95 ;  /* 0x00007610ff5f7816 */ /* 0x000fc6000000005f */
[----:B------:R1:W2:Y:S04]  /*c270*/  @P0 LDG.E.U8 R87, desc[UR24][R88.64] ;  /* 0x0000001858570981 */ /* 0x0002a8000c1e1100 */
[----:B------:R1:W-:Y:S01]  /*c280*/  STS.U8 [R93+UR11+0xe80], R90 ;  /* 0x000e805a5d007988 */ /* 0x0003e2000800000b */
[----:B0-----:R-:W-:Y:S02]  /*c290*/  @P0 IMAD.MOV.U32 R91, RZ, RZ, R231 ;  /* 0x000000ffff5b0224 */ /* 0x001fe400078e00e7 */
[----:B-1----:R-:W-:Y:S02]  /*c2a0*/  @P0 IMAD.MOV.U32 R88, RZ, RZ, R252 ;  /* 0x000000ffff580224 */ /* 0x002fe400078e00fc */
[----:B------:R-:W-:Y:S02]  /*c2b0*/  @P0 IMAD.MOV.U32 R89, RZ, RZ, R251 ;  /* 0x000000ffff590224 */ /* 0x000fe400078e00fb */
[----:B------:R-:W-:-:S03]  /*c2c0*/  @P0 IMAD.MOV.U32 R90, RZ, RZ, R232 ;  /* 0x000000ffff5a0224 */ /* 0x000fc600078e00e8 */
[----:B------:R0:W2:Y:S04]  /*c2d0*/  @P0 LDG.E.U8 R86, desc[UR24][R88.64] ;  /* 0x0000001858560981 */ /* 0x0000a8000c1e1100 */
[----:B------:R1:W2:Y:S01]  /*c2e0*/  @P0 LDG.E.U8 R95, desc[UR24][R90.64] ;  /* 0x000000185a5f0981 */ /* 0x0002a2000c1e1100 */
[----:B0-----:R-:W-:-:S05]  /*c2f0*/  IMAD R88, R136, UR9, RZ ;  /* 0x0000000988587c24 */ /* 0x001fca000f8e02ff */
[----:B------:R-:W-:-:S04]  /*c300*/  IADD3 R145, P2, PT, R88, R84, RZ ;  /* 0x0000005458917210 */ /* 0x000fc80007f5e0ff */
[----:B------:R-:W-:Y:S01]  /*c310*/  LEA.HI.X.SX32 R135, R88, R81, 0x1, P2 ;  /* 0x0000005158877211 */ /* 0x000fe200010f0eff */
[----:B------:R-:W-:Y:S01]  /*c320*/  IMAD R88, R137, UR9, RZ ;  /* 0x0000000989587c24 */ /* 0x000fe2000f8e02ff */
[----:B------:R0:W-:Y:S01]  /*c330*/  STS.U8 [R93+UR11+0x680], R115 ;  /* 0x000680735d007988 */ /* 0x0001e2000800000b */
[----:B------:R-:W-:Y:S01]  /*c340*/  PRMT R89, RZ, 0x7610, R89 ;  /* 0x00007610ff597816 */ /* 0x000fe20000000059 */
[----:B-1----:R-:W-:Y:S02]  /*c350*/  @P0 IMAD.MOV.U32 R90, RZ, RZ, R145 ;  /* 0x000000ffff5a0224 */ /* 0x002fe400078e0091 */
[----:B------:R1:W-:Y:S01]  /*c360*/  STS.U8 [R93+UR11+0x480], R117 ;  /* 0x000480755d007988 */ /* 0x0003e2000800000b */
[----:B------:R-:W-:Y:S01]  /*c370*/  @P0 IMAD.MOV.U32 R91, RZ, RZ, R135 ;  /* 0x000000ffff5b0224 */ /* 0x000fe200078e0087 */
[----:B0-----:R-:W-:-:S04]  /*c380*/  IADD3 R115, P2, PT, R88, R84, RZ ;  /* 0x0000005458737210 */ /* 0x001fc80007f5e0ff */
[----:B------:R0:W2:Y:S01]  /*c390*/  @P0 LDG.E.U8 R89, desc[UR24][R90.64] ;  /* 0x000000185a590981 */ /* 0x0000a2000c1e1100 */
[----:B-1----:R-:W-:Y:S02]  /*c3a0*/  LEA.HI.X.SX32 R117, R88, R81, 0x1, P2 ;  /* 0x0000005158757211 */ /* 0x002fe400010f0eff */
[----:B------:R-:W-:Y:S01]  /*c3b0*/  PRMT R88, RZ, 0x7610, R88 ;  /* 0x00007610ff587816 */ /* 0x000fe20000000058 */
[----:B0-----:R-:W-:Y:S02]  /*c3c0*/  @P0 IMAD.MOV.U32 R90, RZ, RZ, R115 ;  /* 0x000000ffff5a0224 */ /* 0x001fe400078e0073 */
[----:B------:R-:W-:-:S05]  /*c3d0*/  @P0 IMAD.MOV.U32 R91, RZ, RZ, R117 ;  /* 0x000000ffff5b0224 */ /* 0x000fca00078e0075 */
[----:B------:R0:W2:Y:S04]  /*c3e0*/  @P0 LDG.E.U8 R88, desc[UR24][R90.64] ;  /* 0x000000185a580981 */ /* 0x0000a8000c1e1100 */
[----:B------:R-:W-:Y:S01]  /*c3f0*/  STL [R1+0xc], R145 ;  /* 0x00000c9101007387 */ /* 0x000fe20000100800 */
[----:B0-----:R-:W-:-:S03]  /*c400*/  IMAD R90, R151, UR9, RZ ;  /* 0x00000009975a7c24 */ /* 0x001fc6000f8e02ff */
[----:B------:R-:W-:Y:S04]  /*c410*/  STL [R1+0x8], R135 ;  /* 0x0000088701007387 */ /* 0x000fe80000100800 */
[----:B------:R0:W-:Y:S04]  /*c420*/  STL [R1+0x1c], R115 ;  /* 0x00001c7301007387 */ /* 0x0001e80000100800 */
[----:B------:R1:W-:Y:S01]  /*c430*/  STL [R1+0x18], R117 ;  /* 0x0000187501007387 */ /* 0x0003e20000100800 */
[----:B0-----:R-:W-:-:S04]  /*c440*/  IADD3 R115, P2, PT, R90, R84, RZ ;  /* 0x000000545a737210 */ /* 0x001fc80007f5e0ff */
[----:B-1----:R-:W-:Y:S01]  /*c450*/  LEA.HI.X.SX32 R117, R90, R81, 0x1, P2 ;  /* 0x000000515a757211 */ /* 0x002fe200010f0eff */
[----:B------:R-:W-:Y:S01]  /*c460*/  IMAD R90, R154, UR9, RZ ;  /* 0x000000099a5a7c24 */ /* 0x000fe2000f8e02ff */
[----:B------:R0:W-:Y:S04]  /*c470*/  STS.U8 [R93+UR11+0x380], R118 ;  /* 0x000380765d007988 */ /* 0x0001e8000800000b */
[----:B------:R1:W-:Y:S01]  /*c480*/  STL [R1+0x2c], R115 ;  /* 0x00002c7301007387 */ /* 0x0003e20000100800 */
[----:B0-----:R-:W-:-:S03]  /*c490*/  @P0 IMAD.MOV.U32 R118, RZ, RZ, R115 ;  /* 0x000000ffff760224 */ /* 0x001fc600078e0073 */
[----:B------:R0:W-:Y:S01]  /*c4a0*/  STS.U8 [R93+UR11+0x1480], R119 ;  /* 0x001480775d007988 */ /* 0x0001e2000800000b */
[----:B-1----:R-:W-:-:S03]  /*c4b0*/  IADD3 R115, P2, PT, R90, R84, RZ ;  /* 0x000000545a737210 */ /* 0x002fc60007f5e0ff */
[----:B------:R1:W-:Y:S04]  /*c4c0*/  STL [R1+0x28], R117 ;  /* 0x0000287501007387 */ /* 0x0003e80000100800 */
[----:B---3--:R3:W-:Y:S01]  /*c4d0*/  STS.U8 [R93+UR11+0x1f80], R116 ;  /* 0x001f80745d007988 */ /* 0x0087e2000800000b */
[----:B0-----:R-:W-:Y:S01]  /*c4e0*/  @P0 IMAD.MOV.U32 R119, RZ, RZ, R117 ;  /* 0x000000ffff770224 */ /* 0x001fe200078e0075 */
[----:B-1----:R-:W-:Y:S02]  /*c4f0*/  LEA.HI.X.SX32 R117, R90, R81, 0x1, P2 ;  /* 0x000000515a757211 */ /* 0x002fe400010f0eff */
[----:B------:R-:W-:Y:S01]  /*c500*/  PRMT R90, RZ, 0x7610, R90 ;  /* 0x00007610ff5a7816 */ /* 0x000fe2000000005a */
[----:B---3--:R-:W-:Y:S01]  /*c510*/  @P0 IMAD.MOV.U32 R116, RZ, RZ, R115 ;  /* 0x000000ffff740224 */ /* 0x008fe200078e0073 */
[----:B------:R-:W-:-:S04]  /*c520*/  PRMT R91, RZ, 0x7610, R91 ;  /* 0x00007610ff5b7816 */ /* 0x000fc8000000005b */
[----:B------:R-:W3:Y:S04]  /*c530*/  @P0 LDG.E.U8 R90, desc[UR24][R116.64] ;  /* 0x00000018745a0981 */ /* 0x000ee8000c1e1100 */
[----:B------:R0:W3:Y:S04]  /*c540*/  @P0 LDG.E.U8 R91, desc[UR24][R118.64] ;  /* 0x00000018765b0981 */ /* 0x0000e8000c1e1100 */
[----:B------:R-:W-:Y:S04]  /*c550*/  STL [R1+0x3c], R115 ;  /* 0x00003c7301007387 */ /* 0x000fe80000100800 */
[----:B------:R-:W-:Y:S04]  /*c560*/  STL [R1+0x38], R117 ;  /* 0x0000387501007387 */ /* 0x000fe80000100800 */
[----:B----4-:R1:W-:Y:S02]  /*c570*/  STS.U8 [R93+UR11+0x2080], R113 ;  /* 0x002080715d007988 */ /* 0x0103e4000800000b */
[----:B-1----:R-:W-:-:S05]  /*c580*/  IMAD R113, R155, UR9, RZ ;  /* 0x000000099b717c24 */ /* 0x002fca000f8e02ff */
[----:B------:R-:W-:-:S04]  /*c590*/  IADD3 R115, P2, PT, R113, R84, RZ ;  /* 0x0000005471737210 */ /* 0x000fc80007f5e0ff */
[----:B0-----:R-:W-:Y:S01]  /*c5a0*/  LEA.HI.X.SX32 R118, R113, R81, 0x1, P2 ;  /* 0x0000005171767211 */ /* 0x001fe200010f0eff */
[----:B------:R-:W-:-:S05]  /*c5b0*/  IMAD R113, R159, UR9, RZ ;  /* 0x000000099f717c24 */ /* 0x000fca000f8e02ff */
[----:B------:R-:W-:-:S04]  /*c5c0*/  IADD3 R116, P2, PT, R113, R84, RZ ;  /* 0x0000005471747210 */ /* 0x000fc80007f5e0ff */
[----:B------:R-:W-:Y:S01]  /*c5d0*/  LEA.HI.X.SX32 R117, R113, R81, 0x1, P2 ;  /* 0x0000005171757211 */ /* 0x000fe200010f0eff */
[----:B-----5:R0:W-:Y:S04]  /*c5e0*/  STS.U8 [R93+UR11+0x2380], R112 ;  /* 0x002380705d007988 */ /* 0x0201e8000800000b */
[----:B------:R-:W-:Y:S01]  /*c5f0*/  @P0 IMAD.MOV.U32 R113, RZ, RZ, R117 ;  /* 0x000000ffff710224 */ /* 0x000fe200078e0075 */
[----:B------:R-:W-:Y:S01]  /*c600*/  STL [R1+0x4c], R115 ;  /* 0x00004c7301007387 */ /* 0x000fe20000100800 */
[----:B0-----:R-:W-:-:S03]  /*c610*/  @P0 IMAD.MOV.U32 R112, RZ, RZ, R116 ;  /* 0x000000ffff700224 */ /* 0x001fc600078e0074 */
[----:B------:R0:W-:Y:S02]  /*c620*/  STS.U8 [R93+UR11+0x2480], R110 ;  /* 0x0024806e5d007988 */ /* 0x0001e4000800000b */
[----:B0-----:R-:W-:Y:S02]  /*c630*/  PRMT R110, RZ, 0x7610, R110 ;  /* 0x00007610ff6e7816 */ /* 0x001fe4000000006e */
[----:B------:R0:W-:Y:S04]  /*c640*/  STS.U8 [R93+UR11+0x2180], R114 ;  /* 0x002180725d007988 */ /* 0x0001e8000800000b */
[----:B------:R1:W4:Y:S01]  /*c650*/  @P0 LDG.E.U8 R110, desc[UR24][R112.64] ;  /* 0x00000018706e0981 */ /* 0x000322000c1e1100 */
[----:B0-----:R-:W-:Y:S02]  /*c660*/  @P0 IMAD.MOV.U32 R114, RZ, RZ, R115 ;  /* 0x000000ffff720224 */ /* 0x001fe400078e0073 */
[----:B------:R-:W-:-:S02]  /*c670*/  @P0 IMAD.MOV.U32 R115, RZ, RZ, R118 ;  /* 0x000000ffff730224 */ /* 0x000fc400078e0076 */
[----:B-1----:R-:W-:Y:S01]  /*c680*/  IMAD R112, R161, UR9, RZ ;  /* 0x00000009a1707c24 */ /* 0x002fe2000f8e02ff */
[----:B------:R0:W-:Y:S02]  /*c690*/  STS.U8 [R93+UR11+0x2280], R111 ;  /* 0x0022806f5d007988 */ /* 0x0001e4000800000b */
[----:B0-----:R-:W-:Y:S02]  /*c6a0*/  PRMT R111, RZ, 0x7610, R111 ;  /* 0x00007610ff6f7816 */ /* 0x001fe4000000006f */
[----:B--2---:R0:W-:Y:S04]  /*c6b0*/  STS.U8 [R93+UR11+0x2680], R94 ;  /* 0x0026805e5d007988 */ /* 0x0041e8000800000b */
[----:B------:R1:W2:Y:S04]  /*c6c0*/  @P0 LDG.E.U8 R111, desc[UR24][R114.64] ;  /* 0x00000018726f0981 */ /* 0x0002a8000c1e1100 */
[----:B------:R-:W-:Y:S01]  /*c6d0*/  STL [R1+0x48], R118 ;  /* 0x0000487601007387 */ /* 0x000fe20000100800 */
[----:B0-----:R-:W-:Y:S01]  /*c6e0*/  IMAD R94, R163, UR9, RZ ;  /* 0x00000009a35e7c24 */ /* 0x001fe2000f8e02ff */
[----:B-1----:R-:W-:-:S02]  /*c6f0*/  IADD3 R114, P2, PT, R112, R84, RZ ;  /* 0x0000005470727210 */ /* 0x002fc40007f5e0ff */
[----:B------:R-:W-:Y:S02]  /*c700*/  STL [R1+0x5c], R116 ;  /* 0x00005c7401007387 */ /* 0x000fe40000100800 */
[----:B------:R-:W-:Y:S02]  /*c710*/  LEA.HI.X.SX32 R115, R112, R81, 0x1, P2 ;  /* 0x0000005170737211 */ /* 0x000fe400010f0eff */
[----:B------:R-:W-:Y:S01]  /*c720*/  STL [R1+0x58], R117 ;  /* 0x0000587501007387 */ /* 0x000fe20000100800 */
[----:B------:R-:W-:-:S03]  /*c730*/  @P0 IMAD.MOV.U32 R112, RZ, RZ, R114 ;  /* 0x000000ffff700224 */ /* 0x000fc600078e0072 */
[----:B------:R0:W-:Y:S01]  /*c740*/  STL [R1+0x6c], R114 ;  /* 0x00006c7201007387 */ /* 0x0001e20000100800 */
[----:B------:R-:W-:-:S03]  /*c750*/  @P0 IMAD.MOV.U32 R113, RZ, RZ, R115 ;  /* 0x000000ffff710224 */ /* 0x000fc600078e0073 */
[----:B------:R1:W-:Y:S04]  /*c760*/  STS.U8 [R93+UR11+0x2880], R85 ;  /* 0x002880555d007988 */ /* 0x0003e8000800000b */
[----:B------:R5:W-:Y:S01]  /*c770*/  STS.U8 [R93+UR11+0x2580], R95 ;  /* 0x0025805f5d007988 */ /* 0x000be2000800000b */
[----:B0-----:R-:W-:-:S03]  /*c780*/  IADD3 R114, P2, PT, R94, R84, RZ ;  /* 0x000000545e727210 */ /* 0x001fc60007f5e0ff */
[----:B------:R0:W-:Y:S01]  /*c790*/  STL [R1+0x68], R115 ;  /* 0x0000687301007387 */ /* 0x0001e20000100800 */
[----:B-1----:R-:W-:Y:S01]  /*c7a0*/  IMAD R85, R165, UR9, RZ ;  /* 0x00000009a5557c24 */ /* 0x002fe2000f8e02ff */
[----:B-----5:R-:W-:Y:S02]  /*c7b0*/  PRMT R95, RZ, 0x7610, R95 ;  /* 0x00007610ff5f7816 */ /* 0x020fe4000000005f */
[----:B------:R1:W-:Y:S01]  /*c7c0*/  STL [R1+0x7c], R114 ;  /* 0x00007c7201007387 */ /* 0x0003e20000100800 */
[----:B0-----:R-:W-:-:S03]  /*c7d0*/  LEA.HI.X.SX32 R115, R94, R81, 0x1, P2 ;  /* 0x000000515e737211 */ /* 0x001fc600010f0eff */
[----:B------:R0:W5:Y:S01]  /*c7e0*/  @P0 LDG.E.U8 R95, desc[UR24][R112.64] ;  /* 0x00000018705f0981 */ /* 0x000162000c1e1100 */
[----:B------:R-:W-:-:S03]  /*c7f0*/  PRMT R94, RZ, 0x7610, R94 ;  /* 0x00007610ff5e7816 */ /* 0x000fc6000000005e */
[----:B------:R1:W-:Y:S01]  /*c800*/  STL [R1+0x78], R115 ;  /* 0x0000787301007387 */ /* 0x0003e20000100800 */
[----:B0-----:R-:W-:Y:S01]  /*c810*/  @P0 IMAD.MOV.U32 R112, RZ, RZ, R114 ;  /* 0x000000ffff700224 */ /* 0x001fe200078e0072 */
[----:B-1----:R-:W-:Y:S01]  /*c820*/  IADD3 R114, P2, PT, R85, R84, RZ ;  /* 0x0000005455727210 */ /* 0x002fe20007f5e0ff */
[----:B------:R-:W-:-:S03]  /*c830*/  @P0 IMAD.MOV.U32 R113, RZ, RZ, R115 ;  /* 0x000000ffff710224 */ /* 0x000fc600078e0073 */
[----:B------:R-:W-:Y:S01]  /*c840*/  LEA.HI.X.SX32 R115, R85, R81, 0x1, P2 ;  /* 0x0000005155737211 */ /* 0x000fe200010f0eff */
[----:B------:R-:W-:Y:S01]  /*c850*/  IMAD R85, R167, UR9, RZ ;  /* 0x00000009a7557c24 */ /* 0x000fe2000f8e02ff */
[----:B------:R0:W2:Y:S04]  /*c860*/  @P0 LDG.E.U8 R94, desc[UR24][R112.64] ;  /* 0x00000018705e0981 */ /* 0x0000a8000c1e1100 */
[----:B------:R1:W-:Y:S04]  /*c870*/  STS.U8 [R93+UR11+0x2780], R92 ;  /* 0x0027805c5d007988 */ /* 0x0003e8000800000b */
[----:B------:R1:W-:Y:S01]  /*c880*/  STS.U8 [R93+UR11+0x2980], R87 ;  /* 0x002980575d007988 */ /* 0x0003e2000800000b */
[----:B0-----:R-:W-:-:S03]  /*c890*/  IADD3 R112, P2, PT, R85, R84, RZ ;  /* 0x0000005455707210 */ /* 0x001fc60007f5e0ff */
[----:B------:R0:W-:Y:S01]  /*c8a0*/  STS.U8 [R93+UR11+0x2a80], R86 ;  /* 0x002a80565d007988 */ /* 0x0001e2000800000b */
[----:B-1----:R-:W-:Y:S02]  /*c8b0*/  PRMT R92, RZ, 0x7610, R92 ;  /* 0x00007610ff5c7816 */ /* 0x002fe4000000005c */
[----:B------:R-:W-:Y:S01]  /*c8c0*/  LEA.HI.X.SX32 R113, R85, R81, 0x1, P2 ;  /* 0x0000005155717211 */ /* 0x000fe200010f0eff */
[----:B------:R-:W-:Y:S02]  /*c8d0*/  @P0 IMAD.MOV.U32 R87, RZ, RZ, R115 ;  /* 0x000000ffff570224 */ /* 0x000fe400078e0073 */
[----:B0-----:R-:W-:Y:S01]  /*c8e0*/  @P0 IMAD.MOV.U32 R86, RZ, RZ, R114 ;  /* 0x000000ffff560224 */ /* 0x001fe200078e0072 */
[----:B------:R0:W-:Y:S01]  /*c8f0*/  STS.U8 [R93+UR11+0x2b80], R89 ;  /* 0x002b80595d007988 */ /* 0x0001e2000800000b */
[----:B------:R-:W-:-:S03]  /*c900*/  IMAD R85, R150, UR9, RZ ;  /* 0x0000000996557c24 */ /* 0x000fc6000f8e02ff */
[----:B------:R1:W2:Y:S04]  /*c910*/  @P0 LDG.E.U8 R92, desc[UR24][R86.64] ;  /* 0x00000018565c0981 */ /* 0x0002a8000c1e1100 */
[----:B------:R1:W-:Y:S01]  /*c920*/  STS.U8 [R93+UR11+0x2c80], R88 ;  /* 0x002c80585d007988 */ /* 0x0003e2000800000b */
[----:B0-----:R-:W-:Y:S01]  /*c930*/  @P0 IMAD.MOV.U32 R89, RZ, RZ, R113 ;  /* 0x000000ffff590224 */ /* 0x001fe200078e0071 */
[----:B-1----:R-:W-:Y:S01]  /*c940*/  PRMT R87, RZ, 0x7610, R87 ;  /* 0x00007610ff577816 */ /* 0x002fe20000000057 */
[----:B------:R-:W-:Y:S01]  /*c950*/  @P0 IMAD.MOV.U32 R88, RZ, RZ, R112 ;  /* 0x000000ffff580224 */ /* 0x000fe200078e0070 */
[----:B------:R-:W-:-:S04]  /*c960*/  PRMT R86, RZ, 0x7610, R86 ;  /* 0x00007610ff567816 */ /* 0x000fc80000000056 */
[----:B------:R0:W2:Y:S04]  /*c970*/  @P0 LDG.E.U8 R87, desc[UR24][R88.64] ;  /* 0x0000001858570981 */ /* 0x0000a8000c1e1100 */
[----:B------:R-:W-:Y:S01]  /*c980*/  STL [R1+0x8c], R114 ;  /* 0x00008c7201007387 */ /* 0x000fe20000100800 */
[----:B0-----:R-:W-:-:S03]  /*c990*/  IADD3 R88, P2, PT, R85, R84, RZ ;  /* 0x0000005455587210 */ /* 0x001fc60007f5e0ff */
[----:B------:R-:W-:Y:S01]  /*c9a0*/  STL [R1+0x88], R115 ;  /* 0x0000887301007387 */ /* 0x000fe20000100800 */
[----:B------:R-:W-:Y:S01]  /*c9b0*/  LEA.HI.X.SX32 R89, R85, R81, 0x1, P2 ;  /* 0x0000005155597211 */ /* 0x000fe200010f0eff */
[----:B------:R-:W-:Y:S02]  /*c9c0*/  IMAD R85, R143, UR9, RZ ;  /* 0x000000098f557c24 */ /* 0x000fe4000f8e02ff */
[----:B------:R-:W-:Y:S04]  /*c9d0*/  STL [R1+0x9c], R112 ;  /* 0x00009c7001007387 */ /* 0x000fe80000100800 */
[----:B------:R-:W-:Y:S04]  /*c9e0*/  STL [R1+0x98], R113 ;  /* 0x0000987101007387 */ /* 0x000fe80000100800 */
[----:B------:R0:W-:Y:S04]  /*c9f0*/  STL [R1+0xac], R88 ;  /* 0x0000ac5801007387 */ /* 0x0001e80000100800 */
[----:B------:R0:W4:Y:S04]  /*ca00*/  @P0 LDG.E.U8 R86, desc[UR24][R88.64] ;  /* 0x0000001858560981 */ /* 0x000128000c1e1100 */
[----:B------:R1:W-:Y:S01]  /*ca10*/  STL [R1+0xa8], R89 ;  /* 0x0000a85901007387 */ /* 0x0003e20000100800 */
[----:B0-----:R-:W-:-:S04]  /*ca20*/  IADD3 R88, P2, PT, R85, R84, RZ ;  /* 0x0000005455587210 */ /* 0x001fc80007f5e0ff */
[----:B-1----:R-:W-:Y:S02]  /*ca30*/  LEA.HI.X.SX32 R89, R85, R81, 0x1, P2 ;  /* 0x0000005155597211 */ /* 0x002fe400010f0eff */
[----:B------:R-:W-:Y:S01]  /*ca40*/  PRMT R85, RZ, 0x7610, R85 ;  /* 0x00007610ff557816 */ /* 0x000fe20000000055 */
[----:B------:R0:W-:Y:S05]  /*ca50*/  STL [R1+0xbc], R88 ;  /* 0x0000bc5801007387 */ /* 0x0001ea0000100800 */
[----:B------:R0:W5:Y:S04]  /*ca60*/  @P0 LDG.E.U8 R85, desc[UR24][R88.64] ;  /* 0x0000001858550981 */ /* 0x000168000c1e1100 */
[----:B------:R1:W-:Y:S01]  /*ca70*/  STL [R1+0xb8], R89 ;  /* 0x0000b85901007387 */ /* 0x0003e20000100800 */
[----:B0-----:R-:W-:-:S03]  /*ca80*/  IMAD R88, R148, UR9, RZ ;  /* 0x0000000994587c24 */ /* 0x001fc6000f8e02ff */
[----:B---3--:R0:W-:Y:S02]  /*ca90*/  STS.U8 [R93+UR11+0x2e80], R90 ;  /* 0x002e805a5d007988 */ /* 0x0081e4000800000b */
[C---:B-1----:R-:W-:Y:S02]  /*caa0*/  IADD3 R89, P2, PT, R88.reuse, R84, RZ ;  /* 0x0000005458597210 */ /* 0x042fe40007f5e0ff */
[----:B------:R1:W-:Y:S02]  /*cab0*/  STS.U8 [R93+UR11+0x2d80], R91 ;  /* 0x002d805b5d007988 */ /* 0x0003e4000800000b */
[----:B0-----:R-:W-:Y:S02]  /*cac0*/  LEA.HI.X.SX32 R90, R88, R81, 0x1, P2 ;  /* 0x00000051585a7211 */ /* 0x001fe400010f0eff */
[----:B------:R-:W-:Y:S01]  /*cad0*/  STL [R1+0xcc], R89 ;  /* 0x0000cc5901007387 */ /* 0x000fe20000100800 */
[----:B------:R-:W-:-:S03]  /*cae0*/  PRMT R88, RZ, 0x7610, R88 ;  /* 0x00007610ff587816 */ /* 0x000fc60000000058 */
[----:B------:R0:W-:Y:S01]  /*caf0*/  STL [R1+0xc8], R90 ;  /* 0x0000c85a01007387 */ /* 0x0001e20000100800 */
[----:B-1----:R-:W-:Y:S02]  /*cb00*/  @P0 IMAD.MOV.U32 R91, RZ, RZ, R90 ;  /* 0x000000ffff5b0224 */ /* 0x002fe400078e005a */
[----:B0-----:R-:W-:-:S05]  /*cb10*/  @P0 IMAD.MOV.U32 R90, RZ, RZ, R89 ;  /* 0x000000ffff5a0224 */ /* 0x001fca00078e0059 */
[----:B------:R0:W3:Y:S01]  /*cb20*/  @P0 LDG.E.U8 R88, desc[UR24][R90.64] ;  /* 0x000000185a580981 */ /* 0x0000e2000c1e1100 */
[----:B------:R-:W-:-:S05]  /*cb30*/  IMAD R89, R141, UR9, RZ ;  /* 0x000000098d597c24 */ /* 0x000fca000f8e02ff */
[----:B0-----:R-:W-:-:S04]  /*cb40*/  IADD3 R90, P2, PT, R89, R84, RZ ;  /* 0x00000054595a7210 */ /* 0x001fc80007f5e0ff */
[----:B------:R-:W-:Y:S01]  /*cb50*/  LEA.HI.X.SX32 R91, R89, R81, 0x1, P2 ;  /* 0x00000051595b7211 */ /* 0x000fe200010f0eff */
[----:B------:R-:W-:Y:S01]  /*cb60*/  IMAD R89, R146, UR9, RZ ;  /* 0x0000000992597c24 */ /* 0x000fe2000f8e02ff */
[----:B------:R-:W-:Y:S04]  /*cb70*/  STL [R1+0xdc], R90 ;  /* 0x0000dc5a01007387 */ /* 0x000fe80000100800 */
[----:B------:R-:W-:Y:S04]  /*cb80*/  STL [R1+0xd8], R91 ;  /* 0x0000d85b01007387 */ /* 0x000fe80000100800 */
[----:B--2---:R0:W-:Y:S02]  /*cb90*/  STS.U8 [R93+UR11+0x3480], R87 ;  /* 0x003480575d007988 */ /* 0x0041e4000800000b */
[----:B0-----:R-:W-:-:S06]  /*cba0*/  PRMT R87, RZ, 0x7610, R87 ;  /* 0x00007610ff577816 */ /* 0x001fcc0000000057 */
[----:B------:R0:W2:Y:S02]  /*cbb0*/  @P0 LDG.E.U8 R87, desc[UR24][R90.64] ;  /* 0x000000185a570981 */ /* 0x0000a4000c1e1100 */
[C---:B0-----:R-:W-:Y:S02]  /*cbc0*/  IADD3 R90, P2, PT, R89.reuse, R84, RZ ;  /* 0x00000054595a7210 */ /* 0x041fe40007f5e0ff */
[----:B----4-:R0:W-:Y:S02]  /*cbd0*/  STS.U8 [R93+UR11+0x3580], R86 ;  /* 0x003580565d007988 */ /* 0x0101e4000800000b */
[----:B------:R-:W-:Y:S02]  /*cbe0*/  LEA.HI.X.SX32 R91, R89, R81, 0x1, P2 ;  /* 0x00000051595b7211 */ /* 0x000fe400010f0eff */
[----:B------:R-:W-:Y:S01]  /*cbf0*/  STL [R1+0xec], R90 ;  /* 0x0000ec5a01007387 */ /* 0x000fe20000100800 */
[----:B0-----:R-:W-:-:S03]  /*cc00*/  PRMT R86, RZ, 0x7610, R86 ;  /* 0x00007610ff567816 */ /* 0x001fc60000000056 */
[----:B-----5:R0:W-:Y:S04]  /*cc10*/  STS.U8 [R93+UR11+0x3680], R85 ;  /* 0x003680555d007988 */ /* 0x0201e8000800000b */
[----:B------:R1:W4:Y:S01]  /*cc20*/  @P0 LDG.E.U8 R86, desc[UR24][R90.64] ;  /* 0x000000185a560981 */ /* 0x000322000c1e1100 */
[----:B0-----:R-:W-:-:S05]  /*cc30*/  IMAD R85, R139, UR9, RZ ;  /* 0x000000098b557c24 */ /* 0x001fca000f8e02ff */
[C---:B------:R-:W-:Y:S01]  /*cc40*/  IADD3 R89, P2, PT, R85.reuse, R84, RZ ;  /* 0x0000005455597210 */ /* 0x040fe20007f5e0ff */
[----:B------:R-:W-:Y:S03]  /*cc50*/  STL [R1+0xe8], R91 ;  /* 0x0000e85b01007387 */ /* 0x000fe60000100800 */
[----:B-1----:R-:W-:Y:S01]  /*cc60*/  LEA.HI.X.SX32 R90, R85, R81, 0x1, P2 ;  /* 0x00000051555a7211 */ /* 0x002fe200010f0eff */
[----:B------:R-:W-:Y:S01]  /*cc70*/  STL [R1+0xfc], R89 ;  /* 0x0000fc5901007387 */ /* 0x000fe20000100800 */
[----:B------:R-:W-:-:S03]  /*cc80*/  PRMT R85, RZ, 0x7610, R85 ;  /* 0x00007610ff557816 */ /* 0x000fc60000000055 */
[----:B---3--:R0:W-:Y:S02]  /*cc90*/  STS.U8 [R93+UR11+0x3780], R88 ;  /* 0x003780585d007988 */ /* 0x0081e4000800000b */
[----:B0-----:R-:W-:Y:S02]  /*cca0*/  @P0 IMAD.MOV.U32 R88, RZ, RZ, R89 ;  /* 0x000000ffff580224 */ /* 0x001fe400078e0059 */
[----:B------:R-:W-:-:S05]  /*ccb0*/  @P0 IMAD.MOV.U32 R89, RZ, RZ, R90 ;  /* 0x000000ffff590224 */ /* 0x000fca00078e005a */
[----:B------:R0:W3:Y:S04]  /*ccc0*/  @P0 LDG.E.U8 R85, desc[UR24][R88.64] ;  /* 0x0000001858550981 */ /* 0x0000e8000c1e1100 */
[----:B--2---:R1:W-:Y:S02]  /*ccd0*/  STS.U8 [R93+UR11+0x3880], R87 ;  /* 0x003880575d007988 */ /* 0x0043e4000800000b */
[----:B-1----:R-:W-:-:S05]  /*cce0*/  IMAD R87, R144, UR9, RZ ;  /* 0x0000000990577c24 */ /* 0x002fca000f8e02ff */
[----:B0-----:R-:W-:-:S04]  /*ccf0*/  IADD3 R88, P2, PT, R87, R84, RZ ;  /* 0x0000005457587210 */ /* 0x001fc80007f5e0ff */
[----:B------:R-:W-:-:S05]  /*cd00*/  LEA.HI.X.SX32 R89, R87, R81, 0x1, P2 ;  /* 0x0000005157597211 */ /* 0x000fca00010f0eff */
[----:B------:R-:W-:Y:S01]  /*cd10*/  @P0 IMAD.MOV.U32 R87, RZ, RZ, R89 ;  /* 0x000000ffff570224 */ /* 0x000fe200078e0059 */
[----:B----4-:R0:W-:Y:S02]  /*cd20*/  STS.U8 [R93+UR11+0x3980], R86 ;  /* 0x003980565d007988 */ /* 0x0101e4000800000b */
[----:B0-----:R-:W-:Y:S02]  /*cd30*/  @P0 IMAD.MOV.U32 R86, RZ, RZ, R88 ;  /* 0x000000ffff560224 */ /* 0x001fe400078e0058 */
[----:B---3--:R0:W-:Y:S02]  /*cd40*/  STS.U8 [R93+UR11+0x3a80], R85 ;  /* 0x003a80555d007988 */ /* 0x0081e4000800000b */
[----:B0-----:R-:W-:-:S06]  /*cd50*/  PRMT R85, RZ, 0x7610, R85 ;  /* 0x00007610ff557816 */ /* 0x001fcc0000000055 */
[----:B------:R0:W2:Y:S02]  /*cd60*/  @P0 LDG.E.U8 R85, desc[UR24][R86.64] ;  /* 0x0000001856550981 */ /* 0x0000a4000c1e1100 */
[----:B0-----:R-:W-:Y:S02]  /*cd70*/  IMAD R86, R142, UR9, RZ ;  /* 0x000000098e567c24 */ /* 0x001fe4000f8e02ff */
[----:B------:R-:W-:Y:S03]  /*cd80*/  STL [R1+0xf8], R90 ;  /* 0x0000f85a01007387 */ /* 0x000fe60000100800 */
[C---:B------:R-:W-:Y:S01]  /*cd90*/  IADD3 R87, P2, PT, R86.reuse, R84, RZ ;  /* 0x0000005456577210 */ /* 0x040fe20007f5e0ff */
[----:B------:R0:W-:Y:S04]  /*cda0*/  STL [R1+0x10c], R88 ;  /* 0x00010c5801007387 */ /* 0x0001e80000100800 */
[----:B------:R-:W-:Y:S01]  /*cdb0*/  STL [R1+0x108], R89 ;  /* 0x0001085901007387 */ /* 0x000fe20000100800 */
[----:B0-----:R-:W-:-:S03]  /*cdc0*/  LEA.HI.X.SX32 R88, R86, R81, 0x1, P2 ;  /* 0x0000005156587211 */ /* 0x001fc600010f0eff */
[----:B------:R0:W-:Y:S01]  /*cdd0*/  STL [R1+0x11c], R87 ;  /* 0x00011c5701007387 */ /* 0x0001e20000100800 */
[----:B------:R-:W-:Y:S02]  /*cde0*/  @P0 IMAD.MOV.U32 R86, RZ, RZ, R87 ;  /* 0x000000ffff560224 */ /* 0x000fe400078e0057 */
[----:B0-----:R-:W-:Y:S01]  /*cdf0*/  @P0 IMAD.MOV.U32 R87, RZ, RZ, R88 ;  /* 0x000000ffff570224 */ /* 0x001fe200078e0058 */
[----:B--2---:R0:W-:Y:S02]  /*ce00*/  STS.U8 [R93+UR11+0x3b80], R85 ;  /* 0x003b80555d007988 */ /* 0x0041e4000800000b */
[----:B0-----:R-:W-:-:S06]  /*ce10*/  PRMT R85, RZ, 0x7610, R85 ;  /* 0x00007610ff557816 */ /* 0x001fcc0000000055 */
[----:B------:R0:W2:Y:S02]  /*ce20*/  @P0 LDG.E.U8 R85, desc[UR24][R86.64] ;  /* 0x0000001856550981 */ /* 0x0000a4000c1e1100 */
[----:B0-----:R-:W-:Y:S02]  /*ce30*/  IMAD R86, R140, UR9, RZ ;  /* 0x000000098c567c24 */ /* 0x001fe4000f8e02ff */
[----:B------:R0:W-:Y:S03]  /*ce40*/  STL [R1+0x118], R88 ;  /* 0x0001185801007387 */ /* 0x0001e60000100800 */
[----:B------:R-:W-:-:S04]  /*ce50*/  IADD3 R87, P2, PT, R86, R84, RZ ;  /* 0x0000005456577210 */ /* 0x000fc80007f5e0ff */
[----:B0-----:R-:W-:Y:S01]  /*ce60*/  LEA.HI.X.SX32 R88, R86, R81, 0x1, P2 ;  /* 0x0000005156587211 */ /* 0x001fe200010f0eff */
[----:B------:R0:W-:Y:S01]  /*ce70*/  STL [R1+0x134], R87 ;  /* 0x0001345701007387 */ /* 0x0001e20000100800 */
[----:B------:R-:W-:-:S03]  /*ce80*/  @P0 IMAD.MOV.U32 R86, RZ, RZ, R87 ;  /* 0x000000ffff560224 */ /* 0x000fc600078e0057 */
[----:B0-----:R-:W-:Y:S01]  /*ce90*/  @P0 IMAD.MOV.U32 R87, RZ, RZ, R88 ;  /* 0x000000ffff570224 */ /* 0x001fe200078e0058 */
[----:B--2---:R0:W-:Y:S02]  /*cea0*/  STS.U8 [R93+UR11+0x3c80], R85 ;  /* 0x003c80555d007988 */ /* 0x0041e4000800000b */
[----:B0-----:R-:W-:-:S06]  /*ceb0*/  PRMT R85, RZ, 0x7610, R85 ;  /* 0x00007610ff557816 */ /* 0x001fcc0000000055 */
[----:B------:R0:W2:Y:S02]  /*cec0*/  @P0 LDG.E.U8 R85, desc[UR24][R86.64] ;  /* 0x0000001856550981 */ /* 0x0000a4000c1e1100 */
[----:B0-----:R-:W-:Y:S02]  /*ced0*/  IMAD R86, R138, UR9, RZ ;  /* 0x000000098a567c24 */ /* 0x001fe4000f8e02ff */
[----:B------:R-:W0:Y:S03]  /*cee0*/  LDC R138, c[0x0][0x3a0] ;  /* 0x0000e800ff8a7b82 */ /* 0x000e260000000800 */
[----:B------:R-:W-:-:S04]  /*cef0*/  IADD3 R84, P2, PT, R86, R84, RZ ;  /* 0x0000005456547210 */ /* 0x000fc80007f5e0ff */
[----:B------:R-:W-:Y:S02]  /*cf00*/  LEA.HI.X.SX32 R87, R86, R81, 0x1, P2 ;  /* 0x0000005156577211 */ /* 0x000fe400010f0eff */
[----:B------:R-:W-:Y:S01]  /*cf10*/  PRMT R81, RZ, 0x7610, R81 ;  /* 0x00007610ff517816 */ /* 0x000fe20000000051 */
[----:B--2---:R1:W-:Y:S02]  /*cf20*/  STS.U8 [R93+UR11+0x3d80], R85 ;  /* 0x003d80555d007988 */ /* 0x0043e4000800000b */
[----:B-1----:R-:W-:-:S05]  /*cf30*/  @P0 IMAD.MOV.U32 R85, RZ, RZ, R87 ;  /* 0x000000ffff550224 */ /* 0x002fca00078e0057 */
[----:B------:R-:W2:Y:S04]  /*cf40*/  @P0 LDG.E.U8 R81, desc[UR24][R84.64] ;  /* 0x0000001854510981 */ /* 0x000ea8000c1e1100 */
[----:B------:R1:W-:Y:S04]  /*cf50*/  STS.U8 [R93+UR11+0x1380], R120 ;  /* 0x001380785d007988 */ /* 0x0003e8000800000b */
        /* <DEDUP_REMOVED lines=14> */
[----:B------:R1:W-:Y:S01]  /*d040*/  STS.U8 [R93+UR11+0x3380], R92 ;  /* 0x0033805c5d007988 */ /* 0x0003e2000800000b */
[----:B0-----:R-:W-:-:S03]  /*d050*/  VIADD R138, R138, 0x1f ;  /* 0x0000001f8a8a7836 */ /* 0x001fc60000000000 */
[----:B------:R1:W-:Y:S01]  /*d060*/  STL [R1+0x130], R88 ;  /* 0x0001305801007387 */ /* 0x0003e20000100800 */
[----:B------:R-:W-:-:S03]  /*d070*/  ISETP.NE.U32.AND P0, PT, RZ, UR7, PT ;  /* 0x00000007ff007c0c */ /* 0x000fc6000bf05070 */
[----:B------:R1:W-:Y:S04]  /*d080*/  STL [R1+0x124], R84 ;  /* 0x0001245401007387 */ /* 0x0003e80000100800 */
[----:B------:R1:W-:Y:S01]  /*d090*/  STL [R1+0x120], R87 ;  /* 0x0001205701007387 */ /* 0x0003e20000100800 */
[C---:B------:R-:W-:Y:S02]  /*d0a0*/  ISETP.LT.OR P2, PT, R138.reuse, 0x20, P0 ;  /* 0x000000208a00780c */ /* 0x040fe40000741670 */
[----:B------:R-:W-:Y:S01]  /*d0b0*/  ISETP.GE.AND P3, PT, R138, 0x40, PT ;  /* 0x000000408a00780c */ /* 0x000fe20003f66270 */
[----:B--2---:R1:W-:Y:S01]  /*d0c0*/  STS.U8 [R93+UR11+0x3e80], R81 ;  /* 0x003e80515d007988 */ /* 0x0043e2000800000b */
[----:B------:R0:W-:Y:S06]  /*d0d0*/  MEMBAR.ALL.CTA ;  /* 0x0000000000007992 */ /* 0x0001ec0000008000 */
[----:B0-----:R-:W0:Y:S02]  /*d0e0*/  FENCE.VIEW.ASYNC.S ;  /* 0x00000000000073c6 */ /* 0x001e240000000000 */
[----:B0-----:R-:W-:Y:S06]  /*d0f0*/  BAR.SYNC.DEFER_BLOCKING 0x0 ;  /* 0x0000000000007b1d */ /* 0x001fec0000010000 */
[----:B------:R-:W-:Y:S05]  /*d100*/  @P2 BRA `(.L_x_6) ;  /* 0x00000000005c2947 */ /* 0x000fea0003800000 */
[----:B------:R-:W-:Y:S02]  /*d110*/  UIADD3 UR4, UPT, UPT, UR11, 0x8000, URZ ;  /* 0x000080000b047890 */ /* 0x000fe4000fffe0ff */
[----:B------:R-:W-:Y:S02]  /*d120*/  USHF.R.U32.HI UR6, URZ, 0x4, UR11 ;  /* 0x00000004ff067899 */ /* 0x000fe4000801160b */
[----:B------:R-:W-:Y:S02]  /*d130*/  USHF.R.U32.HI UR4, URZ, 0x4, UR4 ;  /* 0x00000004ff047899 */ /* 0x000fe40008011604 */
[----:B------:R-:W-:Y:S01]  /*d140*/  USGXT.U32 UR6, UR6, 0xe ;  /* 0x0000000e0606789a */ /* 0x000fe20008000000 */
[----:B------:R-:W-:Y:S01]  /*d150*/  UMOV UR16, 0xfffffe00 ;  /* 0xfffffe0000107882 */ /* 0x000fe20000000000 */
[----:B------:R-:W-:Y:S01]  /*d160*/  UMOV UR17, 0x3fffbfef ;  /* 0x3fffbfef00117882 */ /* 0x000fe20000000000 */
[----:B------:R-:W-:Y:S01]  /*d170*/  UMOV UR7, URZ ;  /* 0x000000ff00077c82 */ /* 0x000fe20008000000 */
[----:B------:R-:W-:-:S02]  /*d180*/  USGXT.U32 UR14, UR4, 0xe ;  /* 0x0000000e040e789a */ /* 0x000fc40008000000 */
[----:B------:R-:W-:Y:S02]  /*d190*/  UIADD3 UR9, UPT, UPT, UR10, 0x100, URZ ;  /* 0x000001000a097890 */ /* 0x000fe4000fffe0ff */
[----:B------:R-:W-:Y:S01]  /*d1a0*/  UIADD3.64 UR16, UPT, UPT, UR6, -UR16, URZ ;  /* 0x8000001006107297 */ /* 0x000fe2000fffe0ff */
[----:B------:R-:W-:Y:S01]  /*d1b0*/  UMOV UR18, 0x0 ;  /* 0x0000000000127882 */ /* 0x000fe20000000000 */
[----:B------:R-:W-:Y:S01]  /*d1c0*/  UMOV UR19, 0x8408010 ;  /* 0x0840801000137882 */ /* 0x000fe20000000000 */
[----:B------:R-:W-:Y:S01]  /*d1d0*/  UMOV UR4, UR8 ;  /* 0x0000000800047c82 */ /* 0x000fe20008000000 */
[----:B------:R-:W-:Y:S01]  /*d1e0*/  UMOV UR5, URZ ;  /* 0x000000ff00057c82 */ /* 0x000fe20008000000 */
[----:B------:R-:W-:Y:S01]  /*d1f0*/  UMOV UR7, 0xc0004010 ;  /* 0xc000401000077882 */ /* 0x000fe20000000000 */
[----:B------:R-:W-:Y:S01]  /*d200*/  UMOV UR15, 0x40004040 ;  /* 0x40004040000f7882 */ /* 0x000fe20000000000 */
[----:B------:R-:W-:Y:S01]  /*d210*/  UMOV UR22, 0x0 ;  /* 0x0000000000167882 */ /* 0x000fe20000000000 */
[----:B------:R-:W-:Y:S01]  /*d220*/  UMOV UR23, 0x8408010 ;  /* 0x0840801000177882 */ /* 0x000fe20000000000 */
[----:B------:R-:W-:Y:S01]  /*d230*/  UMOV UR4, UR4 ;  /* 0x0000000400047c82 */ /* 0x000fe20008000000 */
[----:B------:R0:W-:Y:S01]  /*d240*/  UTCQMMA gdesc[UR14], gdesc[UR6], tmem[UR10], tmem[UR18], idesc[UR19], !UPT ;  /* 0x00ff12060e0075ea */ /* 0x0001e2000f80030a */
[----:B------:R0:W-:Y:S01]  /*d250*/  UTCQMMA gdesc[UR14], gdesc[UR16], tmem[UR9], tmem[UR22], idesc[UR23], !UPT ;  /* 0x00ff16100e0075ea */ /* 0x0001e2000f800309 */
[----:B------:R0:W-:Y:S01]  /*d260*/  UTCBAR [UR4], URZ ;  /* 0x000000ff040073e9 */ /* 0x0001e200080000ff */
[----:B------:R-:W-:Y:S01]  /*d270*/  NOP ;  /* 0x0000000000007918 */ /* 0x000fe20000000000 */
.L_x_6:
[----:B0-----:R-:W-:Y:S01]  /*d280*/  UMOV UR4, URZ ;  /* 0x000000ff00047c82 */ /* 0x001fe20008000000 */
[----:B------:R-:W-:Y:S05]  /*d290*/  @!P3 BRA `(.L_x_7) ;  /* 0x000000580054b947 */ /* 0x000fea0003800000 */
[----:B-1----:R-:W2:Y:S01]  /*d2a0*/  LDL.LU R81, [R1+0x150] ;  /* 0x0001500001517983 */ /* 0x002ea20000300800 */
[----:B------:R-:W-:Y:S01]  /*d2b0*/  IMAD.SHL.U32 R82, R82, 0x20, RZ ;  /* 0x0000002052527824 */ /* 0x000fe200078e00ff */
[----:B------:R-:W-:Y:S02]  /*d2c0*/  UIADD3 UR5, UPT, UPT, UR11, 0x4000, URZ ;  /* 0x000040000b057890 */ /* 0x000fe4000fffe0ff */
[----:B------:R-:W3:Y:S01]  /*d2d0*/  LDL.LU R84, [R1+0x1f4] ;  /* 0x0001f40001547983 */ /* 0x000ee20000300800 */
[----:B------:R-:W-:Y:S01]  /*d2e0*/  UIADD3 UR4, UPT, UPT, UR11, 0x9000, URZ ;  /* 0x000090000b047890 */ /* 0x000fe2000fffe0ff */
[----:B------:R-:W-:Y:S01]  /*d2f0*/  IMAD.SHL.U32 R112, R83, 0x20, RZ ;  /* 0x0000002053707824 */ /* 0x000fe200078e00ff */
[----:B------:R-:W-:Y:S01]  /*d300*/  USHF.R.U32.HI UR5, URZ, 0x4, UR5 ;  /* 0x00000004ff057899 */ /* 0x000fe20008011605 */
[----:B------:R0:W-:Y:S01]  /*d310*/  STL [R1+0x154], R82 ;  /* 0x0001545201007387 */ /* 0x0001e20000100800 */
[----:B------:R-:W-:Y:S02]  /*d320*/  USHF.R.U32.HI UR4, URZ, 0x4, UR4 ;  /* 0x00000004ff047899 */ /* 0x000fe40008011604 */
[----:B------:R-:W-:Y:S01]  /*d330*/  USGXT.U32 UR6, UR5, 0xe ;  /* 0x0000000e0506789a */ /* 0x000fe20008000000 */
[----:B------:R-:W-:Y:S01]  /*d340*/  SHF.R.S32.HI R113, RZ, 0x1f, R112 ;  /* 0x0000001fff717819 */ /* 0x000fe20000011470 */
[----:B------:R-:W-:Y:S01]  /*d350*/  UMOV UR16, 0xfffffe00 ;  /* 0xfffffe0000107882 */ /* 0x000fe20000000000 */
[----:B------:R-:W-:Y:S01]  /*d360*/  UMOV UR17, 0x3fffbfef ;  /* 0x3fffbfef00117882 */ /* 0x000fe20000000000 */
[----:B------:R-:W-:Y:S01]  /*d370*/  UMOV UR7, URZ ;  /* 0x000000ff00077c82 */ /* 0x000fe20008000000 */
[----:B------:R-:W1:Y:S01]  /*d380*/  LDCU UR22, c[0x0][0x3a8] ;  /* 0x00007500ff1677ac */ /* 0x000e620008000800 */
[----:B------:R-:W-:-:S02]  /*d390*/  USGXT.U32 UR14, UR4, 0xe ;  /* 0x0000000e040e789a */ /* 0x000fc40008000000 */
[----:B------:R-:W-:Y:S01]  /*d3a0*/  UIADD3.64 UR16, UPT, UPT, UR6, -UR16, URZ ;  /* 0x8000001006107297 */ /* 0x000fe2000fffe0ff */
[----:B------:R-:W-:Y:S01]  /*d3b0*/  UMOV UR13, 0x1 ;  /* 0x00000001000d7882 */ /* 0x000fe20000000000 */
[----:B------:R-:W-:Y:S01]  /*d3c0*/  UMOV UR5, URZ ;  /* 0x000000ff00057c82 */ /* 0x000fe20008000000 */
[----:B------:R-:W-:Y:S01]  /*d3d0*/  UMOV UR15, 0x40004040 ;  /* 0x40004040000f7882 */ /* 0x000fe20000000000 */
[----:B--2---:R-:W-:Y:S02]  /*d3e0*/  IADD3 R110, P2, P3, R81, UR20, R82 ;  /* 0x00000014516e7c10 */ /* 0x004fe4000fb5e052 */
[----:B------:R-:W-:Y:S02]  /*d3f0*/  SHF.R.S32.HI R81, RZ, 0x1f, R138 ;  /* 0x0000001fff517819 */ /* 0x000fe4000001148a */
[----:B0-----:R-:W-:Y:S02]  /*d400*/  SHF.R.S32.HI R82, RZ, 0x1f, R82 ;  /* 0x0000001fff527819 */ /* 0x001fe40000011452 */
[----:B------:R-:W-:-:S02]  /*d410*/  LEA.HI R81, R81, R138, RZ, 0x5 ;  /* 0x0000008a51517211 */ /* 0x000fc400078f28ff */
[----:B---3--:R-:W-:Y:S01]  /*d420*/  IADD3.X R111, PT, PT, R84, UR21, R82, P2, P3 ;  /* 0x00000015546f7c10 */ /* 0x008fe200097e6452 */
[----:B------:R0:W-:Y:S01]  /*d430*/  STL [R1+0x1ec], R82 ;  /* 0x0001ec5201007387 */ /* 0x0001e20000100800 */
[----:B------:R-:W-:-:S04]  /*d440*/  SHF.R.S32.HI R81, RZ, 0x5, R81 ;  /* 0x00000005ff517819 */ /* 0x000fc80000011451 */
[----:B------:R-:W-:-:S05]  /*d450*/  VIMNMX R81, PT, PT, R81, 0x2, !PT ;  /* 0x0000000251517848 */ /* 0x000fca0007fe0100 */
[----:B0-----:R-:W-:Y:S02]  /*d460*/  VIADD R82, R81, 0xffffffff ;  /* 0xffffffff51527836 */ /* 0x001fe40000000000 */
[----:B------:R-:W-:-:S03]  /*d470*/  IMAD.MOV.U32 R81, RZ, RZ, RZ ;  /* 0x000000ffff517224 */ /* 0x000fc600078e00ff */
[----:B-1----:R0:W-:Y:S04]  /*d480*/  STL [R1+0x150], R82 ;  /* 0x0001505201007387 */ /* 0x0021e80000100800 */
.L_x_10:
[----:B------:R-:W2:Y:S01]  /*d490*/  LDL R84, [R1+0x1d0] ;  /* 0x0001d00001547983 */ /* 0x000ea20000100800 */
[----:B------:R-:W-:Y:S01]  /*d4a0*/  IMAD.U32 R81, R81, -0x80000000, RZ ;  /* 0x8000000051517824 */ /* 0x000fe200078e00ff */
[----:B0-----:R-:W-:Y:S02]  /*d4b0*/  IADD3 R82, P5, PT, R110, UR22, RZ ;  /* 0x000000166e527c10 */ /* 0x001fe4000ffbe0ff */
[C---:B------:R-:W-:Y:S01]  /*d4c0*/  ISETP.GT.AND P3, PT, R52.reuse, 0x1, PT ;  /* 0x000000013400780c */ /* 0x040fe20003f64270 */
[----:B------:R-:W0:Y:S01]  /*d4d0*/  SYNCS.PHASECHK.TRANS64.TRYWAIT P4, [UR8], R81 ;  /* 0x00000051ff0075a7 */ /* 0x000e220008081108 */
[----:B------:R-:W-:Y:S02]  /*d4e0*/  ISETP.GT.AND P2, PT, R52, 0x2, PT ;  /* 0x000000023400780c */ /* 0x000fe40003f44270 */
[----:B------:R-:W-:Y:S01]  /*d4f0*/  PRMT R121, RZ, 0x7610, R121 ;  /* 0x00007610ff797816 */ /* 0x000fe20000000079 */
[----:B--2---:R-:W-:Y:S01]  /*d500*/  IMAD.X R83, R84, 0x1, R111, P5 ;  /* 0x0000000154537824 */ /* 0x004fe200028e066f */
[----:B0-----:R-:W-:Y:S09]  /*d510*/  @!P4 BRA `(.L_x_8) ;  /* 0x000001c400f8c947 */ /* 0x001ff20003800000 */
.L_x_16:
[----:B------:R-:W2:Y:S04]  /*d520*/  LDL R84, [R1+0x1cc] ;  /* 0x0001cc0001547983 */ /* 0x000ea80000100800 */
[----:B------:R-:W3:Y:S04]  /*d530*/  LDL R119, [R1+0x1c8] ;  /* 0x0001c80001777983 */ /* 0x000ee80000100800 */
[----:B------:R-:W4:Y:S04]  /*d540*/  LDL R95, [R1+0x26c] ;  /* 0x00026c00015f7983 */ /* 0x000f280000100800 */
[----:B------:R-:W5:Y:S04]  /*d550*/  LDL R88, [R1+0x1c4] ;  /* 0x0001c40001587983 */ /* 0x000f680000100800 */
[----:B------:R-:W5:Y:S04]  /*d560*/  LDL R89, [R1+0x268] ;  /* 0x0002680001597983 */ /* 0x000f680000100800 */
[----:B------:R-:W5:Y:S04]  /*d570*/  LDL R94, [R1+0x264] ;  /* 0x00026400015e7983 */ /* 0x000f680000100800 */
[----:B------:R-:W5:Y:S04]  /*d580*/  LDL R118, [R1+0x1c0] ;  /* 0x0001c00001767983 */ /* 0x000f680000100800 */
[----:B------:R-:W5:Y:S04]  /*d590*/  LDL R90, [R1+0x1bc] ;  /* 0x0001bc00015a7983 */ /* 0x000f680000100800 */
[----:B------:R-:W5:Y:S04]  /*d5a0*/  LDL R91, [R1+0x260] ;  /* 0x00026000015b7983 */ /* 0x000f680000100800 */
[----:B------:R-:W5:Y:S04]  /*d5b0*/  LDL R51, [R1+0x25c] ;  /* 0x00025c0001337983 */ /* 0x000f680000100800 */
[----:B------:R3:W5:Y:S01]  /*d5c0*/  @P3 LDG.E.U8 R121, desc[UR24][R82.64] ;  /* 0x0000001852793981 */ /* 0x000762000c1e1100 */
[----:B------:R-:W-:-:S03]  /*d5d0*/  PRMT R117, RZ, 0x7610, R117 ;  /* 0x00007610ff757816 */ /* 0x000fc60000000075 */
[----:B------:R-:W5:Y:S04]  /*d5e0*/  LDL R124, [R1+0x1b0] ;  /* 0x0001b000017c7983 */ /* 0x000f680000100800 */
[----:B------:R-:W5:Y:S04]  /*d5f0*/  LDL R125, [R1+0x1b4] ;  /* 0x0001b400017d7983 */ /* 0x000f680000100800 */
[----:B------:R-:W5:Y:S04]  /*d600*/  LDL R122, [R1+0x250] ;  /* 0x00025000017a7983 */ /* 0x000f680000100800 */
[----:B------:R-:W5:Y:S01]  /*d610*/  LDL R123, [R1+0x254] ;  /* 0x00025400017b7983 */ /* 0x000f620000100800 */
[----:B------:R-:W-:-:S02]  /*d620*/  ISETP.GT.AND P4, PT, R52, 0x3, PT ;  /* 0x000000033400780c */ /* 0x000fc40003f84270 */
[----:B------:R-:W-:Y:S01]  /*d630*/  PRMT R114, RZ, 0x7610, R114 ;  /* 0x00007610ff727816 */ /* 0x000fe20000000072 */
[----:B------:R-:W5:Y:S01]  /*d640*/  LDL R127, [R1+0x23c] ;  /* 0x00023c00017f7983 */ /* 0x000f620000100800 */
[----:B------:R-:W-:Y:S02]  /*d650*/  PRMT R86, RZ, 0x7610, R86 ;  /* 0x00007610ff567816 */ /* 0x000fe40000000056 */
[----:B------:R-:W-:Y:S01]  /*d660*/  PRMT R92, RZ, 0x7610, R92 ;  /* 0x00007610ff5c7816 */ /* 0x000fe2000000005c */
[----:B------:R-:W5:Y:S01]  /*d670*/  LDL R126, [R1+0x238] ;  /* 0x00023800017e7983 */ /* 0x000f620000100800 */
[----:B------:R-:W-:Y:S02]  /*d680*/  PRMT R120, RZ, 0x7610, R120 ;  /* 0x00007610ff787816 */ /* 0x000fe40000000078 */
[----:B------:R-:W-:Y:S01]  /*d690*/  PRMT R130, RZ, 0x7610, R130 ;  /* 0x00007610ff827816 */ /* 0x000fe20000000082 */
[----:B------:R-:W5:Y:S01]  /*d6a0*/  LDL R128, [R1+0x234] ;  /* 0x0002340001807983 */ /* 0x000f620000100800 */
[----:B------:R-:W-:-:S02]  /*d6b0*/  PRMT R116, RZ, 0x7610, R116 ;  /* 0x00007610ff747816 */ /* 0x000fc40000000074 */
[----:B------:R-:W-:Y:S01]  /*d6c0*/  PRMT R81, RZ, 0x7610, R81 ;  /* 0x00007610ff517816 */ /* 0x000fe20000000051 */
[----:B------:R-:W5:Y:S01]  /*d6d0*/  LDL R129, [R1+0x228] ;  /* 0x0002280001817983 */ /* 0x000f620000100800 */
[-C--:B--2---:R-:W-:Y:S02]  /*d6e0*/  IADD3 R84, P5, PT, R84, R110.reuse, RZ ;  /* 0x0000006e54547210 */ /* 0x084fe40007fbe0ff */
[----:B---3--:R-:W-:Y:S02]  /*d6f0*/  IADD3 R82, P3, PT, R119, R110, RZ ;  /* 0x0000006e77527210 */ /* 0x008fe40007f7e0ff */
[----:B------:R-:W2:Y:S01]  /*d700*/  LDL R119, [R1+0x1ac] ;  /* 0x0001ac0001777983 */ /* 0x000ea20000100800 */
[----:B----4-:R-:W-:-:S03]  /*d710*/  IMAD.X R85, R95, 0x1, R111, P5 ;  /* 0x000000015f557824 */ /* 0x010fc600028e066f */
[----:B------:R-:W3:Y:S01]  /*d720*/  LDL R95, [R1+0x1b8] ;  /* 0x0001b800015f7983 */ /* 0x000ee20000100800 */
[----:B-----5:R-:W-:-:S03]  /*d730*/  IADD3 R88, P6, PT, R88, R110, RZ ;  /* 0x0000006e58587210 */ /* 0x020fc60007fde0ff */
[----:B------:R0:W4:Y:S01]  /*d740*/  @P2 LDG.E.U8 R117, desc[UR24][R84.64] ;  /* 0x0000001854752981 */ /* 0x000122000c1e1100 */
[--C-:B------:R-:W-:Y:S02]  /*d750*/  IMAD.X R83, R89, 0x1, R111.reuse, P3 ;  /* 0x0000000159537824 */ /* 0x100fe400018e066f */
[----:B------:R-:W-:Y:S01]  /*d760*/  IMAD.X R89, R94, 0x1, R111, P6 ;  /* 0x000000015e597824 */ /* 0x000fe200030e066f */
[-C--:B0-----:R-:W-:Y:S01]  /*d770*/  IADD3 R84, P2, PT, R118, R110.reuse, RZ ;  /* 0x0000006e76547210 */ /* 0x081fe20007f5e0ff */
[----:B------:R-:W5:Y:S01]  /*d780*/  LDL R94, [R1+0x258] ;  /* 0x00025800015e7983 */ /* 0x000f620000100800 */
[----:B------:R-:W-:-:S03]  /*d790*/  IADD3 R90, P6, PT, R90, R110, RZ ;  /* 0x0000006e5a5a7210 */ /* 0x000fc60007fde0ff */
[----:B------:R-:W2:Y:S01]  /*d7a0*/  LDL R118, [R1+0x1a8] ;  /* 0x0001a80001767983 */ /* 0x000ea20000100800 */
[--C-:B------:R-:W-:Y:S01]  /*d7b0*/  IMAD.X R85, R91, 0x1, R111.reuse, P2 ;  /* 0x000000015b557824 */ /* 0x100fe200010e066f */
[----:B------:R-:W-:Y:S02]  /*d7c0*/  ISETP.GT.AND P5, PT, R52, 0x4, PT ;  /* 0x000000043400780c */ /* 0x000fe40003fa4270 */
[----:B------:R0:W2:Y:S01]  /*d7d0*/  @P4 LDG.E.U8 R114, desc[UR24][R82.64] ;  /* 0x0000001852724981 */ /* 0x0000a2000c1e1100 */
[----:B------:R-:W-:-:S03]  /*d7e0*/  IMAD.X R91, R51, 0x1, R111, P6 ;  /* 0x00000001335b7824 */ /* 0x000fc600030e066f */
[----:B------:R-:W2:Y:S01]  /*d7f0*/  LDL R51, [R1+0x248] ;  /* 0x0002480001337983 */ /* 0x000ea20000100800 */
[C---:B------:R-:W-:Y:S02]  /*d800*/  ISETP.GT.AND P3, PT, R52.reuse, 0x5, PT ;  /* 0x000000053400780c */ /* 0x040fe40003f64270 */
[C---:B------:R-:W-:Y:S02]  /*d810*/  ISETP.GT.AND P4, PT, R52.reuse, 0x6, PT ;  /* 0x000000063400780c */ /* 0x040fe40003f84270 */
[----:B0-----:R-:W-:Y:S02]  /*d820*/  PRMT R83, RZ, 0x7610, R83 ;  /* 0x00007610ff537816 */ /* 0x001fe40000000053 */
[----:B------:R-:W-:-:S04]  /*d830*/  ISETP.GT.AND P2, PT, R52, 0x7, PT ;  /* 0x000000073400780c */ /* 0x000fc80003f44270 */
[----:B------:R0:W4:Y:S04]  /*d840*/  @P5 LDG.E.U8 R83, desc[UR24][R88.64] ;  /* 0x0000001858535981 */ /* 0x000128000c1e1100 */
[----:B------:R-:W4:Y:S01]  /*d850*/  @P3 LDG.E.U8 R86, desc[UR24][R84.64] ;  /* 0x0000001854563981 */ /* 0x000f22000c1e1100 */
[----:B0-----:R-:W-:Y:S02]  /*d860*/  PRMT R89, RZ, 0x7610, R89 ;  /* 0x00007610ff597816 */ /* 0x001fe40000000059 */
[----:B------:R-:W-:-:S04]  /*d870*/  ISETP.GT.AND P3, PT, R52, 0x8, PT ;  /* 0x000000083400780c */ /* 0x000fc80003f64270 */
[----:B------:R0:W4:Y:S01]  /*d880*/  @P4 LDG.E.U8 R89, desc[UR24][R90.64] ;  /* 0x000000185a594981 */ /* 0x000122000c1e1100 */
[----:B------:R-:W-:Y:S02]  /*d890*/  ISETP.GT.AND P4, PT, R52, 0x9, PT ;  /* 0x000000093400780c */ /* 0x000fe40003f84270 */
[-C--:B0-----:R-:W-:Y:S02]  /*d8a0*/  IADD3 R90, P6, PT, R125, R110.reuse, RZ ;  /* 0x0000006e7d5a7210 */ /* 0x081fe40007fde0ff */
[----:B------:R-:W4:Y:S03]  /*d8b0*/  LDL R125, [R1+0x194] ;  /* 0x00019400017d7983 */ /* 0x000f260000100800 */
[----:B------:R-:W-:Y:S02]  /*d8c0*/  IMAD.X R91, R123, 0x1, R111, P6 ;  /* 0x000000017b5b7824 */ /* 0x000fe400030e066f */
[----:B------:R-:W4:Y:S04]  /*d8d0*/  LDL R123, [R1+0x1a0] ;  /* 0x0001a000017b7983 */ /* 0x000f280000100800 */
[----:B------:R-:W4:Y:S01]  /*d8e0*/  @P3 LDG.E.U8 R130, desc[UR24][R90.64] ;  /* 0x000000185a823981 */ /* 0x000f22000c1e1100 */
[----:B---3--:R-:W-:-:S03]  /*d8f0*/  IADD3 R84, P5, PT, R95, R110, RZ ;  /* 0x0000006e5f547210 */ /* 0x008fc60007fbe0ff */
[----:B------:R-:W3:Y:S02]  /*d900*/  LDL R95, [R1+0x24c] ;  /* 0x00024c00015f7983 */ /* 0x000ee40000100800 */
[----:B-----5:R-:W-:Y:S02]  /*d910*/  IMAD.X R85, R94, 0x1, R111, P5 ;  /* 0x000000015e557824 */ /* 0x020fe400028e066f */
[----:B------:R-:W5:Y:S04]  /*d920*/  LDL R94, [R1+0x1a4] ;  /* 0x0001a400015e7983 */ /* 0x000f680000100800 */
[----:B------:R0:W5:Y:S02]  /*d930*/  @P2 LDG.E.U8 R92, desc[UR24][R84.64] ;  /* 0x00000018545c2981 */ /* 0x000164000c1e1100 */
[----:B0-----:R-:W-:-:S02]  /*d940*/  IADD3 R84, P5, PT, R124, R110, RZ ;  /* 0x0000006e7c547210 */ /* 0x001fc40007fbe0ff */
[-C--:B--2---:R-:W-:Y:S01]  /*d950*/  IADD3 R90, P6, PT, R119, R110.reuse, RZ ;  /* 0x0000006e775a7210 */ /* 0x084fe20007fde0ff */
[----:B------:R-:W2:Y:S02]  /*d960*/  LDL R124, [R1+0x190] ;  /* 0x00019000017c7983 */ /* 0x000ea40000100800 */
[----:B------:R-:W-:Y:S02]  /*d970*/  IMAD.X R85, R122, 0x1, R111, P5 ;  /* 0x000000017a557824 */ /* 0x000fe400028e066f */
[----:B------:R-:W2:Y:S04]  /*d980*/  LDL R119, [R1+0x240] ;  /* 0x0002400001777983 */ /* 0x000ea80000100800 */
[----:B------:R0:W2:Y:S04]  /*d990*/  @P4 LDG.E.U8 R120, desc[UR24][R84.64] ;  /* 0x0000001854784981 */ /* 0x0000a8000c1e1100 */
[----:B------:R-:W2:Y:S01]  /*d9a0*/  LDL R122, [R1+0x244] ;  /* 0x00024400017a7983 */ /* 0x000ea20000100800 */
[----:B0-----:R-:W-:-:S03]  /*d9b0*/  IADD3 R84, P5, PT, R118, R110, RZ ;  /* 0x0000006e76547210 */ /* 0x001fc60007fbe0ff */
[----:B------:R-:W2:Y:S02]  /*d9c0*/  LDL R118, [R1+0x198] ;  /* 0x0001980001767983 */ /* 0x000ea40000100800 */
[----:B------:R-:W-:Y:S02]  /*d9d0*/  IMAD.X R85, R51, 0x1, R111, P5 ;  /* 0x0000000133557824 */ /* 0x000fe400028e066f */
[----:B------:R-:W2:Y:S01]  /*d9e0*/  LDL R51, [R1+0x19c] ;  /* 0x00019c0001337983 */ /* 0x000ea20000100800 */
[C---:B------:R-:W-:Y:S02]  /*d9f0*/  ISETP.GT.AND P2, PT, R52.reuse, 0xa, PT ;  /* 0x0000000a3400780c */ /* 0x040fe40003f44270 */
[----:B------:R-:W-:Y:S02]  /*da00*/  ISETP.GT.AND P3, PT, R52, 0xb, PT ;  /* 0x0000000b3400780c */ /* 0x000fe40003f64270 */
[----:B------:R-:W-:-:S11]  /*da10*/  PRMT R87, RZ, 0x7610, R87 ;  /* 0x00007610ff577816 */ /* 0x000fd60000000057 */
[----:B------:R-:W2:Y:S01]  /*da20*/  @P3 LDG.E.U8 R81, desc[UR24][R84.64] ;  /* 0x0000001854513981 */ /* 0x000ea2000c1e1100 */
[----:B------:R-:W-:Y:S01]  /*da30*/  ISETP.GT.AND P3, PT, R52, 0xe, PT ;  /* 0x0000000e3400780c */ /* 0x000fe20003f64270 */
[----:B---3--:R-:W-:-:S05]  /*da40*/  IMAD.X R91, R95, 0x1, R111, P6 ;  /* 0x000000015f5b7824 */ /* 0x008fca00030e066f */
[----:B------:R4:W3:Y:S01]  /*da50*/  @P2 LDG.E.U8 R116, desc[UR24][R90.64] ;  /* 0x000000185a742981 */ /* 0x0008e2000c1e1100 */
[----:B------:R-:W-:Y:S02]  /*da60*/  ISETP.GT.AND P2, PT, R52, 0xd, PT ;  /* 0x0000000d3400780c */ /* 0x000fe40003f44270 */
[-C--:B----4-:R-:W-:Y:S02]  /*da70*/  IADD3 R90, P5, PT, R123, R110.reuse, RZ ;  /* 0x0000006e7b5a7210 */ /* 0x090fe40007fbe0ff */
[----:B-----5:R-:W-:-:S03]  /*da80*/  IADD3 R94, P6, PT, R94, R110, RZ ;  /* 0x0000006e5e5e7210 */ /* 0x020fc60007fde0ff */
[----:B--2---:R-:W-:-:S06]  /*da90*/  IMAD.X R91, R119, 0x1, R111, P5 ;  /* 0x00000001775b7824 */ /* 0x004fcc00028e066f */
[----:B------:R0:W2:Y:S01]  /*daa0*/  @P2 LDG.E.U8 R87, desc[UR24][R90.64] ;  /* 0x000000185a572981 */ /* 0x0000a2000c1e1100 */
[--C-:B------:R-:W-:Y:S01]  /*dab0*/  IMAD.X R95, R122, 0x1, R111.reuse, P6 ;  /* 0x000000017a5f7824 */ /* 0x100fe200030e066f */
[----:B------:R-:W-:Y:S02]  /*dac0*/  ISETP.GT.AND P2, PT, R52, 0x10, PT ;  /* 0x000000103400780c */ /* 0x000fe40003f44270 */
[-C--:B------:R-:W-:Y:S02]  /*dad0*/  IADD3 R118, P5, PT, R118, R110.reuse, RZ ;  /* 0x0000006e76767210 */ /* 0x080fe40007fbe0ff */
[-C--:B------:R-:W-:Y:S02]  /*dae0*/  IADD3 R122, P6, PT, R51, R110.reuse, RZ ;  /* 0x0000006e337a7210 */ /* 0x080fe40007fde0ff */
[----:B0-----:R-:W-:Y:S01]  /*daf0*/  PRMT R90, RZ, 0x7610, R90 ;  /* 0x00007610ff5a7816 */ /* 0x001fe2000000005a */
[--C-:B------:R-:W-:Y:S01]  /*db00*/  IMAD.X R119, R126, 0x1, R111.reuse, P5 ;  /* 0x000000017e777824 */ /* 0x100fe200028e066f */
[----:B------:R-:W4:Y:S01]  /*db10*/  LDL R51, [R1+0x230] ;  /* 0x0002300001337983 */ /* 0x000f220000100800 */
[----:B------:R-:W-:Y:S01]  /*db20*/  IMAD.X R123, R127, 0x1, R111, P6 ;  /* 0x000000017f7b7824 */ /* 0x000fe200030e066f */
[----:B------:R-:W-:-:S04]  /*db30*/  IADD3 R126, P6, PT, R125, R110, RZ ;  /* 0x0000006e7d7e7210 */ /* 0x000fc80007fde0ff */
[----:B------:R0:W5:Y:S01]  /*db40*/  @P3 LDG.E.U8 R90, desc[UR24][R122.64] ;  /* 0x000000187a5a3981 */ /* 0x000162000c1e1100 */
[----:B------:R-:W-:Y:S01]  /*db50*/  IMAD.X R127, R128, 0x1, R111, P6 ;  /* 0x00000001807f7824 */ /* 0x000fe200030e066f */
[----:B0-----:R-:W-:Y:S02]  /*db60*/  PRMT R123, RZ, 0x7610, R123 ;  /* 0x00007610ff7b7816 */ /* 0x001fe4000000007b */
[----:B------:R-:W2:Y:S04]  /*db70*/  LDL R128, [R1+0x180] ;  /* 0x0001800001807983 */ /* 0x000ea80000100800 */
[----:B------:R0:W2:Y:S04]  /*db80*/  @P2 LDG.E.U8 R123, desc[UR24][R126.64] ;  /* 0x000000187e7b2981 */ /* 0x0000a8000c1e1100 */
[----:B------:R-:W0:Y:S01]  /*db90*/  LDL R127, [R1+0x18c] ;  /* 0x00018c00017f7983 */ /* 0x000e220000100800 */
[----:B------:R-:W-:-:S02]  /*dba0*/  ISETP.GT.AND P4, PT, R52, 0xc, PT ;  /* 0x0000000c3400780c */ /* 0x000fc40003f84270 */
[----:B------:R-:W-:-:S11]  /*dbb0*/  PRMT R84, RZ, 0x7610, R84 ;  /* 0x00007610ff547816 */ /* 0x000fd60000000054 */
[----:B------:R1:W2:Y:S01]  /*dbc0*/  @P4 LDG.E.U8 R84, desc[UR24][R94.64] ;  /* 0x000000185e544981 */ /* 0x0002a2000c1e1100 */
[----:B------:R-:W-:Y:S02]  /*dbd0*/  ISETP.GT.AND P4, PT, R52, 0xf, PT ;  /* 0x0000000f3400780c */ /* 0x000fe40003f84270 */
[----:B0-----:R-:W-:Y:S02]  /*dbe0*/  IADD3 R126, P6, PT, R127, R110, RZ ;  /* 0x0000006e7f7e7210 */ /* 0x001fe40007fde0ff */
[----:B------:R-:W2:Y:S01]  /*dbf0*/  LDL R127, [R1+0x22c] ;  /* 0x00022c00017f7983 */ /* 0x000ea20000100800 */
[----:B-1----:R-:W-:-:S08]  /*dc00*/  PRMT R94, RZ, 0x7610, R94 ;  /* 0x00007610ff5e7816 */ /* 0x002fd0000000005e */
[----:B------:R0:W3:Y:S01]  /*dc10*/  @P4 LDG.E.U8 R94, desc[UR24][R118.64] ;  /* 0x00000018765e4981 */ /* 0x0000e2000c1e1100 */
[----:B------:R-:W-:Y:S02]  /*dc20*/  ISETP.GT.AND P4, PT, R52, 0x12, PT ;  /* 0x000000123400780c */ /* 0x000fe40003f84270 */
[----:B------:R-:W-:Y:S02]  /*dc30*/  PRMT R115, RZ, 0x7610, R115 ;  /* 0x00007610ff737816 */ /* 0x000fe40000000073 */
[----:B------:R-:W-:-:S05]  /*dc40*/  IADD3 R124, P5, PT, R124, R110, RZ ;  /* 0x0000006e7c7c7210 */ /* 0x000fca0007fbe0ff */
[--C-:B----4-:R-:W-:Y:S02]  /*dc50*/  IMAD.X R125, R51, 0x1, R111.reuse, P5 ;  /* 0x00000001337d7824 */ /* 0x110fe400028e066f */
[----:B------:R-:W4:Y:S01]  /*dc60*/  LDL R51, [R1+0x224] ;  /* 0x0002240001337983 */ /* 0x000f220000100800 */
[----:B--2---:R-:W-:-:S05]  /*dc70*/  IMAD.X R127, R127, 0x1, R111, P6 ;  /* 0x000000017f7f7824 */ /* 0x004fca00030e066f */
[----:B------:R1:W2:Y:S04]  /*dc80*/  @P4 LDG.E.U8 R115, desc[UR24][R126.64] ;  /* 0x000000187e734981 */ /* 0x0002a8000c1e1100 */
[----:B------:R-:W1:Y:S01]  /*dc90*/  LDL R127, [R1+0x184] ;  /* 0x00018400017f7983 */ /* 0x000e620000100800 */
[----:B------:R-:W-:Y:S02]  /*dca0*/  ISETP.GT.AND P3, PT, R52, 0x11, PT ;  /* 0x000000113400780c */ /* 0x000fe40003f64270 */
[----:B0-----:R-:W-:-:S11]  /*dcb0*/  PRMT R119, RZ, 0x7610, R119 ;  /* 0x00007610ff777816 */ /* 0x001fd60000000077 */
[----:B------:R0:W2:Y:S01]  /*dcc0*/  @P3 LDG.E.U8 R119, desc[UR24][R124.64] ;  /* 0x000000187c773981 */ /* 0x0000a2000c1e1100 */
[----:B------:R-:W-:-:S03]  /*dcd0*/  ISETP.GT.AND P3, PT, R52, 0x14, PT ;  /* 0x000000143400780c */ /* 0x000fc60003f64270 */
[----:B------:R-:W0:Y:S01]  /*dce0*/  LDL R125, [R1+0x188] ;  /* 0x00018800017d7983 */ /* 0x000e220000100800 */
[----:B------:R-:W-:Y:S02]  /*dcf0*/  PRMT R85, RZ, 0x7610, R85 ;  /* 0x00007610ff557816 */ /* 0x000fe40000000055 */
[----:B-1----:R-:W-:-:S05]  /*dd00*/  IADD3 R126, P6, PT, R127, R110, RZ ;  /* 0x0000006e7f7e7210 */ /* 0x002fca0007fde0ff */
[----:B----4-:R-:W-:Y:S01]  /*dd10*/  IMAD.X R127, R51, 0x1, R111, P6 ;  /* 0x00000001337f7824 */ /* 0x010fe200030e066f */
[----:B------:R-:W-:Y:S01]  /*dd20*/  ISETP.GT.AND P2, PT, R52, 0x13, PT ;  /* 0x000000133400780c */ /* 0x000fe20003f44270 */
[----:B------:R-:W4:Y:S04]  /*dd30*/  LDL R51, [R1+0x174] ;  /* 0x0001740001337983 */ /* 0x000f280000100800 */
[----:B------:R-:W2:Y:S04]  /*dd40*/  @P3 LDG.E.U8 R85, desc[UR24][R126.64] ;  /* 0x000000187e553981 */ /* 0x000ea8000c1e1100 */
[----:B------:R-:W2:Y:S01]  /*dd50*/  LDL R127, [R1+0x17c] ;  /* 0x00017c00017f7983 */ /* 0x000ea20000100800 */
[----:B0-----:R-:W-:-:S02]  /*dd60*/  IADD3 R124, P5, PT, R125, R110, RZ ;  /* 0x0000006e7d7c7210 */ /* 0x001fc40007fbe0ff */
[----:B------:R-:W-:-:S03]  /*dd70*/  PRMT R82, RZ, 0x7610, R82 ;  /* 0x00007610ff527816 */ /* 0x000fc60000000052 */
[----:B------:R-:W-:Y:S01]  /*dd80*/  IMAD.X R125, R129, 0x1, R111, P5 ;  /* 0x00000001817d7824 */ /* 0x000fe200028e066f */
[----:B------:R-:W-:Y:S01]  /*dd90*/  ISETP.GT.AND P4, PT, R52, 0x15, PT ;  /* 0x000000153400780c */ /* 0x000fe20003f84270 */
[----:B------:R-:W3:Y:S04]  /*dda0*/  LDL R129, [R1+0x21c] ;  /* 0x00021c0001817983 */ /* 0x000ee80000100800 */
[----:B------:R0:W3:Y:S04]  /*ddb0*/  @P2 LDG.E.U8 R82, desc[UR24][R124.64] ;  /* 0x000000187c522981 */ /* 0x0000e8000c1e1100 */
[----:B------:R-:W3:Y:S01]  /*ddc0*/  LDL R125, [R1+0x220] ;  /* 0x00022000017d7983 */ /* 0x000ee20000100800 */
[----:B0-----:R-:W-:-:S03]  /*ddd0*/  IADD3 R124, P5, PT, R128, R110, RZ ;  /* 0x0000006e807c7210 */ /* 0x001fc60007fbe0ff */
[----:B------:R-:W4:Y:S01]  /*dde0*/  LDL R128, [R1+0x218] ;  /* 0x0002180001807983 */ /* 0x000f220000100800 */
[----:B--2---:R-:W-:-:S03]  /*ddf0*/  IADD3 R126, P6, PT, R127, R110, RZ ;  /* 0x0000006e7f7e7210 */ /* 0x004fc60007fde0ff */
[----:B------:R-:W2:Y:S01]  /*de00*/  LDL R127, [R1+0x178] ;  /* 0x00017800017f7983 */ /* 0x000ea20000100800 */
[----:B------:R-:W-:Y:S02]  /*de10*/  PRMT R88, RZ, 0x7610, R88 ;  /* 0x00007610ff587816 */ /* 0x000fe40000000058 */
[----:B------:R-:W-:Y:S02]  /*de20*/  ISETP.GT.AND P3, PT, R52, 0x17, PT ;  /* 0x000000173400780c */ /* 0x000fe40003f64270 */
[----:B------:R-:W-:Y:S01]  /*de30*/  PRMT R95, RZ, 0x7610, R95 ;  /* 0x00007610ff5f7816 */ /* 0x000fe2000000005f */
[----:B---3--:R-:W-:-:S05]  /*de40*/  IMAD.X R125, R125, 0x1, R111, P5 ;  /* 0x000000017d7d7824 */ /* 0x008fca00028e066f */
[----:B------:R2:W3:Y:S02]  /*de50*/  @P4 LDG.E.U8 R88, desc[UR24][R124.64] ;  /* 0x000000187c584981 */ /* 0x0004e4000c1e1100 */
[----:B--2---:R-:W-:-:S05]  /*de60*/  IADD3 R124, P5, PT, R127, R110, RZ ;  /* 0x0000006e7f7c7210 */ /* 0x004fca0007fbe0ff */
[--C-:B----4-:R-:W-:Y:S01]  /*de70*/  IMAD.X R125, R128, 0x1, R111.reuse, P5 ;  /* 0x00000001807d7824 */ /* 0x110fe200028e066f */
[----:B------:R-:W-:Y:S01]  /*de80*/  ISETP.GT.AND P2, PT, R52, 0x16, PT ;  /* 0x000000163400780c */ /* 0x000fe20003f44270 */
[----:B------:R-:W-:Y:S01]  /*de90*/  IMAD.X R127, R129, 0x1, R111, P6 ;  /* 0x00000001817f7824 */ /* 0x000fe200030e066f */
[----:B------:R-:W-:Y:S01]  /*dea0*/  PRMT R91, RZ, 0x7610, R91 ;  /* 0x00007610ff5b7816 */ /* 0x000fe2000000005b */
[----:B------:R-:W2:Y:S04]  /*deb0*/  LDL R128, [R1+0x168] ;  /* 0x0001680001807983 */ /* 0x000ea80000100800 */
[----:B------:R0:W4:Y:S01]  /*dec0*/  @P3 LDG.E.U8 R95, desc[UR24][R124.64] ;  /* 0x000000187c5f3981 */ /* 0x000122000c1e1100 */
[----:B------:R-:W-:-:S03]  /*ded0*/  PRMT R118, RZ, 0x7610, R118 ;  /* 0x00007610ff767816 */ /* 0x000fc60000000076 */
[----:B------:R-:W2:Y:S04]  /*dee0*/  LDL R129, [R1+0x16c] ;  /* 0x00016c0001817983 */ /* 0x000ea80000100800 */
[----:B------:R1:W2:Y:S04]  /*def0*/  @P2 LDG.E.U8 R91, desc[UR24][R126.64] ;  /* 0x000000187e5b2981 */ /* 0x0002a8000c1e1100 */
[----:B------:R-:W0:Y:S01]  /*df00*/  LDL R125, [R1+0x170] ;  /* 0x00017000017d7983 */ /* 0x000e220000100800 */
[----:B------:R-:W-:-:S03]  /*df10*/  ISETP.GT.AND P2, PT, R52, 0x19, PT ;  /* 0x000000193400780c */ /* 0x000fc60003f44270 */
[----:B------:R-:W2:Y:S01]  /*df20*/  LDL R127, [R1+0x214] ;  /* 0x00021400017f7983 */ /* 0x000ea20000100800 */
[----:B0-----:R-:W-:-:S03]  /*df30*/  IADD3 R124, P5, PT, R125, R110, RZ ;  /* 0x0000006e7d7c7210 */ /* 0x001fc60007fbe0ff */
[----:B------:R-:W2:Y:S01]  /*df40*/  LDL R125, [R1+0x210] ;  /* 0x00021000017d7983 */ /* 0x000ea20000100800 */
[----:B------:R-:W-:Y:S02]  /*df50*/  ISETP.GT.AND P4, PT, R52, 0x18, PT ;  /* 0x000000183400780c */ /* 0x000fe40003f84270 */
[----:B-1----:R-:W-:Y:S02]  /*df60*/  IADD3 R126, P6, PT, R51, R110, RZ ;  /* 0x0000006e337e7210 */ /* 0x002fe40007fde0ff */
[----:B------:R-:W-:Y:S01]  /*df70*/  PRMT R122, RZ, 0x7610, R122 ;  /* 0x00007610ff7a7816 */ /* 0x000fe2000000007a */
[----:B------:R-:W3:Y:S01]  /*df80*/  LDL R51, [R1+0x164] ;  /* 0x0001640001337983 */ /* 0x000ee20000100800 */
[----:B--2---:R-:W-:-:S05]  /*df90*/  IMAD.X R125, R125, 0x1, R111, P5 ;  /* 0x000000017d7d7824 */ /* 0x004fca00028e066f */
[----:B------:R-:W2:Y:S04]  /*dfa0*/  @P2 LDG.E.U8 R118, desc[UR24][R124.64] ;  /* 0x000000187c762981 */ /* 0x000ea8000c1e1100 */
[----:B------:R-:W2:Y:S01]  /*dfb0*/  LDL R125, [R1+0x208] ;  /* 0x00020800017d7983 */ /* 0x000ea20000100800 */
[----:B------:R-:W-:Y:S01]  /*dfc0*/  IMAD.X R127, R127, 0x1, R111, P6 ;  /* 0x000000017f7f7824 */ /* 0x000fe200030e066f */
[----:B------:R-:W-:-:S04]  /*dfd0*/  IADD3 R128, P5, PT, R128, R110, RZ ;  /* 0x0000006e80807210 */ /* 0x000fc80007fbe0ff */
[----:B------:R0:W3:Y:S04]  /*dfe0*/  @P4 LDG.E.U8 R122, desc[UR24][R126.64] ;  /* 0x000000187e7a4981 */ /* 0x0000e8000c1e1100 */
[----:B------:R-:W4:Y:S01]  /*dff0*/  LDL R127, [R1+0x20c] ;  /* 0x00020c00017f7983 */ /* 0x000f220000100800 */
[----:B0-----:R-:W-:Y:S01]  /*e000*/  IADD3 R126, P6, PT, R129, R110, RZ ;  /* 0x0000006e817e7210 */ /* 0x001fe20007fde0ff */
[----:B--2---:R-:W-:Y:S02]  /*e010*/  IMAD.X R129, R125, 0x1, R111, P5 ;  /* 0x000000017d817824 */ /* 0x004fe400028e066f */
[----:B------:R-:W2:Y:S01]  /*e020*/  LDL R125, [R1+0x204] ;  /* 0x00020400017d7983 */ /* 0x000ea20000100800 */
[C---:B------:R-:W-:Y:S02]  /*e030*/  ISETP.GT.AND P3, PT, R52.reuse, 0x1a, PT ;  /* 0x0000001a3400780c */ /* 0x040fe40003f64270 */
[----:B------:R-:W-:-:S02]  /*e040*/  ISETP.GT.AND P2, PT, R52, 0x1c, PT ;  /* 0x0000001c3400780c */ /* 0x000fc40003f44270 */
[----:B------:R-:W-:Y:S02]  /*e050*/  PRMT R132, RZ, 0x7610, R132 ;  /* 0x00007610ff847816 */ /* 0x000fe40000000084 */
[----:B---3--:R-:W-:Y:S02]  /*e060*/  IADD3 R124, P5, PT, R51, R110, RZ ;  /* 0x0000006e337c7210 */ /* 0x008fe40007fbe0ff */
[----:B------:R-:W-:Y:S01]  /*e070*/  ISETP.GT.AND P4, PT, R52, 0x1b, PT ;  /* 0x0000001b3400780c */ /* 0x000fe20003f84270 */
[----:B------:R-:W3:Y:S01]  /*e080*/  LDL R51, [R1+0x1f8] ;  /* 0x0001f80001337983 */ /* 0x000ee20000100800 */
[----:B----4-:R-:W-:Y:S01]  /*e090*/  IMAD.X R127, R127, 0x1, R111, P6 ;  /* 0x000000017f7f7824 */ /* 0x010fe200030e066f */
[----:B------:R-:W-:-:S04]  /*e0a0*/  PRMT R133, RZ, 0x7610, R133 ;  /* 0x00007610ff857816 */ /* 0x000fc80000000085 */
[----:B------:R0:W4:Y:S01]  /*e0b0*/  @P3 LDG.E.U8 R132, desc[UR24][R126.64] ;  /* 0x000000187e843981 */ /* 0x000122000c1e1100 */
[----:B------:R-:W-:-:S06]  /*e0c0*/  PRMT R131, RZ, 0x7610, R131 ;  /* 0x00007610ff837816 */ /* 0x000fcc0000000083 */
[----:B------:R-:W3:Y:S04]  /*e0d0*/  @P4 LDG.E.U8 R131, desc[UR24][R128.64] ;  /* 0x0000001880834981 */ /* 0x000ee8000c1e1100 */
[----:B------:R-:W0:Y:S04]  /*e0e0*/  LDL R127, [R1+0x160] ;  /* 0x00016000017f7983 */ /* 0x000e280000100800 */
[----:B------:R-:W3:Y:S04]  /*e0f0*/  LDL R128, [R1+0x1fc] ;  /* 0x0001fc0001807983 */ /* 0x000ee80000100800 */
[----:B------:R-:W3:Y:S01]  /*e100*/  LDL R129, [R1+0x158] ;  /* 0x0001580001817983 */ /* 0x000ee20000100800 */
[----:B--2---:R-:W-:-:S05]  /*e110*/  IMAD.X R125, R125, 0x1, R111, P5 ;  /* 0x000000017d7d7824 */ /* 0x004fca00028e066f */
[----:B------:R1:W2:Y:S04]  /*e120*/  @P2 LDG.E.U8 R133, desc[UR24][R124.64] ;  /* 0x000000187c852981 */ /* 0x0002a8000c1e1100 */
[----:B------:R-:W1:Y:S01]  /*e130*/  LDL R125, [R1+0x15c] ;  /* 0x00015c00017d7983 */ /* 0x000e620000100800 */
[----:B------:R-:W-:Y:S02]  /*e140*/  ISETP.GT.AND P5, PT, R52, 0x1e, PT ;  /* 0x0000001e3400780c */ /* 0x000fe40003fa4270 */
[----:B------:R-:W-:Y:S02]  /*e150*/  PRMT R135, RZ, 0x7610, R135 ;  /* 0x00007610ff877816 */ /* 0x000fe40000000087 */
[----:B0-----:R-:W-:Y:S02]  /*e160*/  IADD3 R126, P4, PT, R127, R110, RZ ;  /* 0x0000006e7f7e7210 */ /* 0x001fe40007f9e0ff */
[----:B------:R-:W2:Y:S01]  /*e170*/  LDL R127, [R1+0x200] ;  /* 0x00020000017f7983 */ /* 0x000ea20000100800 */
[----:B------:R-:W-:-:S02]  /*e180*/  PRMT R168, RZ, 0x7610, R168 ;  /* 0x00007610ffa87816 */ /* 0x000fc400000000a8 */
[----:B-1----:R-:W-:-:S05]  /*e190*/  IADD3 R124, P2, PT, R125, R110, RZ ;  /* 0x0000006e7d7c7210 */ /* 0x002fca0007f5e0ff */
[----:B---3--:R-:W-:-:S05]  /*e1a0*/  IMAD.X R125, R128, 0x1, R111, P2 ;  /* 0x00000001807d7824 */ /* 0x008fca00010e066f */
[----:B------:R-:W3:Y:S04]  /*e1b0*/  @P5 LDG.E.U8 R135, desc[UR24][R124.64] ;  /* 0x000000187c875981 */ /* 0x000ee8000c1e1100 */
[----:B------:R-:W3:Y:S04]  /*e1c0*/  LDL.LU R124, [R1+0x148] ;  /* 0x00014800017c7983 */ /* 0x000ee80000300800 */
[----:B------:R-:W3:Y:S01]  /*e1d0*/  LDL.LU R125, [R1+0x14c] ;  /* 0x00014c00017d7983 */ /* 0x000ee20000300800 */
[----:B------:R-:W-:-:S13]  /*e1e0*/  ISETP.GT.AND P2, PT, R52, RZ, PT ;  /* 0x000000ff3400720c */ /* 0x000fda0003f44270 */
[----:B------:R-:W4:Y:S01]  /*e1f0*/  @P2 LDG.E.U8 R168, desc[UR24][R110.64] ;  /* 0x000000186ea82981 */ /* 0x000f22000c1e1100 */
[----:B------:R-:W-:-:S05]  /*e200*/  IADD3 R128, P6, PT, R129, R110, RZ ;  /* 0x0000006e81807210 */ /* 0x000fca0007fde0ff */
[--C-:B------:R-:W-:Y:S02]  /*e210*/  IMAD.X R129, R51, 0x1, R111.reuse, P6 ;  /* 0x0000000133817824 */ /* 0x100fe400030e066f */
[----:B------:R-:W0:Y:S01]  /*e220*/  S2R R51, SR_TID.X ;  /* 0x0000000000337919 */ /* 0x000e220000002100 */
[C---:B------:R-:W-:Y:S01]  /*e230*/  ISETP.GT.AND P3, PT, R52.reuse, 0x1d, PT ;  /* 0x0000001d3400780c */ /* 0x040fe20003f64270 */
[----:B--2---:R-:W-:Y:S01]  /*e240*/  IMAD.X R127, R127, 0x1, R111, P4 ;  /* 0x000000017f7f7824 */ /* 0x004fe200020e066f */
[----:B------:R-:W-:Y:S02]  /*e250*/  ISETP.GT.AND P4, PT, R52, 0x1f, PT ;  /* 0x0000001f3400780c */ /* 0x000fe40003f84270 */
[----:B------:R-:W-:-:S09]  /*e260*/  PRMT R134, RZ, 0x7610, R134 ;  /* 0x00007610ff867816 */ /* 0x000fd20000000086 */
[----:B------:R1:W2:Y:S02]  /*e270*/  @P3 LDG.E.U8 R134, desc[UR24][R126.64] ;  /* 0x000000187e863981 */ /* 0x0002a4000c1e1100 */
[----:B-1----:R-:W-:-:S06]  /*e280*/  PRMT R126, RZ, 0x7610, R126 ;  /* 0x00007610ff7e7816 */ /* 0x002fcc000000007e */
[----:B------:R1:W2:Y:S01]  /*e290*/  @P4 LDG.E.U8 R126, desc[UR24][R128.64] ;  /* 0x00000018807e4981 */ /* 0x0002a2000c1e1100 */
[----:B0-----:R-:W-:-:S04]  /*e2a0*/  LOP3.LUT R51, R51, 0x1f, RZ, 0xc0, !PT ;  /* 0x0000001f33337812 */ /* 0x001fc800078ec0ff */
[----:B------:R-:W-:Y:S02]  /*e2b0*/  ISETP.GE.AND P3, PT, R51, R52, PT ;  /* 0x000000343300720c */ /* 0x000fe40003f66270 */
[C---:B------:R-:W-:Y:S02]  /*e2c0*/  IADD3 R53, P5, PT, R112.reuse, R53, RZ ;  /* 0x0000003570357210 */ /* 0x040fe40007fbe0ff */
[----:B------:R-:W-:Y:S02]  /*e2d0*/  PRMT R178, RZ, 0x7610, R178 ;  /* 0x00007610ffb27816 */ /* 0x000fe400000000b2 */
[----:B------:R-:W-:Y:S01]  /*e2e0*/  IADD3 R55, P2, PT, R112, R55, RZ ;  /* 0x0000003770377210 */ /* 0x000fe20007f5e0ff */
[----:B------:R-:W-:Y:S01]  /*e2f0*/  IMAD.X R54, R113, 0x1, R54, P5 ;  /* 0x0000000171367824 */ /* 0x000fe200028e0636 */
[----:B------:R-:W-:-:S03]  /*e300*/  PRMT R127, RZ, 0x7610, R127 ;  /* 0x00007610ff7f7816 */ /* 0x000fc6000000007f */
[----:B------:R-:W-:Y:S01]  /*e310*/  IMAD.X R57, R113, 0x1, R57, P2 ;  /* 0x0000000171397824 */ /* 0x000fe200010e0639 */
[----:B------:R-:W-:Y:S02]  /*e320*/  IADD3 R56, P2, PT, R112, R56, RZ ;  /* 0x0000003870387210 */ /* 0x000fe40007f5e0ff */
[----:B-1----:R-:W-:-:S03]  /*e330*/  PRMT R128, RZ, 0x7610, R128 ;  /* 0x00007610ff807816 */ /* 0x002fc60000000080 */
[----:B------:R-:W-:Y:S01]  /*e340*/  IMAD.X R59, R113, 0x1, R59, P2 ;  /* 0x00000001713b7824 */ /* 0x000fe200010e063b */
[----:B------:R-:W-:Y:S02]  /*e350*/  PRMT R129, RZ, 0x7610, R129 ;  /* 0x00007610ff817816 */ /* 0x000fe40000000081 */
[----:B------:R-:W-:Y:S02]  /*e360*/  IADD3 R60, P2, PT, R112, R60, RZ ;  /* 0x0000003c703c7210 */ /* 0x000fe40007f5e0ff */
[----:B------:R-:W-:-:S03]  /*e370*/  PRMT R136, RZ, 0x7610, R136 ;  /* 0x00007610ff887816 */ /* 0x000fc60000000088 */
[----:B------:R-:W-:Y:S01]  /*e380*/  IMAD.X R63, R113, 0x1, R63, P2 ;  /* 0x00000001713f7824 */ /* 0x000fe200010e063f */
[----:B------:R-:W-:Y:S02]  /*e390*/  IADD3 R62, P2, PT, R112, R62, RZ ;  /* 0x0000003e703e7210 */ /* 0x000fe40007f5e0ff */
[----:B------:R-:W-:-:S03]  /*e3a0*/  PRMT R137, RZ, 0x7610, R137 ;  /* 0x00007610ff897816 */ /* 0x000fc60000000089 */
[----:B------:R-:W-:Y:S01]  /*e3b0*/  IMAD.X R65, R113, 0x1, R65, P2 ;  /* 0x0000000171417824 */ /* 0x000fe200010e0641 */
[----:B------:R-:W-:Y:S02]  /*e3c0*/  PRMT R138, RZ, 0x7610, R138 ;  /* 0x00007610ff8a7816 */ /* 0x000fe4000000008a */
[----:B------:R-:W-:Y:S02]  /*e3d0*/  IADD3 R66, P2, PT, R112, R66, RZ ;  /* 0x0000004270427210 */ /* 0x000fe40007f5e0ff */
[----:B------:R-:W-:-:S03]  /*e3e0*/  PRMT R139, RZ, 0x7610, R139 ;  /* 0x00007610ff8b7816 */ /* 0x000fc6000000008b */
        /* <DEDUP_REMOVED lines=35> */
[----:B---3--:R-:W-:-:S05]  /*e620*/  IADD3 R125, P4, PT, R112, R125, RZ ;  /* 0x0000007d707d7210 */ /* 0x008fca0007f9e0ff */
[----:B------:R-:W-:Y:S01]  /*e630*/  IMAD.X R124, R113, 0x1, R124, P4 ;  /* 0x00000001717c7824 */ /* 0x000fe200020e067c */
[----:B------:R0:W-:Y:S04]  /*e640*/  STL [R1+0x14c], R125 ;  /* 0x00014c7d01007387 */ /* 0x0001e80000100800 */
[----:B------:R1:W-:Y:S01]  /*e650*/  STL [R1+0x148], R124 ;  /* 0x0001487c01007387 */ /* 0x0003e20000100800 */
[----:B0-----:R-:W-:-:S04]  /*e660*/  @!P3 LOP3.LUT R125, R125, R124, RZ, 0x3c, !PT ;  /* 0x0000007c7d7db212 */ /* 0x001fc800078e3cff */
[----:B-1----:R-:W-:-:S04]  /*e670*/  @!P3 LOP3.LUT R124, R125, R124, RZ, 0x3c, !PT ;  /* 0x0000007c7d7cb212 */ /* 0x002fc800078e3cff */
[----:B------:R-:W-:Y:S01]  /*e680*/  @!P3 LOP3.LUT R125, R125, R124, RZ, 0x3c, !PT ;  /* 0x0000007c7d7db212 */ /* 0x000fe200078e3cff */
[----:B------:R-:W-:Y:S01]  /*e690*/  BAR.SYNC.DEFER_BLOCKING 0x0 ;  /* 0x0000000000007b1d */ /* 0x000fe20000010000 */
[----:B------:R-:W-:-:S05]  /*e6a0*/  IADD3 R58, P4, PT, R112, R58, RZ ;  /* 0x0000003a703a7210 */ /* 0x000fca0007f9e0ff */
[----:B------:R-:W-:Y:S01]  /*e6b0*/  IMAD.X R61, R113, 0x1, R61, P4 ;  /* 0x00000001713d7824 */ /* 0x000fe200020e063d */
[----:B------:R0:W3:Y:S02]  /*e6c0*/  @!P3 LDG.E.U8 R178, desc[UR24][R124.64] ;  /* 0x000000187cb2b981 */ /* 0x0000e4000c1e1100 */
[----:B0-----:R-:W-:Y:S02]  /*e6d0*/  @!P3 IMAD.MOV.U32 R124, RZ, RZ, R53 ;  /* 0x000000ffff7cb224 */ /* 0x001fe400078e0035 */
[----:B------:R-:W-:-:S05]  /*e6e0*/  @!P3 IMAD.MOV.U32 R125, RZ, RZ, R54 ;  /* 0x000000ffff7db224 */ /* 0x000fca00078e0036 */
[----:B------:R0:W2:Y:S02]  /*e6f0*/  @!P3 LDG.E.U8 R127, desc[UR24][R124.64] ;  /* 0x000000187c7fb981 */ /* 0x0000a4000c1e1100 */
[----:B0-----:R-:W-:Y:S02]  /*e700*/  @!P3 IMAD.MOV.U32 R124, RZ, RZ, R55 ;  /* 0x000000ffff7cb224 */ /* 0x001fe400078e0037 */
[----:B------:R-:W-:-:S05]  /*e710*/  @!P3 IMAD.MOV.U32 R125, RZ, RZ, R57 ;  /* 0x000000ffff7db224 */ /* 0x000fca00078e0039 */
[----:B------:R0:W2:Y:S02]  /*e720*/  @!P3 LDG.E.U8 R128, desc[UR24][R124.64] ;  /* 0x000000187c80b981 */ /* 0x0000a4000c1e1100 */
[----:B0-----:R-:W-:Y:S02]  /*e730*/  @!P3 IMAD.MOV.U32 R124, RZ, RZ, R56 ;  /* 0x000000ffff7cb224 */ /* 0x001fe400078e0038 */
[----:B------:R-:W-:-:S05]  /*e740*/  @!P3 IMAD.MOV.U32 R125, RZ, RZ, R59 ;  /* 0x000000ffff7db224 */ /* 0x000fca00078e003b */
[----:B------:R0:W2:Y:S01]  /*e750*/  @!P3 LDG.E.U8 R129, desc[UR24][R124.64] ;  /* 0x000000187c81b981 */ /* 0x0000a2000c1e1100 */
[----:B------:R-:W-:Y:S01]  /*e760*/  IADD3 R64, P4, PT, R112, R64, RZ ;  /* 0x0000004070407210 */ /* 0x000fe20007f9e0ff */
[----:B0-----:R-:W-:Y:S02]  /*e770*/  @!P3 IMAD.MOV.U32 R124, RZ, RZ, R58 ;  /* 0x000000ffff7cb224 */ /* 0x001fe400078e003a */
[----:B------:R-:W-:-:S05]  /*e780*/  @!P3 IMAD.MOV.U32 R125, RZ, RZ, R61 ;  /* 0x000000ffff7db224 */ /* 0x000fca00078e003d */
[----:B------:R0:W2:Y:S01]  /*e790*/  @!P3 LDG.E.U8 R136, desc[UR24][R124.64] ;  /* 0x000000187c88b981 */ /* 0x0000a2000c1e1100 */
[----:B------:R-:W-:Y:S02]  /*e7a0*/  IMAD.X R67, R113, 0x1, R67, P4 ;  /* 0x0000000171437824 */ /* 0x000fe400020e0643 */
        /* <DEDUP_REMOVED lines=45> */
[----:B------:R-:W-:Y:S01]  /*ea80*/  PRMT R152, RZ, 0x7610, R152 ;  /* 0x00007610ff987816 */ /* 0x000fe20000000098 */
[----:B------:R-:W-:Y:S02]  /*ea90*/  IMAD.X R25, R113, 0x1, R25, P2 ;  /* 0x0000000171197824 */ /* 0x000fe400010e0619 */
[----:B0-----:R-:W-:Y:S02]  /*eaa0*/  @!P3 IMAD.MOV.U32 R124, RZ, RZ, R30 ;  /* 0x000000ffff7cb224 */ /* 0x001fe400078e001e */
[----:B------:R-:W-:Y:S01]  /*eab0*/  @!P3 IMAD.MOV.U32 R125, RZ, RZ, R29 ;  /* 0x000000ffff7db224 */ /* 0x000fe200078e001d */
[----:B------:R-:W-:-:S04]  /*eac0*/  IADD3 R24, P2, PT, R112, R24, RZ ;  /* 0x0000001870187210 */ /* 0x000fc80007f5e0ff */
        /* <DEDUP_REMOVED lines=53> */
[----:B------:R-:W0:Y:S04]  /*ee20*/  S2R R51, SR_TID.X ;  /* 0x0000000000337919 */ /* 0x000e280000002100 */
[----:B------:R1:W2:Y:S01]  /*ee30*/  @!P3 LDG.E.U8 R160, desc[UR24][R124.64] ;  /* 0x000000187ca0b981 */ /* 0x0002a2000c1e1100 */
[----:B------:R-:W-:-:S02]  /*ee40*/  IADD3 R202, P2, PT, R112, R202, RZ ;  /* 0x000000ca70ca7210 */ /* 0x000fc40007f5e0ff */
[----:B------:R-:W-:Y:S01]  /*ee50*/  PRMT R162, RZ, 0x7610, R162 ;  /* 0x00007610ffa27816 */ /* 0x000fe200000000a2 */
[----:B-1----:R-:W-:Y:S02]  /*ee60*/  @!P3 IMAD.MOV.U32 R124, RZ, RZ, R194 ;  /* 0x000000ffff7cb224 */ /* 0x002fe400078e00c2 */
[----:B------:R-:W-:Y:S02]  /*ee70*/  @!P3 IMAD.MOV.U32 R125, RZ, RZ, R193 ;  /* 0x000000ffff7db224 */ /* 0x000fe400078e00c1 */
[----:B------:R-:W-:-:S03]  /*ee80*/  IMAD.X R201, R113, 0x1, R201, P2 ;  /* 0x0000000171c97824 */ /* 0x000fc600010e06c9 */
[----:B------:R1:W2:Y:S01]  /*ee90*/  @!P3 LDG.E.U8 R161, desc[UR24][R124.64] ;  /* 0x000000187ca1b981 */ /* 0x0002a2000c1e1100 */
[----:B------:R-:W-:Y:S02]  /*eea0*/  IADD3 R206, P2, PT, R112, R206, RZ ;  /* 0x000000ce70ce7210 */ /* 0x000fe40007f5e0ff */
        /* <DEDUP_REMOVED lines=24> */
[----:B0-----:R-:W-:Y:S02]  /*f030*/  LOP3.LUT R51, R51, 0x7f, RZ, 0xc0, !PT ;  /* 0x0000007f33337812 */ /* 0x001fe400078ec0ff */
[----:B------:R-:W-:Y:S01]  /*f040*/  PRMT R167, RZ, 0x7610, R167 ;  /* 0x00007610ffa77816 */ /* 0x000fe200000000a7 */
[----:B-1----:R-:W-:Y:S02]  /*f050*/  @!P3 IMAD.MOV.U32 R124, RZ, RZ, R214 ;  /* 0x000000ffff7cb224 */ /* 0x002fe400078e00d6 */
[----:B------:R-:W-:Y:S02]  /*f060*/  @!P3 IMAD.MOV.U32 R125, RZ, RZ, R213 ;  /* 0x000000ffff7db224 */ /* 0x000fe400078e00d5 */
[----:B------:R-:W-:-:S03]  /*f070*/  IMAD.X R221, R113, 0x1, R221, P2 ;  /* 0x0000000171dd7824 */ /* 0x000fc600010e06dd */
[----:B------:R0:W2:Y:S01]  /*f080*/  @!P3 LDG.E.U8 R166, desc[UR24][R124.64] ;  /* 0x000000187ca6b981 */ /* 0x0000a2000c1e1100 */
[----:B------:R-:W-:-:S03]  /*f090*/  IADD3 R226, P2, PT, R112, R226, RZ ;  /* 0x000000e270e27210 */ /* 0x000fc60007f5e0ff */
[----:B----4-:R1:W-:Y:S01]  /*f0a0*/  STS.U8 [R51+UR11+0x9000], R168 ;  /* 0x009000a833007988 */ /* 0x0103e2000800000b */
[----:B0-----:R-:W-:Y:S02]  /*f0b0*/  @!P3 IMAD.MOV.U32 R124, RZ, RZ, R218 ;  /* 0x000000ffff7cb224 */ /* 0x001fe400078e00da */
[----:B------:R-:W-:Y:S01]  /*f0c0*/  @!P3 IMAD.MOV.U32 R125, RZ, RZ, R217 ;  /* 0x000000ffff7db224 */ /* 0x000fe200078e00d9 */
[----:B-1----:R-:W-:-:S04]  /*f0d0*/  PRMT R168, RZ, 0x7610, R168 ;  /* 0x00007610ffa87816 */ /* 0x002fc800000000a8 */
[----:B------:R0:W4:Y:S01]  /*f0e0*/  @!P3 LDG.E.U8 R167, desc[UR24][R124.64] ;  /* 0x000000187ca7b981 */ /* 0x000122000c1e1100 */
[----:B------:R-:W-:Y:S01]  /*f0f0*/  IMAD.X R225, R113, 0x1, R225, P2 ;  /* 0x0000000171e17824 */ /* 0x000fe200010e06e1 */
[----:B------:R-:W-:Y:S02]  /*f100*/  IADD3 R230, P2, PT, R112, R230, RZ ;  /* 0x000000e670e67210 */ /* 0x000fe40007f5e0ff */
[----:B------:R1:W-:Y:S01]  /*f110*/  STS.U8 [R51+UR11+0x9400], R130 ;  /* 0x0094008233007988 */ /* 0x0003e2000800000b */
[----:B0-----:R-:W-:Y:S02]  /*f120*/  @!P3 IMAD.MOV.U32 R124, RZ, RZ, R222 ;  /* 0x000000ffff7cb224 */ /* 0x001fe400078e00de */
[----:B------:R-:W-:Y:S01]  /*f130*/  @!P3 IMAD.MOV.U32 R125, RZ, RZ, R221 ;  /* 0x000000ffff7db224 */ /* 0x000fe200078e00dd */
[----:B-1----:R-:W-:-:S04]  /*f140*/  PRMT R130, RZ, 0x7610, R130 ;  /* 0x00007610ff827816 */ /* 0x002fc80000000082 */
[----:B------:R0:W2:Y:S01]  /*f150*/  @!P3 LDG.E.U8 R168, desc[UR24][R124.64] ;  /* 0x000000187ca8b981 */ /* 0x0000a2000c1e1100 */
[----:B------:R-:W-:Y:S01]  /*f160*/  IMAD.X R229, R113, 0x1, R229, P2 ;  /* 0x0000000171e57824 */ /* 0x000fe200010e06e5 */
[----:B------:R-:W-:Y:S02]  /*f170*/  IADD3 R234, P2, PT, R112, R234, RZ ;  /* 0x000000ea70ea7210 */ /* 0x000fe40007f5e0ff */
[----:B------:R-:W-:Y:S01]  /*f180*/  PRMT R169, RZ, 0x7610, R169 ;  /* 0x00007610ffa97816 */ /* 0x000fe200000000a9 */
[----:B0-----:R-:W-:Y:S02]  /*f190*/  @!P3 IMAD.MOV.U32 R124, RZ, RZ, R226 ;  /* 0x000000ffff7cb224 */ /* 0x001fe400078e00e2 */
[----:B------:R-:W-:-:S05]  /*f1a0*/  @!P3 IMAD.MOV.U32 R125, RZ, RZ, R225 ;  /* 0x000000ffff7db224 */ /* 0x000fca00078e00e1 */
[----:B------:R0:W2:Y:S01]  /*f1b0*/  @!P3 LDG.E.U8 R130, desc[UR24][R124.64] ;  /* 0x000000187c82b981 */ /* 0x0000a2000c1e1100 */
[----:B------:R-:W-:Y:S01]  /*f1c0*/  IMAD.X R233, R113, 0x1, R233, P2 ;  /* 0x0000000171e97824 */ /* 0x000fe200010e06e9 */
[----:B------:R-:W-:Y:S02]  /*f1d0*/  IADD3 R238, P2, PT, R112, R238, RZ ;  /* 0x000000ee70ee7210 */ /* 0x000fe40007f5e0ff */
[----:B------:R1:W-:Y:S01]  /*f1e0*/  STS.U8 [R51+UR11+0x9800], R123 ;  /* 0x0098007b33007988 */ /* 0x0003e2000800000b */
[----:B0-----:R-:W-:Y:S02]  /*f1f0*/  @!P3 IMAD.MOV.U32 R124, RZ, RZ, R230 ;  /* 0x000000ffff7cb224 */ /* 0x001fe400078e00e6 */
[----:B------:R-:W-:Y:S01]  /*f200*/  @!P3 IMAD.MOV.U32 R125, RZ, RZ, R229 ;  /* 0x000000ffff7db224 */ /* 0x000fe200078e00e5 */
[----:B------:R0:W-:Y:S01]  /*f210*/  STS.U8 [R51+UR11+0x9c00], R122 ;  /* 0x009c007a33007988 */ /* 0x0001e2000800000b */
[----:B-1----:R-:W-:-:S03]  /*f220*/  @!P3 IMAD.MOV.U32 R123, RZ, RZ, R233 ;  /* 0x000000ffff7bb224 */ /* 0x002fc600078e00e9 */
[----:B------:R1:W2:Y:S01]  /*f230*/  @!P3 LDG.E.U8 R169, desc[UR24][R124.64] ;  /* 0x000000187ca9b981 */ /* 0x0002a2000c1e1100 */
[----:B------:R-:W-:Y:S01]  /*f240*/  IMAD.X R237, R113, 0x1, R237, P2 ;  /* 0x0000000171ed7824 */ /* 0x000fe200010e06ed */
[----:B------:R-:W-:Y:S01]  /*f250*/  IADD3 R242, P2, PT, R112, R242, RZ ;  /* 0x000000f270f27210 */ /* 0x000fe20007f5e0ff */
[----:B0-----:R-:W-:Y:S01]  /*f260*/  @!P3 IMAD.MOV.U32 R122, RZ, RZ, R234 ;  /* 0x000000ffff7ab224 */ /* 0x001fe200078e00ea */
[----:B-1----:R-:W-:Y:S02]  /*f270*/  PRMT R124, RZ, 0x7610, R124 ;  /* 0x00007610ff7c7816 */ /* 0x002fe4000000007c */
[----:B------:R-:W-:-:S04]  /*f280*/  PRMT R125, RZ, 0x7610, R125 ;  /* 0x00007610ff7d7816 */ /* 0x000fc8000000007d */
        /* <DEDUP_REMOVED lines=15> */
[----:B------:R-:W-:-:S03]  /*f380*/  IMAD.X R249, R113, 0x1, R249, P2 ;  /* 0x0000000171f97824 */ /* 0x000fc600010e06f9 */
[----:B------:R1:W-:Y:S01]  /*f390*/  STS.U8 [R93+UR11+0x9880], R119 ;  /* 0x009880775d007988 */ /* 0x0003e2000800000b */
[----:B0-----:R-:W-:Y:S02]  /*f3a0*/  @!P3 IMAD.MOV.U32 R120, RZ, RZ, R246 ;  /* 0x000000ffff78b224 */ /* 0x001fe400078e00f6 */
[----:B------:R-:W-:Y:S01]  /*f3b0*/  @!P3 IMAD.MOV.U32 R121, RZ, RZ, R245 ;  /* 0x000000ffff79b224 */ /* 0x000fe200078e00f5 */
[----:B------:R0:W-:Y:S01]  /*f3c0*/  STS.U8 [R93+UR11+0x9c80], R118 ;  /* 0x009c80765d007988 */ /* 0x0001e2000800000b */
[----:B-1----:R-:W-:-:S03]  /*f3d0*/  @!P3 IMAD.MOV.U32 R119, RZ, RZ, R249 ;  /* 0x000000ffff77b224 */ /* 0x002fc600078e00f9 */
[----:B------:R1:W2:Y:S01]  /*f3e0*/  @!P3 LDG.E.U8 R123, desc[UR24][R120.64] ;  /* 0x00000018787bb981 */ /* 0x0002a2000c1e1100 */
[----:B0-----:R-:W-:Y:S01]  /*f3f0*/  @!P3 IMAD.MOV.U32 R118, RZ, RZ, R250 ;  /* 0x000000ffff76b224 */ /* 0x001fe200078e00fa */
[----:B-1----:R-:W-:-:S06]  /*f400*/  PRMT R120, RZ, 0x7610, R120 ;  /* 0x00007610ff787816 */ /* 0x002fcc0000000078 */
[----:B------:R0:W2:Y:S04]  /*f410*/  @!P3 LDG.E.U8 R120, desc[UR24][R118.64] ;  /* 0x000000187678b981 */ /* 0x0000a8000c1e1100 */
[----:B------:R-:W2:Y:S04]  /*f420*/  LDL.LU R118, [R1] ;  /* 0x0000000001767983 */ /* 0x000ea80000300800 */
[----:B------:R-:W0:Y:S01]  /*f430*/  LDL.LU R119, [R1+0x4] ;  /* 0x0000040001777983 */ /* 0x000e220000300800 */
[----:B------:R-:W1:Y:S02]  /*f440*/  S2R R51, SR_TID.X ;  /* 0x0000000000337919 */ /* 0x000e640000002100 */
[----:B-1----:R-:W-:-:S04]  /*f450*/  LOP3.LUT R51, R51, 0x7f, RZ, 0xc0, !PT ;  /* 0x0000007f33337812 */ /* 0x002fc800078ec0ff */
[----:B------:R-:W-:-:S05]  /*f460*/  LOP3.LUT R51, R51, 0x20, RZ, 0x3c, !PT ;  /* 0x0000002033337812 */ /* 0x000fca00078e3cff */
[----:B------:R1:W-:Y:S04]  /*f470*/  STS.U8 [R51+UR11+0x9100], R117 ;  /* 0x0091007533007988 */ /* 0x0003e8000800000b */
[----:B------:R0:W-:Y:S04]  /*f480*/  STS.U8 [R51+UR11+0x9500], R116 ;  /* 0x0095007433007988 */ /* 0x0001e8000800000b */
[----:B-1----:R-:W3:Y:S01]  /*f490*/  LDL.LU R117, [R1+0x14] ;  /* 0x0000140001757983 */ /* 0x002ee20000300800 */
[----:B0-----:R-:W-:-:S05]  /*f4a0*/  IADD3 R119, P2, PT, R112, R119, RZ ;  /* 0x0000007770777210 */ /* 0x001fca0007f5e0ff */
[----:B--2---:R-:W-:Y:S01]  /*f4b0*/  IMAD.X R118, R113, 0x1, R118, P2 ;  /* 0x0000000171767824 */ /* 0x004fe200010e0676 */
[----:B------:R0:W-:Y:S04]  /*f4c0*/  STL [R1+0x4], R119 ;  /* 0x0000047701007387 */ /* 0x0001e80000100800 */
[----:B------:R1:W-:Y:S04]  /*f4d0*/  STL [R1], R118 ;  /* 0x0000007601007387 */ /* 0x0003e80000100800 */
[----:B------:R-:W2:Y:S01]  /*f4e0*/  LDL.LU R116, [R1+0x10] ;  /* 0x0000100001747983 */ /* 0x000ea20000300800 */
[----:B0-----:R-:W-:-:S04]  /*f4f0*/  @!P3 LOP3.LUT R119, R119, R118, RZ, 0x3c, !PT ;  /* 0x000000767777b212 */ /* 0x001fc800078e3cff */
[C---:B-1----:R-:W-:Y:S02]  /*f500*/  @!P3 LOP3.LUT R118, R119.reuse, R118, RZ, 0x3c, !PT ;  /* 0x000000767776b212 */ /* 0x042fe400078e3cff */
[----:B------:R-:W-:Y:S02]  /*f510*/  PRMT R121, RZ, 0x7610, R121 ;  /* 0x00007610ff797816 */ /* 0x000fe40000000079 */
[----:B------:R-:W-:-:S05]  /*f520*/  @!P3 LOP3.LUT R119, R119, R118, RZ, 0x3c, !PT ;  /* 0x000000767777b212 */ /* 0x000fca00078e3cff */
[----:B------:R0:W4:Y:S01]  /*f530*/  @!P3 LDG.E.U8 R121, desc[UR24][R118.64] ;  /* 0x000000187679b981 */ /* 0x000122000c1e1100 */
[----:B---3--:R-:W-:-:S05]  /*f540*/  IADD3 R117, P2, PT, R112, R117, RZ ;  /* 0x0000007570757210 */ /* 0x008fca0007f5e0ff */
[----:B------:R1:W-:Y:S01]  /*f550*/  STL [R1+0x14], R117 ;  /* 0x0000147501007387 */ /* 0x0003e20000100800 */
[----:B0-----:R-:W-:Y:S01]  /*f560*/  PRMT R118, RZ, 0x7610, R118 ;  /* 0x00007610ff767816 */ /* 0x001fe20000000076 */
[----:B--2---:R-:W-:-:S05]  /*f570*/  IMAD.X R116, R113, 0x1, R116, P2 ;  /* 0x0000000171747824 */ /* 0x004fca00010e0674 */
[-C--:B-1----:R-:W-:Y:S01]  /*f580*/  @!P3 LOP3.LUT R117, R117, R116.reuse, RZ, 0x3c, !PT ;  /* 0x000000747575b212 */ /* 0x082fe200078e3cff */
[----:B------:R0:W-:Y:S03]  /*f590*/  STL [R1+0x10], R116 ;  /* 0x0000107401007387 */ /* 0x0001e60000100800 */
[----:B0-----:R-:W-:-:S04]  /*f5a0*/  @!P3 LOP3.LUT R116, R117, R116, RZ, 0x3c, !PT ;  /* 0x000000747574b212 */ /* 0x001fc800078e3cff */
[----:B------:R-:W-:-:S05]  /*f5b0*/  @!P3 LOP3.LUT R117, R117, R116, RZ, 0x3c, !PT ;  /* 0x000000747575b212 */ /* 0x000fca00078e3cff */
[----:B------:R0:W2:Y:S04]  /*f5c0*/  @!P3 LDG.E.U8 R118, desc[UR24][R116.64] ;  /* 0x000000187476b981 */ /* 0x0000a8000c1e1100 */
[----:B------:R-:W3:Y:S04]  /*f5d0*/  LDL.LU R116, [R1+0x20] ;  /* 0x0000200001747983 */ /* 0x000ee80000300800 */
[----:B------:R-:W0:Y:S04]  /*f5e0*/  LDL.LU R117, [R1+0x24] ;  /* 0x0000240001757983 */ /* 0x000e280000300800 */
[----:B------:R1:W-:Y:S01]  /*f5f0*/  STS.U8 [R51+UR11+0x9900], R115 ;  /* 0x0099007333007988 */ /* 0x0003e2000800000b */
[----:B------:R-:W-:-:S03]  /*f600*/  PRMT R119, RZ, 0x7610, R119 ;  /* 0x00007610ff777816 */ /* 0x000fc60000000077 */
[----:B-1----:R-:W2:Y:S01]  /*f610*/  LDL.LU R115, [R1+0x44] ;  /* 0x0000440001737983 */ /* 0x002ea20000300800 */
[----:B0-----:R-:W-:-:S05]  /*f620*/  IADD3 R117, P2, PT, R112, R117, RZ ;  /* 0x0000007570757210 */ /* 0x001fca0007f5e0ff */
[----:B---3--:R-:W-:Y:S01]  /*f630*/  IMAD.X R116, R113, 0x1, R116, P2 ;  /* 0x0000000171747824 */ /* 0x008fe200010e0674 */
[----:B------:R0:W-:Y:S04]  /*f640*/  STL [R1+0x24], R117 ;  /* 0x0000247501007387 */ /* 0x0001e80000100800 */
[----:B------:R1:W-:Y:S01]  /*f650*/  STL [R1+0x20], R116 ;  /* 0x0000207401007387 */ /* 0x0003e20000100800 */
[----:B0-----:R-:W-:-:S04]  /*f660*/  @!P3 LOP3.LUT R117, R117, R116, RZ, 0x3c, !PT ;  /* 0x000000747575b212 */ /* 0x001fc800078e3cff */
[----:B-1----:R-:W-:-:S04]  /*f670*/  @!P3 LOP3.LUT R116, R117, R116, RZ, 0x3c, !PT ;  /* 0x000000747574b212 */ /* 0x002fc800078e3cff */
[----:B------:R-:W-:-:S05]  /*f680*/  @!P3 LOP3.LUT R117, R117, R116, RZ, 0x3c, !PT ;  /* 0x000000747575b212 */ /* 0x000fca00078e3cff */
[----:B------:R0:W3:Y:S04]  /*f690*/  @!P3 LDG.E.U8 R119, desc[UR24][R116.64] ;  /* 0x000000187477b981 */ /* 0x0000e8000c1e1100 */
[----:B------:R-:W2:Y:S04]  /*f6a0*/  LDL.LU R116, [R1+0x30] ;  /* 0x0000300001747983 */ /* 0x000ea80000300800 */
[----:B------:R-:W0:Y:S04]  /*f6b0*/  LDL.LU R117, [R1+0x34] ;  /* 0x0000340001757983 */ /* 0x000e280000300800 */
[----:B------:R1:W-:Y:S02]  /*f6c0*/  STS.U8 [R51+UR11+0x9d00], R132 ;  /* 0x009d008433007988 */ /* 0x0003e4000800000b */
[----:B-1----:R-:W1:Y:S02]  /*f6d0*/  S2R R51, SR_TID.X ;  /* 0x0000000000337919 */ /* 0x002e640000002100 */
[----:B-1----:R-:W-:-:S04]  /*f6e0*/  LOP3.LUT R51, R51, 0x7f, RZ, 0xc0, !PT ;  /* 0x0000007f33337812 */ /* 0x002fc800078ec0ff */
[----:B------:R-:W-:-:S05]  /*f6f0*/  LOP3.LUT R51, R51, 0x30, RZ, 0x3c, !PT ;  /* 0x0000003033337812 */ /* 0x000fca00078e3cff */
[----:B------:R1:W-:Y:S01]  /*f700*/  STS.U8 [R51+UR11+0x9180], R114 ;  /* 0x0091807233007988 */ /* 0x0003e2000800000b */
[----:B0-----:R-:W-:-:S05]  /*f710*/  IADD3 R117, P2, PT, R112, R117, RZ ;  /* 0x0000007570757210 */ /* 0x001fca0007f5e0ff */
[----:B--2---:R-:W-:Y:S01]  /*f720*/  IMAD.X R116, R113, 0x1, R116, P2 ;  /* 0x0000000171747824 */ /* 0x004fe200010e0674 */
[----:B------:R0:W-:Y:S04]  /*f730*/  STL [R1+0x34], R117 ;  /* 0x0000347501007387 */ /* 0x0001e80000100800 */
[----:B------:R2:W-:Y:S04]  /*f740*/  STL [R1+0x30], R116 ;  /* 0x0000307401007387 */ /* 0x0005e80000100800 */
[----:B-1----:R-:W3:Y:S01]  /*f750*/  LDL.LU R114, [R1+0x40] ;  /* 0x0000400001727983 */ /* 0x002ee20000300800 */
[----:B------:R-:W-:-:S02]  /*f760*/  IADD3 R115, P2, PT, R112, R115, RZ ;  /* 0x0000007370737210 */ /* 0x000fc40007f5e0ff */
[----:B0-----:R-:W-:-:S04]  /*f770*/  @!P3 LOP3.LUT R117, R117, R116, RZ, 0x3c, !PT ;  /* 0x000000747575b212 */ /* 0x001fc800078e3cff */
[C---:B--2---:R-:W-:Y:S01]  /*f780*/  @!P3 LOP3.LUT R116, R117.reuse, R116, RZ, 0x3c, !PT ;  /* 0x000000747574b212 */ /* 0x044fe200078e3cff */
[----:B------:R0:W-:Y:S01]  /*f790*/  STL [R1+0x44], R115 ;  /* 0x0000447301007387 */ /* 0x0001e20000100800 */
[----:B------:R-:W-:Y:S02]  /*f7a0*/  PRMT R132, RZ, 0x7610, R132 ;  /* 0x00007610ff847816 */ /* 0x000fe40000000084 */
[----:B------:R-:W-:-:S05]  /*f7b0*/  @!P3 LOP3.LUT R117, R117, R116, RZ, 0x3c, !PT ;  /* 0x000000747575b212 */ /* 0x000fca00078e3cff */
[----:B------:R1:W2:Y:S02]  /*f7c0*/  @!P3 LDG.E.U8 R132, desc[UR24][R116.64] ;  /* 0x000000187484b981 */ /* 0x0002a4000c1e1100 */
[----:B-1----:R-:W-:Y:S01]  /*f7d0*/  PRMT R116, RZ, 0x7610, R116 ;  /* 0x00007610ff747816 */ /* 0x002fe20000000074 */
[----:B---3--:R-:W-:-:S05]  /*f7e0*/  IMAD.X R114, R113, 0x1, R114, P2 ;  /* 0x0000000171727824 */ /* 0x008fca00010e0672 */
[-C--:B0-----:R-:W-:Y:S01]  /*f7f0*/  @!P3 LOP3.LUT R115, R115, R114.reuse, RZ, 0x3c, !PT ;  /* 0x000000727373b212 */ /* 0x081fe200078e3cff */
[----:B------:R0:W-:Y:S03]  /*f800*/  STL [R1+0x40], R114 ;  /* 0x0000407201007387 */ /* 0x0001e60000100800 */
[----:B0-----:R-:W-:-:S04]  /*f810*/  @!P3 LOP3.LUT R114, R115, R114, RZ, 0x3c, !PT ;  /* 0x000000727372b212 */ /* 0x001fc800078e3cff */
[----:B------:R-:W-:-:S05]  /*f820*/  @!P3 LOP3.LUT R115, R115, R114, RZ, 0x3c, !PT ;  /* 0x000000727373b212 */ /* 0x000fca00078e3cff */
[----:B------:R0:W3:Y:S04]  /*f830*/  @!P3 LDG.E.U8 R116, desc[UR24][R114.64] ;  /* 0x000000187274b981 */ /* 0x0000e8000c1e1100 */
[----:B------:R-:W2:Y:S04]  /*f840*/  LDL.LU R114, [R1+0x50] ;  /* 0x0000500001727983 */ /* 0x000ea80000300800 */
[----:B------:R-:W0:Y:S01]  /*f850*/  LDL.LU R115, [R1+0x54] ;  /* 0x0000540001737983 */ /* 0x000e220000300800 */
[----:B------:R-:W-:-:S03]  /*f860*/  PRMT R117, RZ, 0x7610, R117 ;  /* 0x00007610ff757816 */ /* 0x000fc60000000075 */
[----:B------:R-:W-:Y:S01]  /*f870*/  STS.U8 [R51+UR11+0x9580], R81 ;  /* 0x0095805133007988 */ /* 0x000fe2000800000b */
[----:B0-----:R-:W-:-:S05]  /*f880*/  IADD3 R115, P2, PT, R112, R115, RZ ;  /* 0x0000007370737210 */ /* 0x001fca0007f5e0ff */
[----:B--2---:R-:W-:Y:S01]  /*f890*/  IMAD.X R114, R113, 0x1, R114, P2 ;  /* 0x0000000171727824 */ /* 0x004fe200010e0672 */
[----:B------:R0:W-:Y:S04]  /*f8a0*/  STL [R1+0x54], R115 ;  /* 0x0000547301007387 */ /* 0x0001e80000100800 */
[----:B------:R1:W-:Y:S01]  /*f8b0*/  STL [R1+0x50], R114 ;  /* 0x0000507201007387 */ /* 0x0003e20000100800 */
[----:B0-----:R-:W-:-:S04]  /*f8c0*/  @!P3 LOP3.LUT R115, R115, R114, RZ, 0x3c, !PT ;  /* 0x000000727373b212 */ /* 0x001fc800078e3cff */
[----:B-1----:R-:W-:-:S04]  /*f8d0*/  @!P3 LOP3.LUT R114, R115, R114, RZ, 0x3c, !PT ;  /* 0x000000727372b212 */ /* 0x002fc800078e3cff */
[----:B------:R-:W-:-:S05]  /*f8e0*/  @!P3 LOP3.LUT R115, R115, R114, RZ, 0x3c, !PT ;  /* 0x000000727373b212 */ /* 0x000fca00078e3cff */
[----:B------:R0:W2:Y:S04]  /*f8f0*/  @!P3 LDG.E.U8 R117, desc[UR24][R114.64] ;  /* 0x000000187275b981 */ /* 0x0000a8000c1e1100 */
[----:B------:R-:W2:Y:S04]  /*f900*/  LDL.LU R114, [R1+0x60] ;  /* 0x0000600001727983 */ /* 0x000ea80000300800 */
[----:B------:R-:W0:Y:S01]  /*f910*/  LDL.LU R115, [R1+0x64] ;  /* 0x0000640001737983 */ /* 0x000e220000300800 */
[----:B------:R-:W1:Y:S01]  /*f920*/  S2R R51, SR_TID.X ;  /* 0x0000000000337919 */ /* 0x000e620000002100 */
[----:B------:R-:W-:-:S02]  /*f930*/  PRMT R170, RZ, 0x7610, R170 ;  /* 0x00007610ffaa7816 */ /* 0x000fc400000000aa */
[----:B-1----:R-:W-:-:S04]  /*f940*/  LOP3.LUT R51, R51, 0x7f, RZ, 0xc0, !PT ;  /* 0x0000007f33337812 */ /* 0x002fc800078ec0ff */
[----:B------:R-:W-:-:S05]  /*f950*/  LOP3.LUT R81, R51, 0x30, RZ, 0x3c, !PT ;  /* 0x0000003033517812 */ /* 0x000fca00078e3cff */
[----:B------:R1:W-:Y:S04]  /*f960*/  STS.U8 [R81+UR11+0x9980], R82 ;  /* 0x0099805251007988 */ /* 0x0003e8000800000b */
[----:B-1----:R-:W3:Y:S01]  /*f970*/  LDL.LU R82, [R1+0x84] ;  /* 0x0000840001527983 */ /* 0x002ee20000300800 */
        /* <DEDUP_REMOVED lines=9> */
[----:B------:R-:W0:Y:S04]  /*fa10*/  LDL.LU R115, [R1+0x74] ;  /* 0x0000740001737983 */ /* 0x000e280000300800 */
[----:B------:R1:W-:Y:S02]  /*fa20*/  STS.U8 [R81+UR11+0x9d80], R131 ;  /* 0x009d808351007988 */ /* 0x0003e4000800000b */
[----:B-1----:R-:W-:-:S05]  /*fa30*/  LOP3.LUT R81, R51, 0x40, RZ, 0x3c, !PT ;  /* 0x0000004033517812 */ /* 0x002fca00078e3cff */
[----:B------:R1:W-:Y:S01]  /*fa40*/  STS.U8 [R81+UR11+0x9200], R83 ;  /* 0x0092005351007988 */ /* 0x0003e2000800000b */
[----:B0-----:R-:W-:-:S05]  /*fa50*/  IADD3 R115, P2, PT, R112, R115, RZ ;  /* 0x0000007370737210 */ /* 0x001fca0007f5e0ff */
[----:B--2---:R-:W-:Y:S01]  /*fa60*/  IMAD.X R114, R113, 0x1, R114, P2 ;  /* 0x0000000171727824 */ /* 0x004fe200010e0672 */
[----:B------:R0:W-:Y:S04]  /*fa70*/  STL [R1+0x74], R115 ;  /* 0x0000747301007387 */ /* 0x0001e80000100800 */
[----:B------:R2:W-:Y:S04]  /*fa80*/  STL [R1+0x70], R114 ;  /* 0x0000707201007387 */ /* 0x0005e80000100800 */
[----:B-1----:R-:W4:Y:S01]  /*fa90*/  LDL.LU R83, [R1+0x80] ;  /* 0x0000800001537983 */ /* 0x002f220000300800 */
[----:B0-----:R-:W-:-:S04]  /*faa0*/  @!P3 LOP3.LUT R115, R115, R114, RZ, 0x3c, !PT ;  /* 0x000000727373b212 */ /* 0x001fc800078e3cff */
[C---:B--2---:R-:W-:Y:S02]  /*fab0*/  @!P3 LOP3.LUT R114, R115.reuse, R114, RZ, 0x3c, !PT ;  /* 0x000000727372b212 */ /* 0x044fe400078e3cff */
[----:B------:R-:W-:Y:S02]  /*fac0*/  PRMT R131, RZ, 0x7610, R131 ;  /* 0x00007610ff837816 */ /* 0x000fe40000000083 */
[----:B------:R-:W-:Y:S02]  /*fad0*/  @!P3 LOP3.LUT R115, R115, R114, RZ, 0x3c, !PT ;  /* 0x000000727373b212 */ /* 0x000fe400078e3cff */
[----:B---3--:R-:W-:-:S03]  /*fae0*/  IADD3 R82, P2, PT, R112, R82, RZ ;  /* 0x0000005270527210 */ /* 0x008fc60007f5e0ff */
[----:B------:R0:W2:Y:S04]  /*faf0*/  @!P3 LDG.E.U8 R131, desc[UR24][R114.64] ;  /* 0x000000187283b981 */ /* 0x0000a8000c1e1100 */
[----:B------:R1:W-:Y:S01]  /*fb00*/  STL [R1+0x84], R82 ;  /* 0x0000845201007387 */ /* 0x0003e20000100800 */
[----:B0-----:R-:W-:Y:S01]  /*fb10*/  PRMT R114, RZ, 0x7610, R114 ;  /* 0x00007610ff727816 */ /* 0x001fe20000000072 */
[----:B----4-:R-:W-:-:S05]  /*fb20*/  IMAD.X R83, R113, 0x1, R83, P2 ;  /* 0x0000000171537824 */ /* 0x010fca00010e0653 */
[----:B------:R0:W-:Y:S04]  /*fb30*/  STL [R1+0x80], R83 ;  /* 0x0000805301007387 */ /* 0x0001e80000100800 */
[----:B------:R3:W4:Y:S04]  /*fb40*/  @!P3 LDG.E.U8 R114, desc[UR24][R82.64] ;  /* 0x000000185272b981 */ /* 0x000728000c1e1100 */
[----:B-1----:R-:W2:Y:S04]  /*fb50*/  LDL.LU R82, [R1+0x90] ;  /* 0x0000900001527983 */ /* 0x002ea80000300800 */
[----:B0-----:R-:W3:Y:S04]  /*fb60*/  LDL.LU R83, [R1+0x94] ;  /* 0x0000940001537983 */ /* 0x001ee80000300800 */
[----:B------:R0:W-:Y:S02]  /*fb70*/  STS.U8 [R81+UR11+0x9600], R84 ;  /* 0x0096005451007988 */ /* 0x0001e4000800000b */
[----:B0-----:R-:W-:-:S02]  /*fb80*/  PRMT R84, RZ, 0x7610, R84 ;  /* 0x00007610ff547816 */ /* 0x001fc40000000054 */
[----:B---3--:R-:W-:-:S05]  /*fb90*/  IADD3 R83, P2, PT, R112, R83, RZ ;  /* 0x0000005370537210 */ /* 0x008fca0007f5e0ff */
[----:B--2---:R-:W-:Y:S01]  /*fba0*/  IMAD.X R82, R113, 0x1, R82, P2 ;  /* 0x0000000171527824 */ /* 0x004fe200010e0652 */
[----:B------:R0:W-:Y:S04]  /*fbb0*/  STL [R1+0x94], R83 ;  /* 0x0000945301007387 */ /* 0x0001e80000100800 */
[----:B------:R1:W-:Y:S01]  /*fbc0*/  STL [R1+0x90], R82 ;  /* 0x0000905201007387 */ /* 0x0003e20000100800 */
[----:B0-----:R-:W-:-:S04]  /*fbd0*/  @!P3 LOP3.LUT R83, R83, R82, RZ, 0x3c, !PT ;  /* 0x000000525353b212 */ /* 0x001fc800078e3cff */
[----:B-1----:R-:W-:-:S04]  /*fbe0*/  @!P3 LOP3.LUT R82, R83, R82, RZ, 0x3c, !PT ;  /* 0x000000525352b212 */ /* 0x002fc800078e3cff */
[----:B------:R-:W-:-:S05]  /*fbf0*/  @!P3 LOP3.LUT R83, R83, R82, RZ, 0x3c, !PT ;  /* 0x000000525353b212 */ /* 0x000fca00078e3cff */
[----:B------:R0:W2:Y:S04]  /*fc00*/  @!P3 LDG.E.U8 R84, desc[UR24][R82.64] ;  /* 0x000000185254b981 */ /* 0x0000a8000c1e1100 */
[----:B------:R-:W3:Y:S04]  /*fc10*/  LDL.LU R82, [R1+0xa0] ;  /* 0x0000a00001527983 */ /* 0x000ee80000300800 */
[----:B------:R-:W0:Y:S04]  /*fc20*/  LDL.LU R83, [R1+0xa4] ;  /* 0x0000a40001537983 */ /* 0x000e280000300800 */
[----:B------:R1:W-:Y:S02]  /*fc30*/  STS.U8 [R81+UR11+0x9a00], R85 ;  /* 0x009a005551007988 */ /* 0x0003e4000800000b */
[----:B-1----:R-:W-:-:S02]  /*fc40*/  PRMT R85, RZ, 0x7610, R85 ;  /* 0x00007610ff557816 */ /* 0x002fc40000000055 */
        /* <DEDUP_REMOVED lines=9> */
[----:B------:R-:W0:Y:S01]  /*fce0*/  LDL.LU R83, [R1+0xb4] ;  /* 0x0000b40001537983 */ /* 0x000e220000300800 */
[----:B------:R-:W-:Y:S02]  /*fcf0*/  PRMT R115, RZ, 0x7610, R115 ;  /* 0x00007610ff737816 */ /* 0x000fe40000000073 */
        /* <DEDUP_REMOVED lines=12> */
[----:B------:R1:W-:Y:S02]  /*fdc0*/  STS.U8 [R81+UR11+0x9280], R86 ;  /* 0x0092805651007988 */ /* 0x0003e4000800000b */
[----:B-1----:R-:W-:Y:S02]  /*fdd0*/  PRMT R86, RZ, 0x7610, R86 ;  /* 0x00007610ff567816 */ /* 0x002fe40000000056 */
        /* <DEDUP_REMOVED lines=11> */
[----:B-1----:R-:W-:-:S02]  /*fe90*/  PRMT R87, RZ, 0x7610, R87 ;  /* 0x00007610ff577816 */ /* 0x002fc40000000057 */
        /* <DEDUP_REMOVED lines=47> */
[----:B-----5:R1:W-:Y:S02]  /*10190*/  STS.U8 [R81+UR11+0x9700], R90 ;  /* 0x0097005a51007988 */ /* 0x0203e4000800000b */
        /* <DEDUP_REMOVED lines=9> */
[----:B------:R-:W5:Y:S04]  /*10230*/  LDL.LU R82, [R1+0x128] ;  /* 0x0001280001527983 */ /* 0x000f680000300800 */
[----:B------:R-:W0:Y:S04]  /*10240*/  LDL.LU R83, [R1+0x12c] ;  /* 0x00012c0001537983 */ /* 0x000e280000300800 */
[----:B------:R1:W-:Y:S02]  /*10250*/  STS.U8 [R81+UR11+0x9b00], R91 ;  /* 0x009b005b51007988 */ /* 0x0003e4000800000b */
[----:B-1----:R-:W-:-:S02]  /*10260*/  PRMT R91, RZ, 0x7610, R91 ;  /* 0x00007610ff5b7816 */ /* 0x002fc4000000005b */
[----:B0-----:R-:W-:-:S05]  /*10270*/  IADD3 R83, P2, PT, R112, R83, RZ ;  /* 0x0000005370537210 */ /* 0x001fca0007f5e0ff */
[----:B-----5:R-:W-:Y:S01]  /*10280*/  IMAD.X R82, R113, 0x1, R82, P2 ;  /* 0x0000000171527824 */ /* 0x020fe200010e0652 */
[----:B------:R0:W-:Y:S04]  /*10290*/  STL [R1+0x12c], R83 ;  /* 0x00012c5301007387 */ /* 0x0001e80000100800 */
[----:B------:R1:W-:Y:S01]  /*102a0*/  STL [R1+0x128], R82 ;  /* 0x0001285201007387 */ /* 0x0003e20000100800 */
[----:B0-----:R-:W-:-:S04]  /*102b0*/  @!P3 LOP3.LUT R83, R83, R82, RZ, 0x3c, !PT ;  /* 0x000000525353b212 */ /* 0x001fc800078e3cff */
[----:B-1----:R-:W-:-:S04]  /*102c0*/  @!P3 LOP3.LUT R82, R83, R82, RZ, 0x3c, !PT ;  /* 0x000000525352b212 */ /* 0x002fc800078e3cff */
[----:B------:R-:W-:-:S05]  /*102d0*/  @!P3 LOP3.LUT R83, R83, R82, RZ, 0x3c, !PT ;  /* 0x000000525353b212 */ /* 0x000fca00078e3cff */
[----:B------:R0:W5:Y:S04]  /*102e0*/  @!P3 LDG.E.U8 R91, desc[UR24][R82.64] ;  /* 0x00000018525bb981 */ /* 0x000168000c1e1100 */
        /* <DEDUP_REMOVED lines=15> */
[----:B------:R1:W-:Y:S04]  /*103e0*/  STS.U8 [R81+UR11+0x9380], R92 ;  /* 0x0093805c51007988 */ /* 0x0003e8000800000b */
[----:B------:R3:W-:Y:S01]  /*103f0*/  STS.U8 [R81+UR11+0x9780], R94 ;  /* 0x0097805e51007988 */ /* 0x0007e2000800000b */
[----:B-1----:R-:W-:Y:S02]  /*10400*/  PRMT R92, RZ, 0x7610, R92 ;  /* 0x00007610ff5c7816 */ /* 0x002fe4000000005c */
[----:B---3--:R-:W-:Y:S01]  /*10410*/  PRMT R94, RZ, 0x7610, R94 ;  /* 0x00007610ff5e7816 */ /* 0x008fe2000000005e */
[----:B------:R1:W-:Y:S04]  /*10420*/  STS.U8 [R81+UR11+0x9b80], R95 ;  /* 0x009b805f51007988 */ /* 0x0003e8000800000b */
[----:B------:R3:W-:Y:S01]  /*10430*/  STS.U8 [R81+UR11+0x9f80], R126 ;  /* 0x009f807e51007988 */ /* 0x0007e2000800000b */
[----:B-1----:R-:W-:-:S02]  /*10440*/  PRMT R95, RZ, 0x7610, R95 ;  /* 0x00007610ff5f7816 */ /* 0x002fc4000000005f */
[----:B---3--:R-:W-:Y:S01]  /*10450*/  PRMT R126, RZ, 0x7610, R126 ;  /* 0x00007610ff7e7816 */ /* 0x008fe2000000007e */
[----:B------:R1:W-:Y:S04]  /*10460*/  STS.U8 [R51+UR11+0x4000], R127 ;  /* 0x0040007f33007988 */ /* 0x0003e8000800000b */
[----:B------:R3:W-:Y:S01]  /*10470*/  STS.U8 [R51+UR11+0x4100], R128 ;  /* 0x0041008033007988 */ /* 0x0007e2000800000b */
[----:B-1----:R-:W-:Y:S02]  /*10480*/  PRMT R127, RZ, 0x7610, R127 ;  /* 0x00007610ff7f7816 */ /* 0x002fe4000000007f */
[----:B---3--:R-:W-:Y:S01]  /*10490*/  PRMT R128, RZ, 0x7610, R128 ;  /* 0x00007610ff807816 */ /* 0x008fe20000000080 */
[----:B------:R1:W-:Y:S01]  /*104a0*/  STS.U8 [R51+UR11+0x4200], R129 ;  /* 0x0042008133007988 */ /* 0x0003e2000800000b */
[----:B------:R-:W-:-:S02]  /*104b0*/  PRMT R135, RZ, 0x7610, R135 ;  /* 0x00007610ff877816 */ /* 0x000fc40000000087 */
[----:B-1----:R-:W-:Y:S01]  /*104c0*/  PRMT R129, RZ, 0x7610, R129 ;  /* 0x00007610ff817816 */ /* 0x002fe20000000081 */
        /* <DEDUP_REMOVED lines=23> */
[----:B---3--:R-:W-:Y:S02]  /*10640*/  PRMT R147, RZ, 0x7610, R147 ;  /* 0x00007610ff937816 */ /* 0x008fe40000000093 */
[----:B0-----:R-:W-:-:S05]  /*10650*/  IADD3 R83, P2, PT, R112, R83, RZ ;  /* 0x0000005370537210 */ /* 0x001fca0007f5e0ff */
[C---:B--2---:R-:W-:Y:S01]  /*10660*/  IMAD.X R82, R113.reuse, 0x1, R82, P2 ;  /* 0x0000000171527824 */ /* 0x044fe200010e0652 */
[C---:B------:R-:W-:Y:S01]  /*10670*/  IADD3 R20, P2, PT, R112.reuse, R20, RZ ;  /* 0x0000001470147210 */ /* 0x040fe20007f5e0ff */
[----:B------:R0:W-:Y:S04]  /*10680*/  STL [R1+0x144], R83 ;  /* 0x0001445301007387 */ /* 0x0001e80000100800 */
[----:B------:R1:W-:Y:S01]  /*10690*/  STL [R1+0x140], R82 ;  /* 0x0001405201007387 */ /* 0x0003e20000100800 */
[----:B------:R-:W-:Y:S01]  /*106a0*/  IMAD.X R19, R113, 0x1, R19, P2 ;  /* 0x0000000171137824 */ /* 0x000fe200010e0613 */
[----:B------:R-:W-:Y:S02]  /*106b0*/  IADD3 R18, P2, PT, R112, R18, RZ ;  /* 0x0000001270127210 */ /* 0x000fe40007f5e0ff */
[----:B0-----:R-:W-:-:S04]  /*106c0*/  @!P3 LOP3.LUT R83, R83, R82, RZ, 0x3c, !PT ;  /* 0x000000525353b212 */ /* 0x001fc800078e3cff */
[----:B-1----:R-:W-:Y:S01]  /*106d0*/  @!P3 LOP3.LUT R82, R83, R82, RZ, 0x3c, !PT ;  /* 0x000000525352b212 */ /* 0x002fe200078e3cff */
[----:B------:R-:W-:Y:S01]  /*106e0*/  IMAD.X R17, R113, 0x1, R17, P2 ;  /* 0x0000000171117824 */ /* 0x000fe200010e0611 */
[----:B------:R-:W-:Y:S02]  /*106f0*/  IADD3 R16, P2, PT, R112, R16, RZ ;  /* 0x0000001070107210 */ /* 0x000fe40007f5e0ff */
[----:B------:R-:W-:-:S03]  /*10700*/  @!P3 LOP3.LUT R83, R83, R82, RZ, 0x3c, !PT ;  /* 0x000000525353b212 */ /* 0x000fc600078e3cff */
[C---:B------:R-:W-:Y:S02]  /*10710*/  IMAD.X R15, R113.reuse, 0x1, R15, P2 ;  /* 0x00000001710f7824 */ /* 0x040fe400010e060f */
[----:B------:R0:W2:Y:S01]  /*10720*/  @!P3 LDG.E.U8 R92, desc[UR24][R82.64] ;  /* 0x00000018525cb981 */ /* 0x0000a2000c1e1100 */
[----:B------:R-:W-:Y:S01]  /*10730*/  IADD3 R14, P2, PT, R112, R14, RZ ;  /* 0x0000000e700e7210 */ /* 0x000fe20007f5e0ff */
[----:B0-----:R-:W-:Y:S02]  /*10740*/  @!P3 IMAD.MOV.U32 R82, RZ, RZ, R20 ;  /* 0x000000ffff52b224 */ /* 0x001fe400078e0014 */
[----:B------:R-:W-:Y:S02]  /*10750*/  @!P3 IMAD.MOV.U32 R83, RZ, RZ, R19 ;  /* 0x000000ffff53b224 */ /* 0x000fe400078e0013 */
[----:B------:R-:W-:-:S03]  /*10760*/  IMAD.X R13, R113, 0x1, R13, P2 ;  /* 0x00000001710d7824 */ /* 0x000fc600010e060d */
[----:B------:R0:W3:Y:S01]  /*10770*/  @!P3 LDG.E.U8 R94, desc[UR24][R82.64] ;  /* 0x00000018525eb981 */ /* 0x0000e2000c1e1100 */
[----:B------:R-:W-:Y:S01]  /*10780*/  IADD3 R12, P2, PT, R112, R12, RZ ;  /* 0x0000000c700c7210 */ /* 0x000fe20007f5e0ff */
[----:B0-----:R-:W-:Y:S02]  /*10790*/  @!P3 IMAD.MOV.U32 R82, RZ, RZ, R18 ;  /* 0x000000ffff52b224 */ /* 0x001fe400078e0012 */
[----:B------:R-:W-:Y:S02]  /*107a0*/  @!P3 IMAD.MOV.U32 R83, RZ, RZ, R17 ;  /* 0x000000ffff53b224 */ /* 0x000fe400078e0011 */
[----:B------:R-:W-:-:S03]  /*107b0*/  IMAD.X R11, R113, 0x1, R11, P2 ;  /* 0x00000001710b7824 */ /* 0x000fc600010e060b */
[----:B------:R0:W2:Y:S01]  /*107c0*/  @!P3 LDG.E.U8 R95, desc[UR24][R82.64] ;  /* 0x00000018525fb981 */ /* 0x0000a2000c1e1100 */
        /* <DEDUP_REMOVED lines=31> */
[----:B------:R-:W-:Y:S02]  /*109c0*/  @!P3 IMAD.MOV.U32 R81, RZ, RZ, R97 ;  /* 0x000000ffff51b224 */ /* 0x000fe400078e0061 */
[----:B0-----:R-:W-:-:S03]  /*109d0*/  @!P3 IMAD.MOV.U32 R82, RZ, RZ, R4 ;  /* 0x000000ffff52b224 */ /* 0x001fc600078e0004 */
[----:B------:R0:W2:Y:S01]  /*109e0*/  @!P3 LDG.E.U8 R139, desc[UR24][R80.64] ;  /* 0x00000018508bb981 */ /* 0x0000a2000c1e1100 */
[----:B------:R-:W-:Y:S02]  /*109f0*/  @!P3 IMAD.MOV.U32 R83, RZ, RZ, R3 ;  /* 0x000000ffff53b224 */ /* 0x000fe400078e0003 */
[----:B------:R-:W-:-:S03]  /*10a00*/  IMAD.X R98, R113, 0x1, R98, P2 ;  /* 0x0000000171627824 */ /* 0x000fc600010e0662 */
[----:B------:R1:W2:Y:S01]  /*10a10*/  @!P3 LDG.E.U8 R137, desc[UR24][R82.64] ;  /* 0x000000185289b981 */ /* 0x0002a2000c1e1100 */
[----:B------:R-:W-:Y:S02]  /*10a20*/  IADD3 R78, P2, PT, R112, R78, RZ ;  /* 0x0000004e704e7210 */ /* 0x000fe40007f5e0ff */
[----:B0-----:R-:W-:Y:S01]  /*10a30*/  PRMT R81, RZ, 0x7610, R81 ;  /* 0x00007610ff517816 */ /* 0x001fe20000000051 */
[----:B-1----:R-:W-:Y:S02]  /*10a40*/  @!P3 IMAD.MOV.U32 R82, RZ, RZ, R2 ;  /* 0x000000ffff52b224 */ /* 0x002fe400078e0002 */
        /* <DEDUP_REMOVED lines=43> */
[----:B------:R-:W-:-:S03]  /*10d00*/  IADD3 R69, P2, PT, R112, R69, RZ ;  /* 0x0000004570457210 */ /* 0x000fc60007f5e0ff */
[----:B------:R1:W-:Y:S01]  /*10d10*/  STS.U8 [R51+UR11+0x4f00], R148 ;  /* 0x004f009433007988 */ /* 0x0003e2000800000b */
[----:B0-----:R-:W-:Y:S02]  /*10d20*/  @!P3 IMAD.MOV.U32 R82, RZ, RZ, R71 ;  /* 0x000000ffff52b224 */ /* 0x001fe400078e0047 */
[----:B------:R-:W-:Y:S01]  /*10d30*/  @!P3 IMAD.MOV.U32 R83, RZ, RZ, R106 ;  /* 0x000000ffff53b224 */ /* 0x000fe200078e006a */
[----:B-1----:R-:W-:-:S04]  /*10d40*/  PRMT R148, RZ, 0x7610, R148 ;  /* 0x00007610ff947816 */ /* 0x002fc80000000094 */
[----:B------:R0:W2:Y:S01]  /*10d50*/  @!P3 LDG.E.U8 R147, desc[UR24][R82.64] ;  /* 0x000000185293b981 */ /* 0x0000a2000c1e1100 */
        /* <DEDUP_REMOVED lines=147> */
[----:B------:R-:W-:-:S03]  /*11690*/  IMAD.X R251, R113, 0x1, R251, P2 ;  /* 0x0000000171fb7824 */ /* 0x000fc600010e06fb */
[----:B------:R1:W-:Y:S01]  /*116a0*/  STS.U8 [R51+UR11+0x6700], R125 ;  /* 0x0067007d33007988 */ /* 0x0003e2000800000b */
[----:B0-----:R-:W-:Y:S02]  /*116b0*/  @!P3 IMAD.MOV.U32 R82, RZ, RZ, R248 ;  /* 0x000000ffff52b224 */ /* 0x001fe400078e00f8 */
[----:B------:R-:W-:Y:S01]  /*116c0*/  @!P3 IMAD.MOV.U32 R83, RZ, RZ, R247 ;  /* 0x000000ffff53b224 */ /* 0x000fe200078e00f7 */
[----:B-1----:R-:W-:-:S04]  /*116d0*/  PRMT R125, RZ, 0x7610, R125 ;  /* 0x00007610ff7d7816 */ /* 0x002fc8000000007d */
[----:B------:R0:W2:Y:S04]  /*116e0*/  @!P3 LDG.E.U8 R124, desc[UR24][R82.64] ;  /* 0x00000018527cb981 */ /* 0x0000a8000c1e1100 */
[----:B------:R1:W-:Y:S01]  /*116f0*/  STS.U8 [R51+UR11+0x6500], R169 ;  /* 0x006500a933007988 */ /* 0x0003e2000800000b */
[----:B0-----:R-:W-:Y:S02]  /*11700*/  @!P3 IMAD.MOV.U32 R82, RZ, RZ, R252 ;  /* 0x000000ffff52b224 */ /* 0x001fe400078e00fc */
[----:B------:R-:W-:Y:S01]  /*11710*/  @!P3 IMAD.MOV.U32 R83, RZ, RZ, R251 ;  /* 0x000000ffff53b224 */ /* 0x000fe200078e00fb */
[----:B-1----:R-:W2:Y:S04]  /*11720*/  LDL.LU R169, [R1+0x3c] ;  /* 0x00003c0001a97983 */ /* 0x002ea80000300800 */
        /* <DEDUP_REMOVED lines=37> */
[----:B------:R-:W2:Y:S01]  /*11980*/  LDL.LU R83, [R1+0x38] ;  /* 0x0000380001537983 */ /* 0x000ea20000300800 */
[----:B------:R-:W-:-:S03]  /*11990*/  IADD3 R169, P2, PT, R112, R169, RZ ;  /* 0x000000a970a97210 */ /* 0x000fc60007f5e0ff */
[----:B------:R1:W-:Y:S02]  /*119a0*/  STS.U8 [R51+UR11+0x6b00], R121 ;  /* 0x006b007933007988 */ /* 0x0003e4000800000b */
[----:B0-----:R-:W-:Y:S02]  /*119b0*/  @!P3 IMAD.MOV.U32 R82, RZ, RZ, R169 ;  /* 0x000000ffff52b224 */ /* 0x001fe400078e00a9 */
[----:B------:R0:W-:Y:S01]  /*119c0*/  STL [R1+0x3c], R169 ;  /* 0x00003ca901007387 */ /* 0x0001e20000100800 */
[----:B-1----:R-:W-:Y:S01]  /*119d0*/  PRMT R121, RZ, 0x7610, R121 ;  /* 0x00007610ff797816 */ /* 0x002fe20000000079 */
[----:B--2---:R-:W-:-:S05]  /*119e0*/  IMAD.X R83, R113, 0x1, R83, P2 ;  /* 0x0000000171537824 */ /* 0x004fca00010e0653 */
[----:B------:R1:W-:Y:S04]  /*119f0*/  STL [R1+0x38], R83 ;  /* 0x0000385301007387 */ /* 0x0003e80000100800 */
[----:B0-----:R-:W2:Y:S04]  /*11a00*/  LDL.LU R169, [R1+0x7c] ;  /* 0x00007c0001a97983 */ /* 0x001ea80000300800 */
[----:B------:R0:W2:Y:S04]  /*11a10*/  @!P3 LDG.E.U8 R121, desc[UR24][R82.64] ;  /* 0x000000185279b981 */ /* 0x0000a8000c1e1100 */
[----:B------:R-:W2:Y:S04]  /*11a20*/  LDL.LU R82, [R1+0x48] ;  /* 0x0000480001527983 */ /* 0x000ea80000300800 */
[----:B-1----:R-:W0:Y:S04]  /*11a30*/  LDL.LU R83, [R1+0x4c] ;  /* 0x00004c0001537983 */ /* 0x002e280000300800 */
        /* <DEDUP_REMOVED lines=58> */
[----:B------:R1:W-:Y:S04]  /*11de0*/  STS.U8 [R51+UR11+0x7100], R170 ;  /* 0x007100aa33007988 */ /* 0x0003e8000800000b */
[----:B-1----:R-:W3:Y:S04]  /*11df0*/  LDL.LU R170, [R1+0xcc] ;  /* 0x0000cc0001aa7983 */ /* 0x002ee80000300800 */
        /* <DEDUP_REMOVED lines=24> */
[----:B----4-:R1:W-:Y:S02]  /*11f80*/  STS.U8 [R51+UR11+0x7300], R114 ;  /* 0x0073007233007988 */ /* 0x0103e4000800000b */
[----:B0-----:R-:W-:Y:S02]  /*11f90*/  @!P3 IMAD.MOV.U32 R82, RZ, RZ, R169 ;  /* 0x000000ffff52b224 */ /* 0x001fe400078e00a9 */
[----:B------:R0:W-:Y:S01]  /*11fa0*/  STL [R1+0xbc], R169 ;  /* 0x0000bca901007387 */ /* 0x0001e20000100800 */
[----:B-1----:R-:W-:Y:S01]  /*11fb0*/  PRMT R114, RZ, 0x7610, R114 ;  /* 0x00007610ff727816 */ /* 0x002fe20000000072 */
[----:B--2---:R-:W-:-:S05]  /*11fc0*/  IMAD.X R83, R113, 0x1, R83, P2 ;  /* 0x0000000171537824 */ /* 0x004fca00010e0653 */
[----:B------:R1:W-:Y:S04]  /*11fd0*/  STL [R1+0xb8], R83 ;  /* 0x0000b85301007387 */ /* 0x0003e80000100800 */
[----:B0-----:R-:W2:Y:S04]  /*11fe0*/  LDL.LU R169, [R1+0xfc] ;  /* 0x0000fc0001a97983 */ /* 0x001ea80000300800 */
[----:B------:R0:W4:Y:S04]  /*11ff0*/  @!P3 LDG.E.U8 R114, desc[UR24][R82.64] ;  /* 0x000000185272b981 */ /* 0x000128000c1e1100 */
[----:B-1----:R-:W2:Y:S01]  /*12000*/  LDL.LU R83, [R1+0xc8] ;  /* 0x0000c80001537983 */ /* 0x002ea20000300800 */
[----:B---3--:R-:W-:-:S03]  /*12010*/  IADD3 R170, P2, PT, R112, R170, RZ ;  /* 0x000000aa70aa7210 */ /* 0x008fc60007f5e0ff */
[----:B------:R1:W-:Y:S02]  /*12020*/  STS.U8 [R51+UR11+0x7400], R84 ;  /* 0x0074005433007988 */ /* 0x0003e4000800000b */
[----:B0-----:R-:W-:Y:S02]  /*12030*/  @!P3 IMAD.MOV.U32 R82, RZ, RZ, R170 ;  /* 0x000000ffff52b224 */ /* 0x001fe400078e00aa */
[----:B------:R0:W-:Y:S01]  /*12040*/  STL [R1+0xcc], R170 ;  /* 0x0000ccaa01007387 */ /* 0x0001e20000100800 */
[----:B-1----:R-:W-:Y:S01]  /*12050*/  PRMT R84, RZ, 0x7610, R84 ;  /* 0x00007610ff547816 */ /* 0x002fe20000000054 */
[----:B--2---:R-:W-:-:S05]  /*12060*/  IMAD.X R83, R113, 0x1, R83, P2 ;  /* 0x0000000171537824 */ /* 0x004fca00010e0653 */
[----:B------:R1:W-:Y:S04]  /*12070*/  STL [R1+0xc8], R83 ;  /* 0x0000c85301007387 */ /* 0x0003e80000100800 */
[----:B0-----:R-:W2:Y:S04]  /*12080*/  LDL.LU R170, [R1+0x10c] ;  /* 0x00010c0001aa7983 */ /* 0x001ea80000300800 */
[----:B------:R0:W3:Y:S04]  /*12090*/  @!P3 LDG.E.U8 R84, desc[UR24][R82.64] ;  /* 0x000000185254b981 */ /* 0x0000e8000c1e1100 */
        /* <DEDUP_REMOVED lines=34> */
[----:B-1----:R-:W2:Y:S01]  /*122c0*/  LDL.LU R83, [R1+0x108] ;  /* 0x0001080001537983 */ /* 0x002ea20000300800 */
        /* <DEDUP_REMOVED lines=24> */
[----:B------:R3:W-:Y:S01]  /*12450*/  STS.U8 [R51+UR11+0x7b00], R89 ;  /* 0x007b005933007988 */ /* 0x0007e2000800000b */
[----:B-1----:R-:W-:-:S02]  /*12460*/  PRMT R133, RZ, 0x7610, R133 ;  /* 0x00007610ff857816 */ /* 0x002fc40000000085 */
[----:B---3--:R-:W-:Y:S02]  /*12470*/  PRMT R89, RZ, 0x7610, R89 ;  /* 0x00007610ff597816 */ /* 0x008fe40000000059 */
[----:B0-----:R-:W-:-:S05]  /*12480*/  IADD3 R83, P2, PT, R112, R83, RZ ;  /* 0x0000005370537210 */ /* 0x001fca0007f5e0ff */
[----:B--2---:R-:W-:Y:S01]  /*12490*/  IMAD.X R82, R113, 0x1, R82, P2 ;  /* 0x0000000171527824 */ /* 0x004fe200010e0652 */
[----:B------:R0:W-:Y:S01]  /*124a0*/  STL [R1+0x134], R83 ;  /* 0x0001345301007387 */ /* 0x0001e20000100800 */
[----:B------:R-:W-:-:S03]  /*124b0*/  IADD3 R169, P2, PT, R112, R169, RZ ;  /* 0x000000a970a97210 */ /* 0x000fc60007f5e0ff */
[----:B------:R1:W-:Y:S01]  /*124c0*/  STL [R1+0x130], R82 ;  /* 0x0001305201007387 */ /* 0x0003e20000100800 */
[----:B0-----:R-:W-:-:S04]  /*124d0*/  @!P3 LOP3.LUT R83, R83, R82, RZ, 0x3c, !PT ;  /* 0x000000525353b212 */ /* 0x001fc800078e3cff */
[----:B-1----:R-:W-:Y:S01]  /*124e0*/  @!P3 LOP3.LUT R82, R83, R82, RZ, 0x3c, !PT ;  /* 0x000000525352b212 */ /* 0x002fe200078e3cff */
[----:B------:R-:W-:-:S03]  /*124f0*/  IMAD.X R170, R113, 0x1, R170, P2 ;  /* 0x0000000171aa7824 */ /* 0x000fc600010e06aa */
[----:B------:R-:W-:-:S05]  /*12500*/  @!P3 LOP3.LUT R83, R83, R82, RZ, 0x3c, !PT ;  /* 0x000000525353b212 */ /* 0x000fca00078e3cff */
[----:B------:R0:W2:Y:S02]  /*12510*/  @!P3 LDG.E.U8 R133, desc[UR24][R82.64] ;  /* 0x000000185285b981 */ /* 0x0000a4000c1e1100 */
[----:B0-----:R-:W-:Y:S02]  /*12520*/  @!P3 IMAD.MOV.U32 R82, RZ, RZ, R169 ;  /* 0x000000ffff52b224 */ /* 0x001fe400078e00a9 */
[----:B------:R-:W-:-:S05]  /*12530*/  @!P3 IMAD.MOV.U32 R83, RZ, RZ, R170 ;  /* 0x000000ffff53b224 */ /* 0x000fca00078e00aa */
[----:B------:R-:W3:Y:S04]  /*12540*/  @!P3 LDG.E.U8 R89, desc[UR24][R82.64] ;  /* 0x000000185259b981 */ /* 0x000ee8000c1e1100 */
[----:B------:R0:W-:Y:S04]  /*12550*/  STS.U8 [R51+UR11+0x7c00], R90 ;  /* 0x007c005a33007988 */ /* 0x0001e8000800000b */
[----:B-----5:R0:W-:Y:S04]  /*12560*/  STS.U8 [R51+UR11+0x7d00], R91 ;  /* 0x007d005b33007988 */ /* 0x0201e8000800000b */
        /* <DEDUP_REMOVED lines=57> */
[----:B----4-:R0:W-:Y:S04]  /*12900*/  STS.U8 [R93+UR11+0x7680], R114 ;  /* 0x007680725d007988 */ /* 0x0101e8000800000b */
[----:B------:R0:W-:Y:S04]  /*12910*/  STS.U8 [R93+UR11+0x7780], R84 ;  /* 0x007780545d007988 */ /* 0x0001e8000800000b */
[----:B------:R0:W-:Y:S04]  /*12920*/  STS.U8 [R93+UR11+0x7880], R85 ;  /* 0x007880555d007988 */ /* 0x0001e8000800000b */
[----:B------:R0:W-:Y:S04]  /*12930*/  STS.U8 [R93+UR11+0x7980], R115 ;  /* 0x007980735d007988 */ /* 0x0001e8000800000b */
[----:B------:R0:W-:Y:S04]  /*12940*/  STS.U8 [R93+UR11+0x7a80], R86 ;  /* 0x007a80565d007988 */ /* 0x0001e8000800000b */
[----:B------:R0:W-:Y:S04]  /*12950*/  STS.U8 [R93+UR11+0x7b80], R87 ;  /* 0x007b80575d007988 */ /* 0x0001e8000800000b */
[----:B------:R0:W-:Y:S04]  /*12960*/  STS.U8 [R93+UR11+0x7c80], R88 ;  /* 0x007c80585d007988 */ /* 0x0001e8000800000b */
[----:B------:R0:W-:Y:S04]  /*12970*/  STL [R1+0x124], R169 ;  /* 0x000124a901007387 */ /* 0x0001e80000100800 */
[----:B------:R0:W-:Y:S04]  /*12980*/  STL [R1+0x120], R170 ;  /* 0x000120aa01007387 */ /* 0x0001e80000100800 */
[----:B--2---:R0:W-:Y:S04]  /*12990*/  STS.U8 [R93+UR11+0x7d80], R133 ;  /* 0x007d80855d007988 */ /* 0x0041e8000800000b */
[----:B---3--:R0:W-:Y:S01]  /*129a0*/  STS.U8 [R93+UR11+0x7e80], R89 ;  /* 0x007e80595d007988 */ /* 0x0081e2000800000b */
[----:B------:R1:W-:Y:S06]  /*129b0*/  MEMBAR.ALL.CTA ;  /* 0x0000000000007992 */ /* 0x0003ec0000008000 */
[----:B-1----:R-:W1:Y:S01]  /*129c0*/  FENCE.VIEW.ASYNC.S ;  /* 0x00000000000073c6 */ /* 0x002e620000000000 */
[----:B------:R-:W-:Y:S01]  /*129d0*/  ULEA UR8, UR13, UR11, 0x3 ;  /* 0x0000000b0d087291 */ /* 0x000fe2000f8e18ff */
[----:B------:R-:W-:-:S03]  /*129e0*/  UMOV UR4, UR5 ;  /* 0x0000000500047c82 */ /* 0x000fc60008000000 */
[----:B------:R-:W-:Y:S01]  /*129f0*/  UIADD3 UR8, UPT, UPT, UR8, 0xa000, URZ ;  /* 0x0000a00008087890 */ /* 0x000fe2000fffe0ff */
[----:B-1----:R-:W-:Y:S06]  /*12a00*/  BAR.SYNC.DEFER_BLOCKING 0x0 ;  /* 0x0000000000007b1d */ /* 0x002fec0000010000 */
[----:B0-----:R-:W-:Y:S05]  /*12a10*/  @P0 BRA `(.L_x_9) ;  /* 0x0000000000340947 */ /* 0x001fea0003800000 */
[----:B------:R-:W-:Y:S01]  /*12a20*/  UIADD3 UR23, UPT, UPT, UR10, 0x100, URZ ;  /* 0x000001000a177890 */ /* 0x000fe2000fffe0ff */
[----:B------:R-:W-:Y:S01]  /*12a30*/  UMOV UR18, UR6 ;  /* 0x0000000600127c82 */ /* 0x000fe20008000000 */
[----:B------:R-:W-:Y:S01]  /*12a40*/  UMOV UR19, 0xc0004010 ;  /* 0xc000401000137882 */ /* 0x000fe20000000000 */
[----:B------:R-:W-:Y:S01]  /*12a50*/  UMOV UR20, 0x0 ;  /* 0x0000000000147882 */ /* 0x000fe20000000000 */
[----:B------:R-:W-:Y:S01]  /*12a60*/  UMOV UR21, 0x8408010 ;  /* 0x0840801000157882 */ /* 0x000fe20000000000 */
[----:B------:R-:W-:Y:S01]  /*12a70*/  UMOV UR9, URZ ;  /* 0x000000ff00097c82 */ /* 0x000fe20008000000 */
[----:B------:R-:W-:Y:S01]  /*12a80*/  UMOV UR26, 0x0 ;  /* 0x00000000001a7882 */ /* 0x000fe20000000000 */
[----:B------:R-:W-:Y:S01]  /*12a90*/  UMOV UR27, 0x8408010 ;  /* 0x08408010001b7882 */ /* 0x000fe20000000000 */
[----:B------:R0:W-:Y:S01]  /*12aa0*/  UTCQMMA gdesc[UR14], gdesc[UR18], tmem[UR10], tmem[UR20], idesc[UR21], UPT ;  /* 0x00ff14120e0075ea */ /* 0x0001e2000b80030a */
[----:B------:R-:W-:Y:S01]  /*12ab0*/  UMOV UR5, UR8 ;  /* 0x0000000800057c82 */ /* 0x000fe20008000000 */
[----:B------:R0:W-:Y:S01]  /*12ac0*/  UTCQMMA gdesc[UR14], gdesc[UR16], tmem[UR23], tmem[UR26], idesc[UR27], UPT ;  /* 0x00ff1a100e0075ea */ /* 0x0001e2000b800317 */
[----:B------:R0:W-:Y:S01]  /*12ad0*/  UTCBAR [UR5], URZ ;  /* 0x000000ff050073e9 */ /* 0x0001e200080000ff */
[----:B------:R-:W-:-:S02]  /*12ae0*/  NOP ;  /* 0x0000000000007918 */ /* 0x000fc40000000000 */
.L_x_9:
[----:B------:R-:W2:Y:S04]  /*12af0*/  LDL R83, [R1+0x154] ;  /* 0x0001540001537983 */ /* 0x000ea80000100800 */
[----:B------:R-:W3:Y:S04]  /*12b00*/  LDL.LU R82, [R1+0x150] ;  /* 0x0001500001527983 */ /* 0x000ee80000300800 */
[----:B------:R-:W4:Y:S01]  /*12b10*/  LDL R81, [R1+0x1ec] ;  /* 0x0001ec0001517983 */ /* 0x000f220000100800 */
[----:B------:R-:W-:Y:S01]  /*12b20*/  UIADD3 UR13, UPT, UPT, UR13, 0x1, URZ ;  /* 0x000000010d0d7890 */ /* 0x000fe2000fffe0ff */
[----:B------:R-:W-:-:S03]  /*12b30*/  VIADD R52, R52, 0xffffffe0 ;  /* 0xffffffe034347836 */ /* 0x000fc60000000000 */
[----:B------:R-:W-:-:S04]  /*12b40*/  UISETP.GT.AND UP1, UPT, UR13, 0x1, UPT ;  /* 0x000000010d00788c */ /* 0x000fc8000bf24270 */
[----:B0-----:R-:W-:Y:S02]  /*12b50*/  USEL UR5, URZ, 0x1, !UP1 ;  /* 0x00000001ff057887 */ /* 0x001fe4000c800000 */
[----:B------:R-:W-:Y:S02]  /*12b60*/  USEL UR13, UR13, URZ, !UP1 ;  /* 0x000000ff0d0d7287 */ /* 0x000fe4000c800000 */
[----:B------:R-:W-:Y:S01]  /*12b70*/  ULOP3.LUT UR5, UR4, UR5, URZ, 0x3c, !UPT ;  /* 0x0000000504057292 */ /* 0x000fe2000f8e3cff */
[----:B--2---:R-:W-:Y:S01]  /*12b80*/  IADD3 R110, P3, PT, R83, R110, RZ ;  /* 0x0000006e536e7210 */ /* 0x004fe20007f7e0ff */
[----:B---3--:R-:W-:-:S04]  /*12b90*/  VIADD R82, R82, 0xffffffff ;  /* 0xffffffff52527836 */ /* 0x008fc80000000000 */
[----:B----4-:R-:W-:Y:S01]  /*12ba0*/  IMAD.X R111, R81, 0x1, R111, P3 ;  /* 0x00000001516f7824 */ /* 0x010fe200018e066f */
[----:B------:R2:W-:Y:S01]  /*12bb0*/  STL [R1+0x150], R82 ;  /* 0x0001505201007387 */ /* 0x0005e20000100800 */
[----:B------:R-:W-:Y:S01]  /*12bc0*/  ISETP.NE.U32.AND P2, PT, R82, RZ, PT ;  /* 0x000000ff5200720c */ /* 0x000fe20003f45070 */
[----:B------:R-:W-:-:S12]  /*12bd0*/  IMAD.U32 R81, RZ, RZ, UR4 ;  /* 0x00000004ff517e24 */ /* 0x000fd8000f8e00ff */
[----:B--2---:R-:W-:Y:S05]  /*12be0*/  @P2 BRA `(.L_x_10) ;  /* 0xffffffa800282947 */ /* 0x004fea000383ffff */
.L_x_7:
[----:B------:R-:W2:Y:S01]  /*12bf0*/  LDL.LU R82, [R1+0x1f0] ;  /* 0x0001f00001527983 */ /* 0x000ea20000300800 */
[----:B------:R-:W0:Y:S01]  /*12c00*/  LDCU UR5, c[0x0][0x3b8] ;  /* 0x00007700ff0577ac */ /* 0x000e220008000800 */
[----:B------:R-:W3:Y:S01]  /*12c10*/  LDC R83, c[0x0][0x3a0] ;  /* 0x0000e800ff537b82 */ /* 0x000ee20000000800 */
[C---:B------:R-:W-:Y:S01]  /*12c20*/  VIADD R29, R0.reuse, 0x1 ;  /* 0x00000001001d7836 */ /* 0x040fe20000000000 */
[----:B------:R-:W2:Y:S01]  /*12c30*/  LDCU.64 UR6, c[0x0][0x398] ;  /* 0x00007300ff0677ac */ /* 0x000ea20008000a00 */
[C---:B------:R-:W-:Y:S02]  /*12c40*/  VIADD R3, R0.reuse, 0x3 ;  /* 0x0000000300037836 */ /* 0x040fe40000000000 */
[C---:B------:R-:W-:Y:S01]  /*12c50*/  VIADD R19, R0.reuse, 0x2 ;  /* 0x0000000200137836 */ /* 0x040fe20000000000 */
[----:B------:R-:W4:Y:S01]  /*12c60*/  LDCU UR9, c[0x0][0x3b4] ;  /* 0x00007680ff0977ac */ /* 0x000f220008000800 */
[----:B------:R-:W5:Y:S01]  /*12c70*/  LDCU UR16, c[0x0][0x39c] ;  /* 0x00007380ff1077ac */ /* 0x000f620008000800 */
[----:B------:R-:W1:Y:S01]  /*12c80*/  LDCU UR18, c[0x0][0x39c] ;  /* 0x00007380ff1277ac */ /* 0x000e620008000800 */
[----:B0-----:R-:W-:Y:S01]  /*12c90*/  IMAD R4, R0, UR5, RZ ;  /* 0x0000000500047c24 */ /* 0x001fe2000f8e02ff */
[----:B------:R-:W0:Y:S03]  /*12ca0*/  LDCU.64 UR14, c[0x0][0x390] ;  /* 0x00007200ff0e77ac */ /* 0x000e260008000a00 */
[----:B------:R-:W-:Y:S01]  /*12cb0*/  VIADD R5, R4, UR5 ;  /* 0x0000000504057c36 */ /* 0x000fe20008000000 */
[----:B------:R-:W0:Y:S01]  /*12cc0*/  LDCU UR17, c[0x0][0x39c] ;  /* 0x00007380ff1177ac */ /* 0x000e220008000800 */
[----:B---3--:R-:W-:-:S02]  /*12cd0*/  VIADD R83, R83, 0x1f ;  /* 0x0000001f53537836 */ /* 0x008fc40000000000 */
[----:B------:R-:W-:Y:S01]  /*12ce0*/  VIADD R6, R5, UR5 ;  /* 0x0000000505067c36 */ /* 0x000fe20008000000 */
[----:B------:R-:W3:Y:S02]  /*12cf0*/  LDCU UR13, c[0x0][0x39c] ;  /* 0x00007380ff0d77ac */ /* 0x000ee40008000800 */
[----:B------:R-:W-:Y:S01]  /*12d00*/  ISETP.GE.AND P6, PT, R83, 0x20, PT ;  /* 0x000000205300780c */ /* 0x000fe20003fc6270 */
[----:B------:R-:W-:Y:S01]  /*12d10*/  VIADD R7, R6, UR5 ;  /* 0x0000000506077c36 */ /* 0x000fe20008000000 */
[----:B------:R-:W0:Y:S03]  /*12d20*/  LDCU UR19, c[0x0][0x39c] ;  /* 0x00007380ff1377ac */ /* 0x000e260008000800 */
[----:B------:R-:W-:Y:S01]  /*12d30*/  VIADD R8, R7, UR5 ;  /* 0x0000000507087c36 */ /* 0x000fe20008000000 */
[----:B------:R-:W0:Y:S03]  /*12d40*/  LDCU UR20, c[0x0][0x39c] ;  /* 0x00007380ff1477ac */ /* 0x000e260008000800 */
[----:B------:R-:W-:-:S04]  /*12d50*/  VIADD R9, R8, UR5 ;  /* 0x0000000508097c36 */ /* 0x000fc80008000000 */
        /* <DEDUP_REMOVED lines=17> */
[----:B------:R-:W-:Y:S01]  /*12e70*/  VIADD R28, R27, UR5 ;  /* 0x000000051b1c7c36 */ /* 0x000fe20008000000 */
[C---:B--2---:R-:W-:Y:S01]  /*12e80*/  ISETP.GE.AND P0, PT, R82.reuse, UR6, PT ;  /* 0x0000000652007c0c */ /* 0x044fe2000bf06270 */
[----:B----4-:R-:W-:-:S03]  /*12e90*/  IMAD R2, R82, UR9, RZ ;  /* 0x0000000952027c24 */ /* 0x010fc6000f8e02ff */
[----:B-----5:R-:W-:Y:S01]  /*12ea0*/  ISETP.LT.AND P2, PT, R29, UR16, !P0 ;  /* 0x000000101d007c0c */ /* 0x020fe2000c741270 */
[----:B------:R-:W-:Y:S01]  /*12eb0*/  VIADD R29, R28, UR5 ;  /* 0x000000051c1d7c36 */ /* 0x000fe20008000000 */
[----:B-1----:R-:W-:Y:S02]  /*12ec0*/  ISETP.LT.AND P4, PT, R3, UR18, !P0 ;  /* 0x0000001203007c0c */ /* 0x002fe4000c781270 */
[----:B0-----:R-:W-:Y:S01]  /*12ed0*/  IADD3 R3, P5, PT, R2, UR14, RZ ;  /* 0x0000000e02037c10 */ /* 0x001fe2000ffbe0ff */
[----:B------:R-:W-:Y:S01]  /*12ee0*/  VIADD R30, R29, UR5 ;  /* 0x000000051d1e7c36 */ /* 0x000fe20008000000 */
[----:B------:R-:W-:Y:S01]  /*12ef0*/  ISETP.LT.AND P3, PT, R19, UR17, !P0 ;  /* 0x0000001113007c0c */ /* 0x000fe2000c761270 */
[----:B------:R-:W-:Y:S01]  /*12f00*/  VIADD R19, R0, 0x4 ;  /* 0x0000000400137836 */ /* 0x000fe20000000000 */
[----:B------:R-:W-:Y:S01]  /*12f10*/  LEA.HI.X.SX32 R2, R2, UR15, 0x1, P5 ;  /* 0x0000000f02027c11 */ /* 0x000fe2000a8f0eff */
[----:B------:R-:W-:Y:S01]  /*12f20*/  VIADD R31, R30, UR5 ;  /* 0x000000051e1f7c36 */ /* 0x000fe20008000000 */
[----:B---3--:R-:W-:Y:S09]  /*12f30*/  @!P6 BRA `(.L_x_11) ;  /* 0x000000000010e947 */ /* 0x008ff20003800000 */
[----:B------:R-:W-:-:S06]  /*12f40*/  USHF.L.U32 UR4, UR4, 0x1f, URZ ;  /* 0x0000001f04047899 */ /* 0x000fcc00080006ff */
[----:B------:R-:W-:-:S04]  /*12f50*/  IMAD.U32 R32, RZ, RZ, UR4 ;  /* 0x00000004ff207e24 */ /* 0x000fc8000f8e00ff */
[----:B------:R-:W0:Y:S02]  /*12f60*/  SYNCS.PHASECHK.TRANS64.TRYWAIT P5, [UR8], R32 ;  /* 0x00000020ff0075a7 */ /* 0x000e2400080a1108 */
[----:B0-----:R-:W-:Y:S05]  /*12f70*/  @!P5 BRA `(.L_x_12) ;  /* 0x0000016c006cd947 */ /* 0x001fea0003800000 */
.L_x_11:
[----:B------:R-:W-:Y:S01]  /*12f80*/  BAR.SYNC.DEFER_BLOCKING 0x0 ;  /* 0x0000000000007b1d */ /* 0x000fe20000010000 */
[-C--:B------:R-:W-:Y:S01]  /*12f90*/  IADD3 R36, P6, PT, R5, R3.reuse, RZ ;  /* 0x0000000305247210 */ /* 0x080fe20007fde0ff */
[----:B------:R-:W-:Y:S01]  /*12fa0*/  VIADD R32, R31, UR5 ;  /* 0x000000051f207c36 */ /* 0x000fe20008000000 */
[-C--:B------:R-:W-:Y:S02]  /*12fb0*/  IADD3 R34, P5, PT, R4, R3.reuse, RZ ;  /* 0x0000000304227210 */ /* 0x080fe40007fbe0ff */
[-C--:B------:R-:W-:Y:S01]  /*12fc0*/  LEA.HI.X.SX32 R37, R5, R2.reuse, 0x1, P6 ;  /* 0x0000000205257211 */ /* 0x080fe200030f0eff */
[----:B------:R-:W-:Y:S01]  /*12fd0*/  VIADD R33, R32, UR5 ;  /* 0x0000000520217c36 */ /* 0x000fe20008000000 */
[-C--:B------:R-:W-:Y:S01]  /*12fe0*/  LEA.HI.X.SX32 R35, R4, R2.reuse, 0x1, P5 ;  /* 0x0000000204237211 */ /* 0x080fe200028f0eff */
[----:B------:R-:W0:Y:S01]  /*12ff0*/  LDCU UR4, c[0x0][0x39c] ;  /* 0x00007380ff0477ac */ /* 0x000e220008000800 */
[C---:B------:R-:W-:Y:S01]  /*13000*/  IADD3 R38, P5, PT, R6.reuse, R3, RZ ;  /* 0x0000000306267210 */ /* 0x040fe20007fbe0ff */
[----:B------:R1:W-:Y:S01]  /*13010*/  STL.64 [R1+0x680], R36 ;  /* 0x0006802401007387 */ /* 0x0003e20000100a00 */
[----:B------:R-:W-:Y:S01]  /*13020*/  VIADD R4, R33, UR5 ;  /* 0x0000000521047c36 */ /* 0x000fe20008000000 */
[----:B------:R-:W2:Y:S01]  /*13030*/  LDCU UR6, c[0x0][0x39c] ;  /* 0x00007380ff0677ac */ /* 0x000ea20008000800 */
[----:B------:R-:W-:-:S02]  /*13040*/  LEA.HI.X.SX32 R39, R6, R2, 0x1, P5 ;  /* 0x0000000206277211 */ /* 0x000fc400028f0eff */
[----:B------:R-:W-:Y:S01]  /*13050*/  VIADD R5, R4, UR5 ;  /* 0x0000000504057c36 */ /* 0x000fe20008000000 */
[----:B------:R-:W3:Y:S02]  /*13060*/  LDCU UR8, c[0x0][0x39c] ;  /* 0x00007380ff0877ac */ /* 0x000ee40008000800 */
[----:B------:R-:W-:Y:S01]  /*13070*/  STL.64 [R1+0x678], R38 ;  /* 0x0006782601007387 */ /* 0x000fe20000100a00 */
[----:B------:R-:W-:Y:S01]  /*13080*/  VIADD R6, R5, UR5 ;  /* 0x0000000505067c36 */ /* 0x000fe20008000000 */
[----:B------:R-:W4:Y:S01]  /*13090*/  LDCU UR9, c[0x0][0x39c] ;  /* 0x00007380ff0977ac */ /* 0x000f220008000800 */
[C---:B-1----:R-:W-:Y:S01]  /*130a0*/  IADD3 R36, P6, PT, R7.reuse, R3, RZ ;  /* 0x0000000307247210 */ /* 0x042fe20007fde0ff */
[----:B------:R-:W1:Y:S02]  /*130b0*/  @!P1 SYNCS.CCTL.IV [UR11+0xa000] ;  /* 0x00a00000ff0099b1 */ /* 0x000e64000800000b */
[----:B-1----:R-:W-:Y:S01]  /*130c0*/  BAR.SYNC.DEFER_BLOCKING 0x0 ;  /* 0x0000000000007b1d */ /* 0x002fe20000010000 */
[----:B------:R-:W-:Y:S01]  /*130d0*/  LEA.HI.X.SX32 R37, R7, R2, 0x1, P6 ;  /* 0x0000000207257211 */ /* 0x000fe200030f0eff */
[----:B------:R-:W-:-:S04]  /*130e0*/  VIADD R7, R6, UR5 ;  /* 0x0000000506077c36 */ /* 0x000fc80008000000 */
[----:B------:R-:W1:Y:S01]  /*130f0*/  LDCU UR14, c[0x0][0x39c] ;  /* 0x00007380ff0e77ac */ /* 0x000e620008000800 */
[----:B------:R-:W5:Y:S01]  /*13100*/  LDTM.x64 R40, tmem[UR12] ;  /* 0x0000000c002879ee */ /* 0x000f620008340000 */
[----:B------:R0:W-:Y:S01]  /*13110*/  STL.64 [R1+0x670], R36 ;  /* 0x0006702401007387 */ /* 0x0001e20000100a00 */
[----:B------:R-:W1:Y:S01]  /*13120*/  LDCU UR15, c[0x0][0x39c] ;  /* 0x00007380ff0f77ac */ /* 0x000e620008000800 */
[----:B------:R-:W1:Y:S01]  /*13130*/  LDCU UR17, c[0x0][0x39c] ;  /* 0x00007380ff1177ac */ /* 0x000e620008000800 */
[----:B------:R-:W1:Y:S01]  /*13140*/  LDCU UR18, c[0x0][0x39c] ;  /* 0x00007380ff1277ac */ /* 0x000e620008000800 */
[CC--:B0-----:R-:W-:Y:S01]  /*13150*/  IADD3 R36, P5, PT, R8.reuse, R3.reuse, RZ ;  /* 0x0000000308247210 */ /* 0x0c1fe20007fbe0ff */
[----:B------:R-:W0:Y:S01]  /*13160*/  LDCU UR16, c[0x0][0x39c] ;  /* 0x00007380ff1077ac */ /* 0x000e220008000800 */
[----:B------:R-:W0:Y:S02]  /*13170*/  @!P1 SYNCS.CCTL.IV [UR11+0xa008] ;  /* 0x00a00800ff0099b1 */ /* 0x000e24000800000b */
[-C--:B------:R-:W-:Y:S01]  /*13180*/  LEA.HI.X.SX32 R37, R8, R2.reuse, 0x1, P5 ;  /* 0x0000000208257211 */ /* 0x080fe200028f0eff */
[----:B------:R-:W-:Y:S01]  /*13190*/  VIADD R8, R7, UR5 ;  /* 0x0000000507087c36 */ /* 0x000fe20008000000 */
[CC--:B------:R-:W-:Y:S01]  /*131a0*/  IADD3 R38, P1, PT, R9.reuse, R3.reuse, RZ ;  /* 0x0000000309267210 */ /* 0x0c0fe20007f3e0ff */
[----:B------:R-:W0:Y:S02]  /*131b0*/  LDCU UR11, c[0x0][0x39c] ;  /* 0x00007380ff0b77ac */ /* 0x000e240008000800 */
[----:B------:R1:W-:Y:S01]  /*131c0*/  STL.64 [R1+0x668], R36 ;  /* 0x0006682401007387 */ /* 0x0003e20000100a00 */
[-C--:B------:R-:W-:Y:S01]  /*131d0*/  LEA.HI.X.SX32 R39, R9, R2.reuse, 0x1, P1 ;  /* 0x0000000209277211 */ /* 0x080fe200008f0eff */
[----:B------:R-:W-:Y:S01]  /*131e0*/  VIADD R9, R8, UR5 ;  /* 0x0000000508097c36 */ /* 0x000fe20008000000 */
[----:B------:R-:W0:Y:S01]  /*131f0*/  LDCU UR21, c[0x0][0x39c] ;  /* 0x00007380ff1577ac */ /* 0x000e220008000800 */
[----:B-----5:R5:W-:Y:S01]  /*13200*/  STL.64 [R1+0x3d8], R42 ;  /* 0x0003d82a01007387 */ /* 0x020be20000100a00 */
[----:B------:R-:W0:Y:S03]  /*13210*/  LDCU UR22, c[0x0][0x39c] ;  /* 0x00007380ff1677ac */ /* 0x000e260008000800 */
[----:B------:R-:W-:Y:S01]  /*13220*/  STL.64 [R1+0x3e0], R44 ;  /* 0x0003e02c01007387 */ /* 0x000fe20000100a00 */
[----:B------:R-:W0:Y:S03]  /*13230*/  LDCU UR23, c[0x0][0x39c] ;  /* 0x00007380ff1777ac */ /* 0x000e260008000800 */
[----:B------:R-:W-:Y:S01]  /*13240*/  STL.64 [R1+0x3e8], R46 ;  /* 0x0003e82e01007387 */ /* 0x000fe20000100a00 */
[----:B-1----:R-:W-:Y:S01]  /*13250*/  IMAD.MOV.U32 R37, RZ, RZ, R40 ;  /* 0x000000ffff257224 */ /* 0x002fe200078e0028 */
[CC--:B------:R-:W-:Y:S01]  /*13260*/  IADD3 R40, P5, PT, R11.reuse, R3.reuse, RZ ;  /* 0x000000030b287210 */ /* 0x0c0fe20007fbe0ff */
[----:B------:R-:W-:Y:S01]  /*13270*/  IMAD.MOV.U32 R36, RZ, RZ, R41 ;  /* 0x000000ffff247224 */ /* 0x000fe200078e0029 */
[----:B------:R-:W-:Y:S01]  /*13280*/  STL.64 [R1+0x3f0], R48 ;  /* 0x0003f03001007387 */ /* 0x000fe20000100a00 */
[CC--:B-----5:R-:W-:Y:S01]  /*13290*/  IADD3 R42, P1, PT, R10.reuse, R3.reuse, RZ ;  /* 0x000000030a2a7210 */ /* 0x0e0fe20007f3e0ff */
[----:B------:R-:W1:Y:S01]  /*132a0*/  LDCU UR26, c[0x0][0x39c] ;  /* 0x00007380ff1a77ac */ /* 0x000e620008000800 */
[-C--:B------:R-:W-:Y:S01]  /*132b0*/  LEA.HI.X.SX32 R41, R11, R2.reuse, 0x1, P5 ;  /* 0x000000020b297211 */ /* 0x080fe200028f0eff */
[----:B------:R-:W-:Y:S01]  /*132c0*/  STL.64 [R1+0x3f8], R50 ;  /* 0x0003f83201007387 */ /* 0x000fe20000100a00 */
[----:B------:R-:W-:Y:S01]  /*132d0*/  LEA.HI.X.SX32 R43, R10, R2, 0x1, P1 ;  /* 0x000000020a2b7211 */ /* 0x000fe200008f0eff */
[----:B------:R-:W-:Y:S01]  /*132e0*/  VIADD R10, R9, UR5 ;  /* 0x00000005090a7c36 */ /* 0x000fe20008000000 */
[----:B------:R-:W5:Y:S01]  /*132f0*/  LDCU UR27, c[0x0][0x39c] ;  /* 0x00007380ff1b77ac */ /* 0x000f620008000800 */
[----:B------:R-:W-:Y:S02]  /*13300*/  STL.64 [R1+0x400], R52 ;  /* 0x0004003401007387 */ /* 0x000fe40000100a00 */
[----:B------:R-:W-:Y:S01]  /*13310*/  VIADD R11, R10, UR5 ;  /* 0x000000050a0b7c36 */ /* 0x000fe20008000000 */
[----:B------:R-:W0:Y:S01]  /*13320*/  LDCU UR28, c[0x0][0x39c] ;  /* 0x00007380ff1c77ac */ /* 0x000e220008000800 */
[----:B------:R-:W-:Y:S01]  /*13330*/  STL.64 [R1+0x408], R54 ;  /* 0x0004083601007387 */ /* 0x000fe20000100a00 */
[----:B------:R-:W0:Y:S03]  /*13340*/  LDCU UR33, c[0x0][0x39c] ;  /* 0x00007380ff2177ac */ /* 0x000e260008000800 */
        /* <DEDUP_REMOVED lines=48> */
[----:B------:R1:W-:Y:S01]  /*13650*/  STL.64 [R1+0x660], R38 ;  /* 0x0006602601007387 */ /* 0x0003e20000100a00 */
[----:B------:R-:W0:Y:S03]  /*13660*/  LDCU UR70, c[0x0][0x3b8] ;  /* 0x00007700ff4677ac */ /* 0x000e260008000800 */
[----:B------:R2:W-:Y:S01]  /*13670*/  STL.64 [R1+0x658], R42 ;  /* 0x0006582a01007387 */ /* 0x0005e20000100a00 */
[----:B------:R-:W0:Y:S03]  /*13680*/  LDCU UR45, c[0x0][0x3b8] ;  /* 0x00007700ff2d77ac */ /* 0x000e260008000800 */
[----:B------:R3:W-:Y:S01]  /*13690*/  STL.64 [R1+0x650], R40 ;  /* 0x0006502801007387 */ /* 0x0007e20000100a00 */
[----:B------:R-:W0:Y:S01]  /*136a0*/  LDCU UR69, c[0x0][0x3b8] ;  /* 0x00007700ff4577ac */ /* 0x000e220008000800 */
[-C--:B-1----:R-:W-:Y:S01]  /*136b0*/  IADD3 R38, P6, PT, R12, R3.reuse, RZ ;  /* 0x000000030c267210 */ /* 0x082fe20007fde0ff */
[----:B------:R-:W1:Y:S01]  /*136c0*/  LDCU UR29, c[0x0][0x3b8] ;  /* 0x00007700ff1d77ac */ /* 0x000e620008000800 */
[----:B--2---:R-:W-:-:S02]  /*136d0*/  IADD3 R42, P1, PT, R13, R3, RZ ;  /* 0x000000030d2a7210 */ /* 0x004fc40007f3e0ff */
[-C--:B------:R-:W-:Y:S01]  /*136e0*/  LEA.HI.X.SX32 R39, R12, R2.reuse, 0x1, P6 ;  /* 0x000000020c277211 */ /* 0x080fe200030f0eff */
[----:B------:R-:W-:Y:S01]  /*136f0*/  VIADD R12, R11, UR5 ;  /* 0x000000050b0c7c36 */ /* 0x000fe20008000000 */
[CC--:B---3--:R-:W-:Y:S01]  /*13700*/  IADD3 R40, P5, PT, R14.reuse, R3.reuse, RZ ;  /* 0x000000030e287210 */ /* 0x0c8fe20007fbe0ff */
[----:B------:R-:W2:Y:S01]  /*13710*/  LDCU UR68, c[0x0][0x3b8] ;  /* 0x00007700ff4477ac */ /* 0x000ea20008000800 */
[-C--:B------:R-:W-:Y:S01]  /*13720*/  LEA.HI.X.SX32 R43, R13, R2.reuse, 0x1, P1 ;  /* 0x000000020d2b7211 */ /* 0x080fe200008f0eff */
[----:B------:R3:W-:Y:S01]  /*13730*/  STL.64 [R1+0x648], R38 ;  /* 0x0006482601007387 */ /* 0x0007e20000100a00 */
[----:B------:R-:W-:Y:S01]  /*13740*/  LEA.HI.X.SX32 R41, R14, R2, 0x1, P5 ;  /* 0x000000020e297211 */ /* 0x000fe200028f0eff */
[----:B------:R-:W-:Y:S01]  /*13750*/  VIADD R13, R12, UR5 ;  /* 0x000000050c0d7c36 */ /* 0x000fe20008000000 */
[----:B------:R-:W0:Y:S01]  /*13760*/  LDCU UR44, c[0x0][0x3b8] ;  /* 0x00007700ff2c77ac */ /* 0x000e220008000800 */
[----:B------:R1:W-:Y:S02]  /*13770*/  STL.64 [R1+0x640], R42 ;  /* 0x0006402a01007387 */ /* 0x0003e40000100a00 */
[----:B------:R-:W-:Y:S01]  /*13780*/  VIADD R14, R13, UR5 ;  /* 0x000000050d0e7c36 */ /* 0x000fe20008000000 */
[----:B------:R-:W0:Y:S01]  /*13790*/  LDCU UR67, c[0x0][0x3b8] ;  /* 0x00007700ff4377ac */ /* 0x000e220008000800 */
[----:B------:R2:W-:Y:S01]  /*137a0*/  STL.64 [R1+0x638], R40 ;  /* 0x0006382801007387 */ /* 0x0005e20000100a00 */
[----:B------:R-:W0:Y:S01]  /*137b0*/  LDCU UR43, c[0x0][0x3b8] ;  /* 0x00007700ff2b77ac */ /* 0x000e220008000800 */
[-C--:B---3--:R-:W-:Y:S01]  /*137c0*/  IADD3 R38, P6, PT, R15, R3.reuse, RZ ;  /* 0x000000030f267210 */ /* 0x088fe20007fde0ff */
[----:B------:R-:W3:Y:S01]  /*137d0*/  LDCU UR66, c[0x0][0x3b8] ;  /* 0x00007700ff4277ac */ /* 0x000ee20008000800 */
[----:B-1----:R-:W-:-:S02]  /*137e0*/  IADD3 R42, P1, PT, R16, R3, RZ ;  /* 0x00000003102a7210 */ /* 0x002fc40007f3e0ff */
[-C--:B------:R-:W-:Y:S01]  /*137f0*/  LEA.HI.X.SX32 R39, R15, R2.reuse, 0x1, P6 ;  /* 0x000000020f277211 */ /* 0x080fe200030f0eff */
[----:B------:R-:W-:Y:S01]  /*13800*/  VIADD R15, R14, UR5 ;  /* 0x000000050e0f7c36 */ /* 0x000fe20008000000 */
[CC--:B--2---:R-:W-:Y:S01]  /*13810*/  IADD3 R40, P5, PT, R17.reuse, R3.reuse, RZ ;  /* 0x0000000311287210 */ /* 0x0c4fe20007fbe0ff */
[----:B------:R-:W1:Y:S01]  /*13820*/  LDCU UR65, c[0x0][0x3b8] ;  /* 0x00007700ff4177ac */ /* 0x000e620008000800 */
[-C--:B------:R-:W-:Y:S01]  /*13830*/  LEA.HI.X.SX32 R43, R16, R2.reuse, 0x1, P1 ;  /* 0x00000002102b7211 */ /* 0x080fe200008f0eff */
[----:B------:R2:W-:Y:S01]  /*13840*/  STL.64 [R1+0x630], R38 ;  /* 0x0006302601007387 */ /* 0x0005e20000100a00 */
[-C--:B------:R-:W-:Y:S01]  /*13850*/  LEA.HI.X.SX32 R41, R17, R2.reuse, 0x1, P5 ;  /* 0x0000000211297211 */ /* 0x080fe200028f0eff */
[----:B------:R-:W0:Y:S02]  /*13860*/  LDCU UR42, c[0x0][0x3b8] ;  /* 0x00007700ff2a77ac */ /* 0x000e240008000800 */
[----:B------:R-:W-:Y:S01]  /*13870*/  STL.64 [R1+0x628], R42 ;  /* 0x0006282a01007387 */ /* 0x000fe20000100a00 */
[----:B------:R-:W0:Y:S03]  /*13880*/  LDCU UR64, c[0x0][0x3b8] ;  /* 0x00007700ff4077ac */ /* 0x000e260008000800 */
[----:B------:R1:W-:Y:S01]  /*13890*/  STL.64 [R1+0x620], R40 ;  /* 0x0006202801007387 */ /* 0x0003e20000100a00 */
[----:B------:R-:W0:Y:S01]  /*138a0*/  LDCU UR41, c[0x0][0x3b8] ;  /* 0x00007700ff2977ac */ /* 0x000e220008000800 */
[C---:B--2---:R-:W-:Y:S01]  /*138b0*/  IADD3 R38, P6, PT, R18.reuse, R3, RZ ;  /* 0x0000000312267210 */ /* 0x044fe20007fde0ff */
[----:B------:R-:W2:Y:S03]  /*138c0*/  LDCU UR63, c[0x0][0x3b8] ;  /* 0x00007700ff3f77ac */ /* 0x000ea60008000800 */
[----:B------:R-:W-:-:S02]  /*138d0*/  LEA.HI.X.SX32 R39, R18, R2, 0x1, P6 ;  /* 0x0000000212277211 */ /* 0x000fc400030f0eff */
[-C--:B------:R-:W-:Y:S01]  /*138e0*/  IADD3 R16, P6, PT, R22, R3.reuse, RZ ;  /* 0x0000000316107210 */ /* 0x080fe20007fde0ff */
[----:B------:R-:W0:Y:S01]  /*138f0*/  LDCU UR62, c[0x0][0x3b8] ;  /* 0x00007700ff3e77ac */ /* 0x000e220008000800 */
[-C--:B-1----:R-:W-:Y:S01]  /*13900*/  IADD3 R40, P1, PT, R20, R3.reuse, RZ ;  /* 0x0000000314287210 */ /* 0x082fe20007f3e0ff */
[----:B------:R1:W-:Y:S01]  /*13910*/  STL.64 [R1+0x618], R38 ;  /* 0x0006182601007387 */ /* 0x0003e20000100a00 */
[-C--:B------:R-:W-:Y:S01]  /*13920*/  LEA.HI.X.SX32 R17, R22, R2.reuse, 0x1, P6 ;  /* 0x0000000216117211 */ /* 0x080fe200030f0eff */
[----:B------:R-:W0:Y:S01]  /*13930*/  LDCU UR61, c[0x0][0x3b8] ;  /* 0x00007700ff3d77ac */ /* 0x000e220008000800 */
[----:B------:R-:W-:Y:S02]  /*13940*/  LEA.HI.X.SX32 R41, R20, R2, 0x1, P1 ;  /* 0x0000000214297211 */ /* 0x000fe400008f0eff */
[-C--:B------:R-:W-:Y:S01]  /*13950*/  IADD3 R20, P6, PT, R25, R3.reuse, RZ ;  /* 0x0000000319147210 */ /* 0x080fe20007fde0ff */
[----:B------:R-:W0:Y:S02]  /*13960*/  LDCU UR60, c[0x0][0x3b8] ;  /* 0x00007700ff3c77ac */ /* 0x000e240008000800 */
[----:B------:R2:W-:Y:S01]  /*13970*/  STL.64 [R1+0x610], R40 ;  /* 0x0006102801007387 */ /* 0x0005e20000100a00 */
[----:B------:R-:W0:Y:S01]  /*13980*/  LDCU UR59, c[0x0][0x3b8] ;  /* 0x00007700ff3b77ac */ /* 0x000e220008000800 */
[----:B-1----:R-:W-:-:S02]  /*13990*/  IADD3 R38, P5, PT, R21, R3, RZ ;  /* 0x0000000315267210 */ /* 0x002fc40007fbe0ff */
[----:B------:R1:W-:Y:S01]  /*139a0*/  STL.64 [R1+0x600], R16 ;  /* 0x0006001001007387 */ /* 0x0003e20000100a00 */
[----:B------:R-:W0:Y:S01]  /*139b0*/  LDCU UR58, c[0x0][0x3b8] ;  /* 0x00007700ff3a77ac */ /* 0x000e220008000800 */
[-C--:B------:R-:W-:Y:S02]  /*139c0*/  LEA.HI.X.SX32 R39, R21, R2.reuse, 0x1, P5 ;  /* 0x0000000215277211 */ /* 0x080fe400028f0eff */
[-C--:B------:R-:W-:Y:S01]  /*139d0*/  LEA.HI.X.SX32 R21, R25, R2.reuse, 0x1, P6 ;  /* 0x0000000219157211 */ /* 0x080fe200030f0eff */
[----:B------:R-:W0:Y:S01]  /*139e0*/  LDCU UR57, c[0x0][0x3b8] ;  /* 0x00007700ff3977ac */ /* 0x000e220008000800 */
[CC--:B--2---:R-:W-:Y:S01]  /*139f0*/  IADD3 R40, P1, PT, R23.reuse, R3.reuse, RZ ;  /* 0x0000000317287210 */ /* 0x0c4fe20007f3e0ff */
[----:B------:R2:W-:Y:S01]  /*13a00*/  STL.64 [R1+0x608], R38 ;  /* 0x0006082601007387 */ /* 0x0005e20000100a00 */
[CC--:B------:R-:W-:Y:S01]  /*13a10*/  IADD3 R22, P6, PT, R28.reuse, R3.reuse, RZ ;  /* 0x000000031c167210 */ /* 0x0c0fe20007fde0ff */
[----:B------:R-:W0:Y:S01]  /*13a20*/  LDCU UR56, c[0x0][0x3b8] ;  /* 0x00007700ff3877ac */ /* 0x000e220008000800 */
[-C--:B------:R-:W-:Y:S01]  /*13a30*/  LEA.HI.X.SX32 R41, R23, R2.reuse, 0x1, P1 ;  /* 0x0000000217297211 */ /* 0x080fe200008f0eff */
[----:B-1----:R-:W-:Y:S01]  /*13a40*/  VIADD R16, R15, UR5 ;  /* 0x000000050f107c36 */ /* 0x002fe20008000000 */
[-C--:B------:R-:W-:Y:S01]  /*13a50*/  LEA.HI.X.SX32 R23, R28, R2.reuse, 0x1, P6 ;  /* 0x000000021c177211 */ /* 0x080fe200030f0eff */
[----:B------:R-:W1:Y:S02]  /*13a60*/  LDCU UR55, c[0x0][0x3b8] ;  /* 0x00007700ff3777ac */ /* 0x000e640008000800 */
[----:B------:R-:W-:Y:S01]  /*13a70*/  STL.64 [R1+0x5f8], R40 ;  /* 0x0005f82801007387 */ /* 0x000fe20000100a00 */
[----:B------:R-:W-:Y:S01]  /*13a80*/  VIADD R17, R16, UR5 ;  /* 0x0000000510117c36 */ /* 0x000fe20008000000 */
[----:B------:R-:W0:Y:S01]  /*13a90*/  LDCU UR54, c[0x0][0x3b8] ;  /* 0x00007700ff3677ac */ /* 0x000e220008000800 */
[C---:B--2---:R-:W-:Y:S01]  /*13aa0*/  IADD3 R38, P5, PT, R24.reuse, R3, RZ ;  /* 0x0000000318267210 */ /* 0x044fe20007fbe0ff */
[----:B------:R2:W-:Y:S01]  /*13ab0*/  STL.64 [R1+0x5e8], R20 ;  /* 0x0005e81401007387 */ /* 0x0005e20000100a00 */
[----:B------:R-:W-:Y:S01]  /*13ac0*/  VIADD R18, R17, UR5 ;  /* 0x0000000511127c36 */ /* 0x000fe20008000000 */
[----:B------:R-:W0:Y:S01]  /*13ad0*/  LDCU UR53, c[0x0][0x3b8] ;  /* 0x00007700ff3577ac */ /* 0x000e220008000800 */
[----:B------:R-:W-:-:S02]  /*13ae0*/  LEA.HI.X.SX32 R39, R24, R2, 0x1, P5 ;  /* 0x0000000218277211 */ /* 0x000fc400028f0eff */
[----:B------:R-:W-:-:S03]  /*13af0*/  IADD3 R24, P6, PT, R31, R3, RZ ;  /* 0x000000031f187210 */ /* 0x000fc60007fde0ff */
[----:B------:R0:W-:Y:S01]  /*13b00*/  STL.64 [R1+0x5f0], R38 ;  /* 0x0005f02601007387 */ /* 0x0001e20000100a00 */
[----:B------:R-:W-:Y:S02]  /*13b10*/  LEA.HI.X.SX32 R25, R31, R2, 0x1, P6 ;  /* 0x000000021f197211 */ /* 0x000fe400030f0eff */
[----:B--2---:R-:W-:-:S04]  /*13b20*/  IADD3 R20, P1, PT, R26, R3, RZ ;  /* 0x000000031a147210 */ /* 0x004fc80007f3e0ff */
[----:B------:R-:W-:Y:S02]  /*13b30*/  LEA.HI.X.SX32 R21, R26, R2, 0x1, P1 ;  /* 0x000000021a157211 */ /* 0x000fe400008f0eff */
[----:B0-----:R-:W-:-:S03]  /*13b40*/  IADD3 R38, P5, PT, R27, R3, RZ ;  /* 0x000000031b267210 */ /* 0x001fc60007fbe0ff */
[----:B------:R0:W-:Y:S01]  /*13b50*/  STL.64 [R1+0x5e0], R20 ;  /* 0x0005e01401007387 */ /* 0x0001e20000100a00 */
[----:B------:R-:W-:-:S03]  /*13b60*/  LEA.HI.X.SX32 R39, R27, R2, 0x1, P5 ;  /* 0x000000021b277211 */ /* 0x000fc600028f0eff */
[----:B------:R2:W-:Y:S01]  /*13b70*/  STL.64 [R1+0x5d0], R22 ;  /* 0x0005d01601007387 */ /* 0x0005e20000100a00 */
[----:B------:R-:W-:-:S03]  /*13b80*/  IADD3 R26, P5, PT, R30, R3, RZ ;  /* 0x000000031e1a7210 */ /* 0x000fc60007fbe0ff */
[----:B------:R-:W-:Y:S01]  /*13b90*/  STL.64 [R1+0x5d8], R38 ;  /* 0x0005d82601007387 */ /* 0x000fe20000100a00 */
[----:B------:R-:W-:Y:S02]  /*13ba0*/  LEA.HI.X.SX32 R27, R30, R2, 0x1, P5 ;  /* 0x000000021e1b7211 */ /* 0x000fe400028f0eff */
[-C--:B------:R-:W-:Y:S01]  /*13bb0*/  IADD3 R28, P5, PT, R33, R3.reuse, RZ ;  /* 0x00000003211c7210 */ /* 0x080fe20007fbe0ff */
[----:B0-----:R-:W-:Y:S01]  /*13bc0*/  VIADD R20, R18, UR5 ;  /* 0x0000000512147c36 */ /* 0x001fe20008000000 */
[----:B--2---:R-:W-:-:S03]  /*13bd0*/  IADD3 R22, P1, PT, R29, R3, RZ ;  /* 0x000000031d167210 */ /* 0x004fc60007f3e0ff */
[----:B------:R-:W-:Y:S01]  /*13be0*/  VIADD R21, R20, UR5 ;  /* 0x0000000514157c36 */ /* 0x000fe20008000000 */
[-C--:B------:R-:W-:Y:S02]  /*13bf0*/  LEA.HI.X.SX32 R23, R29, R2.reuse, 0x1, P1 ;  /* 0x000000021d177211 */ /* 0x080fe400008f0eff */
[----:B------:R-:W-:-:S03]  /*13c00*/  LEA.HI.X.SX32 R29, R33, R2, 0x1, P5 ;  /* 0x00000002211d7211 */ /* 0x000fc600028f0eff */
[----:B------:R0:W-:Y:S04]  /*13c10*/  STL.64 [R1+0x5c8], R22 ;  /* 0x0005c81601007387 */ /* 0x0001e80000100a00 */
[----:B------:R2:W-:Y:S04]  /*13c20*/  STL.64 [R1+0x5b8], R24 ;  /* 0x0005b81801007387 */ /* 0x0005e80000100a00 */
[----:B------:R1:W-:Y:S01]  /*13c30*/  STL.64 [R1+0x5c0], R26 ;  /* 0x0005c01a01007387 */ /* 0x0003e20000100a00 */
[----:B0-----:R-:W-:Y:S01]  /*13c40*/  VIADD R22, R21, UR5 ;  /* 0x0000000515167c36 */ /* 0x001fe20008000000 */
[----:B--2---:R-:W-:-:S03]  /*13c50*/  IADD3 R24, P1, PT, R32, R3, RZ ;  /* 0x0000000320187210 */ /* 0x004fc60007f3e0ff */
[----:B------:R-:W-:Y:S01]  /*13c60*/  VIADD R23, R22, UR5 ;  /* 0x0000000516177c36 */ /* 0x000fe20008000000 */
[-C--:B------:R-:W-:Y:S02]  /*13c70*/  LEA.HI.X.SX32 R25, R32, R2.reuse, 0x1, P1 ;  /* 0x0000000220197211 */ /* 0x080fe400008f0eff */
[CC--:B-1----:R-:W-:Y:S02]  /*13c80*/  IADD3 R26, P6, PT, R4.reuse, R3.reuse, RZ ;  /* 0x00000003041a7210 */ /* 0x0c2fe40007fde0ff */
[CC--:B------:R-:W-:Y:S01]  /*13c90*/  IADD3 R30, P1, PT, R5.reuse, R3.reuse, RZ ;  /* 0x00000003051e7210 */ /* 0x0c0fe20007f3e0ff */
[----:B------:R0:W-:Y:S01]  /*13ca0*/  STL.64 [R1+0x5b0], R24 ;  /* 0x0005b01801007387 */ /* 0x0001e20000100a00 */
[-C--:B------:R-:W-:Y:S02]  /*13cb0*/  LEA.HI.X.SX32 R27, R4, R2.reuse, 0x1, P6 ;  /* 0x00000002041b7211 */ /* 0x080fe400030f0eff */
[----:B------:R-:W-:Y:S01]  /*13cc0*/  LEA.HI.X.SX32 R31, R5, R2, 0x1, P1 ;  /* 0x00000002051f7211 */ /* 0x000fe200008f0eff */
[----:B------:R1:W-:Y:S04]  /*13cd0*/  STL.64 [R1+0x5a8], R28 ;  /* 0x0005a81c01007387 */ /* 0x0003e80000100a00 */
[----:B------:R2:W-:Y:S04]  /*13ce0*/  STL.64 [R1+0x5a0], R26 ;  /* 0x0005a01a01007387 */ /* 0x0005e80000100a00 */
[----:B------:R3:W-:Y:S01]  /*13cf0*/  STL.64 [R1+0x598], R30 ;  /* 0x0005981e01007387 */ /* 0x0007e20000100a00 */
[----:B0-----:R-:W-:Y:S01]  /*13d00*/  VIADD R24, R23, UR5 ;  /* 0x0000000517187c36 */ /* 0x001fe20008000000 */
[----:B-1----:R-:W-:-:S03]  /*13d10*/  IADD3 R28, P5, PT, R6, R3, RZ ;  /* 0x00000003061c7210 */ /* 0x002fc60007fbe0ff */
[----:B------:R-:W-:Y:S01]  /*13d20*/  VIADD R4, R24, UR5 ;  /* 0x0000000518047c36 */ /* 0x000fe20008000000 */
[----:B--2---:R-:W-:-:S03]  /*13d30*/  IADD3 R26, P6, PT, R7, R3, RZ ;  /* 0x00000003071a7210 */ /* 0x004fc60007fde0ff */
[----:B------:R-:W-:Y:S01]  /*13d40*/  VIADD R5, R4, UR5 ;  /* 0x0000000504057c36 */ /* 0x000fe20008000000 */
[-C--:B------:R-:W-:Y:S02]  /*13d50*/  LEA.HI.X.SX32 R29, R6, R2.reuse, 0x1, P5 ;  /* 0x00000002061d7211 */ /* 0x080fe400028f0eff */
[-C--:B------:R-:W-:Y:S01]  /*13d60*/  LEA.HI.X.SX32 R27, R7, R2.reuse, 0x1, P6 ;  /* 0x00000002071b7211 */ /* 0x080fe200030f0eff */
[----:B------:R-:W-:Y:S01]  /*13d70*/  VIADD R6, R5, UR5 ;  /* 0x0000000505067c36 */ /* 0x000fe20008000000 */
[----:B---3--:R-:W-:Y:S01]  /*13d80*/  IADD3 R30, P1, PT, R8, R3, RZ ;  /* 0x00000003081e7210 */ /* 0x008fe20007f3e0ff */
[----:B------:R0:W-:Y:S02]  /*13d90*/  STL.64 [R1+0x590], R28 ;  /* 0x0005901c01007387 */ /* 0x0001e40000100a00 */
[----:B------:R-:W-:Y:S01]  /*13da0*/  VIADD R7, R6, UR5 ;  /* 0x0000000506077c36 */ /* 0x000fe20008000000 */
[----:B------:R-:W-:Y:S01]  /*13db0*/  LEA.HI.X.SX32 R31, R8, R2, 0x1, P1 ;  /* 0x00000002081f7211 */ /* 0x000fe200008f0eff */
[----:B------:R1:W-:Y:S02]  /*13dc0*/  STL.64 [R1+0x588], R26 ;  /* 0x0005881a01007387 */ /* 0x0003e40000100a00 */
[----:B------:R-:W-:-:S02]  /*13dd0*/  VIADD R8, R7, UR5 ;  /* 0x0000000507087c36 */ /* 0x000fc40008000000 */
[----:B------:R2:W-:Y:S01]  /*13de0*/  STL.64 [R1+0x580], R30 ;  /* 0x0005801e01007387 */ /* 0x0005e20000100a00 */
[CC--:B0-----:R-:W-:Y:S02]  /*13df0*/  IADD3 R28, P5, PT, R9.reuse, R3.reuse, RZ ;  /* 0x00000003091c7210 */ /* 0x0c1fe40007fbe0ff */
[-C--:B-1----:R-:W-:Y:S02]  /*13e00*/  IADD3 R26, P6, PT, R10, R3.reuse, RZ ;  /* 0x000000030a1a7210 */ /* 0x082fe40007fde0ff */
[-C--:B------:R-:W-:Y:S01]  /*13e10*/  LEA.HI.X.SX32 R29, R9, R2.reuse, 0x1, P5 ;  /* 0x00000002091d7211 */ /* 0x080fe200028f0eff */
[----:B------:R-:W-:Y:S01]  /*13e20*/  VIADD R9, R8, UR5 ;  /* 0x0000000508097c36 */ /* 0x000fe20008000000 */
[----:B------:R-:W-:Y:S02]  /*13e30*/  LEA.HI.X.SX32 R27, R10, R2, 0x1, P6 ;  /* 0x000000020a1b7211 */ /* 0x000fe400030f0eff */
[----:B--2---:R-:W-:Y:S01]  /*13e40*/  IADD3 R30, P1, PT, R11, R3, RZ ;  /* 0x000000030b1e7210 */ /* 0x004fe20007f3e0ff */
[----:B------:R0:W-:Y:S01]  /*13e50*/  STL.64 [R1+0x578], R28 ;  /* 0x0005781c01007387 */ /* 0x0001e20000100a00 */
[----:B------:R-:W-:-:S02]  /*13e60*/  VIADD R10, R9, UR5 ;  /* 0x00000005090a7c36 */ /* 0x000fc40008000000 */
[----:B------:R-:W-:Y:S01]  /*13e70*/  LEA.HI.X.SX32 R31, R11, R2, 0x1, P1 ;  /* 0x000000020b1f7211 */ /* 0x000fe200008f0eff */
[----:B------:R1:W-:Y:S01]  /*13e80*/  STL.64 [R1+0x570], R26 ;  /* 0x0005701a01007387 */ /* 0x0003e20000100a00 */
[----:B------:R-:W-:-:S03]  /*13e90*/  VIADD R11, R10, UR5 ;  /* 0x000000050a0b7c36 */ /* 0x000fc60008000000 */
        /* <DEDUP_REMOVED lines=9> */
[-C--:B------:R-:W-:Y:S01]  /*13f30*/  LEA.HI.X.SX32 R31, R14, R2.reuse, 0x1, P1 ;  /* 0x000000020e1f7211 */ /* 0x080fe200008f0eff */
[----:B------:R1:W-:Y:S04]  /*13f40*/  STL.64 [R1+0x558], R26 ;  /* 0x0005581a01007387 */ /* 0x0003e80000100a00 */
[----:B------:R-:W-:Y:S01]  /*13f50*/  STL.64 [R1+0x550], R30 ;  /* 0x0005501e01007387 */ /* 0x000fe20000100a00 */
[CC--:B0-----:R-:W-:Y:S02]  /*13f60*/  IADD3 R28, P5, PT, R15.reuse, R3.reuse, RZ ;  /* 0x000000030f1c7210 */ /* 0x0c1fe40007fbe0ff */
[----:B-1----:R-:W-:Y:S02]  /*13f70*/  IADD3 R26, P6, PT, R16, R3, RZ ;  /* 0x00000003101a7210 */ /* 0x002fe40007fde0ff */
[----:B------:R-:W-:-:S02]  /*13f80*/  LEA.HI.X.SX32 R29, R15, R2, 0x1, P5 ;  /* 0x000000020f1d7211 */ /* 0x000fc400028f0eff */
[-C--:B------:R-:W-:Y:S02]  /*13f90*/  LEA.HI.X.SX32 R27, R16, R2.reuse, 0x1, P6 ;  /* 0x00000002101b7211 */ /* 0x080fe400030f0eff */
[CC--:B------:R-:W-:Y:S01]  /*13fa0*/  IADD3 R14, P6, PT, R20.reuse, R3.reuse, RZ ;  /* 0x00000003140e7210 */ /* 0x0c0fe20007fde0ff */
[----:B------:R0:W-:Y:S03]  /*13fb0*/  STL.64 [R1+0x548], R28 ;  /* 0x0005481c01007387 */ /* 0x0001e60000100a00 */
[----:B------:R-:W-:Y:S01]  /*13fc0*/  LEA.HI.X.SX32 R15, R20, R2, 0x1, P6 ;  /* 0x00000002140f7211 */ /* 0x000fe200030f0eff */
[----:B------:R1:W-:Y:S01]  /*13fd0*/  STL.64 [R1+0x540], R26 ;  /* 0x0005401a01007387 */ /* 0x0003e20000100a00 */
[-C--:B------:R-:W-:Y:S02]  /*13fe0*/  IADD3 R16, P6, PT, R23, R3.reuse, RZ ;  /* 0x0000000317107210 */ /* 0x080fe40007fde0ff */
[----:B0-----:R-:W-:-:S02]  /*13ff0*/  IADD3 R28, P1, PT, R17, R3, RZ ;  /* 0x00000003111c7210 */ /* 0x001fc40007f3e0ff */
[CC--:B-1----:R-:W-:Y:S02]  /*14000*/  IADD3 R26, P5, PT, R18.reuse, R3.reuse, RZ ;  /* 0x00000003121a7210 */ /* 0x0c2fe40007fbe0ff */
[-C--:B------:R-:W-:Y:S02]  /*14010*/  LEA.HI.X.SX32 R29, R17, R2.reuse, 0x1, P1 ;  /* 0x00000002111d7211 */ /* 0x080fe400008f0eff */
[-C--:B------:R-:W-:Y:S02]  /*14020*/  LEA.HI.X.SX32 R27, R18, R2.reuse, 0x1, P5 ;  /* 0x00000002121b7211 */ /* 0x080fe400028f0eff */
[----:B------:R-:W-:Y:S01]  /*14030*/  LEA.HI.X.SX32 R17, R23, R2, 0x1, P6 ;  /* 0x0000000217117211 */ /* 0x000fe200030f0eff */
[----:B------:R0:W-:Y:S01]  /*14040*/  STL.64 [R1+0x538], R28 ;  /* 0x0005381c01007387 */ /* 0x0001e20000100a00 */
[----:B------:R-:W-:Y:S02]  /*14050*/  IADD3 R20, P6, PT, R5, R3, RZ ;  /* 0x0000000305147210 */ /* 0x000fe40007fde0ff */
[----:B------:R-:W-:Y:S01]  /*14060*/  F2FP.SATFINITE.E4M3.F32.PACK_AB_MERGE_C R18, R36, R37, RZ ;  /* 0x000000252412723e */ /* 0x000fe200048070ff */
[----:B------:R1:W-:Y:S04]  /*14070*/  STL.64 [R1+0x528], R14 ;  /* 0x0005280e01007387 */ /* 0x0003e80000100a00 */
[----:B------:R2:W-:Y:S01]  /*14080*/  STL.64 [R1+0x530], R26 ;  /* 0x0005301a01007387 */ /* 0x0005e20000100a00 */
[----:B0-----:R-:W-:Y:S01]  /*14090*/  IADD3 R28, P1, PT, R21, R3, RZ ;  /* 0x00000003151c7210 */ /* 0x001fe20007f3e0ff */
[----:B------:R-:W0:Y:S01]  /*140a0*/  LDTM.x64 R36, tmem[UR12+0x40] ;  /* 0x0000400c002479ee */ /* 0x000e220008340000 */
[----:B-1----:R-:W-:-:S02]  /*140b0*/  VIADD R14, R13, UR5 ;  /* 0x000000050d0e7c36 */ /* 0x002fc40008000000 */
[-C--:B------:R-:W-:Y:S02]  /*140c0*/  LEA.HI.X.SX32 R29, R21, R2.reuse, 0x1, P1 ;  /* 0x00000002151d7211 */ /* 0x080fe400008f0eff */
[-C--:B------:R-:W-:Y:S01]  /*140d0*/  LEA.HI.X.SX32 R21, R5, R2.reuse, 0x1, P6 ;  /* 0x0000000205157211 */ /* 0x080fe200030f0eff */
[----:B------:R-:W-:Y:S01]  /*140e0*/  VIADD R15, R14, UR5 ;  /* 0x000000050e0f7c36 */ /* 0x000fe20008000000 */
[CC--:B--2---:R-:W-:Y:S01]  /*140f0*/  IADD3 R26, P5, PT, R22.reuse, R3.reuse, RZ ;  /* 0x00000003161a7210 */ /* 0x0c4fe20007fbe0ff */
[----:B------:R1:W-:Y:S03]  /*14100*/  STL.64 [R1+0x520], R28 ;  /* 0x0005201c01007387 */ /* 0x0003e60000100a00 */
[----:B------:R-:W-:Y:S01]  /*14110*/  LEA.HI.X.SX32 R27, R22, R2, 0x1, P5 ;  /* 0x00000002161b7211 */ /* 0x000fe200028f0eff */
[----:B------:R2:W-:Y:S04]  /*14120*/  STL.64 [R1+0x510], R16 ;  /* 0x0005101001007387 */ /* 0x0005e80000100a00 */
[----:B------:R3:W-:Y:S01]  /*14130*/  STL.64 [R1+0x518], R26 ;  /* 0x0005181a01007387 */ /* 0x0007e20000100a00 */
[----:B-1----:R-:W-:Y:S01]  /*14140*/  IADD3 R28, P1, PT, R24, R3, RZ ;  /* 0x00000003181c7210 */ /* 0x002fe20007f3e0ff */
[----:B--2---:R-:W-:-:S03]  /*14150*/  VIADD R16, R15, UR5 ;  /* 0x000000050f107c36 */ /* 0x004fc60008000000 */
[-C--:B------:R-:W-:Y:S02]  /*14160*/  LEA.HI.X.SX32 R29, R24, R2.reuse, 0x1, P1 ;  /* 0x00000002181d7211 */ /* 0x080fe400008f0eff */
[-C--:B------:R-:W-:Y:S01]  /*14170*/  IADD3 R24, P1, PT, R6, R3.reuse, RZ ;  /* 0x0000000306187210 */ /* 0x080fe20007f3e0ff */
[----:B------:R-:W-:Y:S01]  /*14180*/  VIADD R17, R16, UR5 ;  /* 0x0000000510117c36 */ /* 0x000fe20008000000 */
[-C--:B---3--:R-:W-:Y:S01]  /*14190*/  IADD3 R26, P5, PT, R4, R3.reuse, RZ ;  /* 0x00000003041a7210 */ /* 0x088fe20007fbe0ff */
[----:B------:R-:W-:Y:S01]  /*141a0*/  STL.64 [R1+0x508], R28 ;  /* 0x0005081c01007387 */ /* 0x000fe20000100a00 */
[-C--:B------:R-:W-:Y:S02]  /*141b0*/  LEA.HI.X.SX32 R25, R6, R2.reuse, 0x1, P1 ;  /* 0x0000000206197211 */ /* 0x080fe400008f0eff */
[----:B------:R-:W-:Y:S01]  /*141c0*/  LEA.HI.X.SX32 R27, R4, R2, 0x1, P5 ;  /* 0x00000002041b7211 */ /* 0x000fe200028f0eff */
[----:B------:R-:W-:Y:S01]  /*141d0*/  VIADD R4, R17, UR5 ;  /* 0x0000000511047c36 */ /* 0x000fe20008000000 */
[----:B------:R-:W-:-:S03]  /*141e0*/  IADD3 R22, P5, PT, R7, R3, RZ ;  /* 0x0000000307167210 */ /* 0x000fc60007fbe0ff */
[----:B------:R-:W-:Y:S01]  /*141f0*/  VIADD R5, R4, UR5 ;  /* 0x0000000504057c36 */ /* 0x000fe20008000000 */
[----:B------:R-:W-:Y:S01]  /*14200*/  STL.64 [R1+0x500], R26 ;  /* 0x0005001a01007387 */ /* 0x000fe20000100a00 */
[----:B------:R-:W-:Y:S02]  /*14210*/  LEA.HI.X.SX32 R23, R7, R2, 0x1, P5 ;  /* 0x0000000207177211 */ /* 0x000fe400028f0eff */
[----:B------:R-:W-:Y:S01]  /*14220*/  VIADD R6, R5, UR5 ;  /* 0x0000000505067c36 */ /* 0x000fe20008000000 */
[----:B------:R1:W-:Y:S03]  /*14230*/  STL.64 [R1+0x4f8], R20 ;  /* 0x0004f81401007387 */ /* 0x0003e60000100a00 */
[----:B------:R-:W-:Y:S01]  /*14240*/  VIADD R7, R6, UR5 ;  /* 0x0000000506077c36 */ /* 0x000fe20008000000 */
[----:B------:R-:W-:Y:S04]  /*14250*/  STL.64 [R1+0x4f0], R24 ;  /* 0x0004f01801007387 */ /* 0x000fe80000100a00 */
[----:B------:R2:W-:Y:S01]  /*14260*/  STL.64 [R1+0x4e8], R22 ;  /* 0x0004e81601007387 */ /* 0x0005e20000100a00 */
[----:B-1----:R-:W-:-:S04]  /*14270*/  IADD3 R20, P6, PT, R8, R3, RZ ;  /* 0x0000000308147210 */ /* 0x002fc80007fde0ff */
[-C--:B------:R-:W-:Y:S01]  /*14280*/  LEA.HI.X.SX32 R21, R8, R2.reuse, 0x1, P6 ;  /* 0x0000000208157211 */ /* 0x080fe200030f0eff */
[----:B------:R-:W-:Y:S01]  /*14290*/  VIADD R8, R7, UR5 ;  /* 0x0000000507087c36 */ /* 0x000fe20008000000 */
[-C--:B------:R-:W-:Y:S02]  /*142a0*/  IADD3 R250, P6, PT, R11, R3.reuse, RZ ;  /* 0x000000030bfa7210 */ /* 0x080fe40007fde0ff */
[-C--:B--2---:R-:W-:Y:S01]  /*142b0*/  IADD3 R22, P1, PT, R9, R3.reuse, RZ ;  /* 0x0000000309167210 */ /* 0x084fe20007f3e0ff */
[----:B------:R1:W-:Y:S01]  /*142c0*/  STL.64 [R1+0x4e0], R20 ;  /* 0x0004e01401007387 */ /* 0x0003e20000100a00 */
[-C--:B------:R-:W-:Y:S02]  /*142d0*/  LEA.HI.X.SX32 R251, R11, R2.reuse, 0x1, P6 ;  /* 0x000000020bfb7211 */ /* 0x080fe400030f0eff */
[----:B------:R-:W-:Y:S01]  /*142e0*/  LEA.HI.X.SX32 R23, R9, R2, 0x1, P1 ;  /* 0x0000000209177211 */ /* 0x000fe200008f0eff */
[----:B------:R-:W-:Y:S01]  /*142f0*/  VIADD R9, R8, UR5 ;  /* 0x0000000508097c36 */ /* 0x000fe20008000000 */
[----:B------:R-:W-:-:S02]  /*14300*/  IADD3 R248, P1, PT, R12, R3, RZ ;  /* 0x000000030cf87210 */ /* 0x000fc40007f3e0ff */
[-C--:B------:R-:W-:Y:S01]  /*14310*/  IADD3 R244, P6, PT, R14, R3.reuse, RZ ;  /* 0x000000030ef47210 */ /* 0x080fe20007fde0ff */
[----:B------:R-:W-:Y:S01]  /*14320*/  STL.64 [R1+0x4d8], R22 ;  /* 0x0004d81601007387 */ /* 0x000fe20000100a00 */
[-C--:B------:R-:W-:Y:S02]  /*14330*/  LEA.HI.X.SX32 R249, R12, R2.reuse, 0x1, P1 ;  /* 0x000000020cf97211 */ /* 0x080fe400008f0eff */
[CC--:B------:R-:W-:Y:S01]  /*14340*/  IADD3 R242, P1, PT, R15.reuse, R3.reuse, RZ ;  /* 0x000000030ff27210 */ /* 0x0c0fe20007f3e0ff */
[----:B------:R-:W-:Y:S01]  /*14350*/  STL [R1+0xdac], R251 ;  /* 0x000dacfb01007387 */ /* 0x000fe20000100800 */
[CC--:B-1----:R-:W-:Y:S02]  /*14360*/  IADD3 R20, P5, PT, R10.reuse, R3.reuse, RZ ;  /* 0x000000030a147210 */ /* 0x0c2fe40007fbe0ff */
[-C--:B------:R-:W-:Y:S02]  /*14370*/  LEA.HI.X.SX32 R243, R15, R2.reuse, 0x1, P1 ;  /* 0x000000020ff37211 */ /* 0x080fe400008f0eff */
[----:B------:R-:W-:Y:S01]  /*14380*/  LEA.HI.X.SX32 R21, R10, R2, 0x1, P5 ;  /* 0x000000020a157211 */ /* 0x000fe200028f0eff */
[----:B------:R-:W-:Y:S01]  /*14390*/  VIADD R10, R9, UR5 ;  /* 0x00000005090a7c36 */ /* 0x000fe20008000000 */
[----:B------:R-:W-:-:S02]  /*143a0*/  IADD3 R246, P5, PT, R13, R3, RZ ;  /* 0x000000030df67210 */ /* 0x000fc40007fbe0ff */
[-C--:B------:R-:W-:Y:S01]  /*143b0*/  IADD3 R236, P1, PT, R4, R3.reuse, RZ ;  /* 0x0000000304ec7210 */ /* 0x080fe20007f3e0ff */
[----:B------:R-:W-:Y:S01]  /*143c0*/  VIADD R11, R10, UR5 ;  /* 0x000000050a0b7c36 */ /* 0x000fe20008000000 */
[-C--:B------:R-:W-:Y:S01]  /*143d0*/  LEA.HI.X.SX32 R247, R13, R2.reuse, 0x1, P5 ;  /* 0x000000020df77211 */ /* 0x080fe200028f0eff */
[----:B------:R-:W-:Y:S01]  /*143e0*/  STL.64 [R1+0x4d0], R20 ;  /* 0x0004d01401007387 */ /* 0x000fe20000100a00 */
[-C--:B------:R-:W-:Y:S01]  /*143f0*/  IADD3 R240, P5, PT, R16, R3.reuse, RZ ;  /* 0x0000000310f07210 */ /* 0x080fe20007fbe0ff */
[----:B------:R-:W-:Y:S01]  /*14400*/  VIADD R12, R11, UR5 ;  /* 0x000000050b0c7c36 */ /* 0x000fe20008000000 */
[-C--:B------:R-:W-:Y:S02]  /*14410*/  LEA.HI.X.SX32 R245, R14, R2.reuse, 0x1, P6 ;  /* 0x000000020ef57211 */ /* 0x080fe400030f0eff */
[----:B------:R-:W-:Y:S02]  /*14420*/  IADD3 R238, P6, PT, R17, R3, RZ ;  /* 0x0000000311ee7210 */ /* 0x000fe40007fde0ff */
[----:B------:R-:W-:-:S02]  /*14430*/  LEA.HI.X.SX32 R241, R16, R2, 0x1, P5 ;  /* 0x0000000210f17211 */ /* 0x000fc400028f0eff */
[-C--:B------:R-:W-:Y:S02]  /*14440*/  IADD3 R234, P5, PT, R5, R3.reuse, RZ ;  /* 0x0000000305ea7210 */ /* 0x080fe40007fbe0ff */
[-C--:B------:R-:W-:Y:S01]  /*14450*/  LEA.HI.X.SX32 R237, R4, R2.reuse, 0x1, P1 ;  /* 0x0000000204ed7211 */ /* 0x080fe200008f0eff */
[----:B------:R-:W-:Y:S01]  /*14460*/  VIADD R4, R12, UR5 ;  /* 0x000000050c047c36 */ /* 0x000fe20008000000 */
[-C--:B------:R-:W-:Y:S02]  /*14470*/  LEA.HI.X.SX32 R239, R17, R2.reuse, 0x1, P6 ;  /* 0x0000000211ef7211 */ /* 0x080fe400030f0eff */
[-C--:B------:R-:W-:Y:S02]  /*14480*/  IADD3 R232, P6, PT, R6, R3.reuse, RZ ;  /* 0x0000000306e87210 */ /* 0x080fe40007fde0ff */
[-C--:B------:R-:W-:Y:S01]  /*14490*/  LEA.HI.X.SX32 R235, R5, R2.reuse, 0x1, P5 ;  /* 0x0000000205eb7211 */ /* 0x080fe200028f0eff */
[----:B------:R-:W-:Y:S01]  /*144a0*/  VIADD R5, R4, UR5 ;  /* 0x0000000504057c36 */ /* 0x000fe20008000000 */
[-C--:B------:R-:W-:Y:S01]  /*144b0*/  LEA.HI.X.SX32 R233, R6, R2.reuse, 0x1, P6 ;  /* 0x0000000206e97211 */ /* 0x080fe200030f0eff */
[----:B------:R0:W-:Y:S01]  /*144c0*/  STL [R1+0xda8], R232 ;  /* 0x000da8e801007387 */ /* 0x0001e20000100800 */
[-C--:B------:R-:W-:Y:S01]  /*144d0*/  IADD3 R230, P1, PT, R7, R3.reuse, RZ ;  /* 0x0000000307e67210 */ /* 0x080fe20007f3e0ff */
[----:B------:R-:W-:Y:S01]  /*144e0*/  VIADD R6, R5, UR5 ;  /* 0x0000000505067c36 */ /* 0x000fe20008000000 */
[-C--:B------:R-:W-:Y:S01]  /*144f0*/  IADD3 R228, P5, PT, R8, R3.reuse, RZ ;  /* 0x0000000308e47210 */ /* 0x080fe20007fbe0ff */
[----:B------:R1:W-:Y:S01]  /*14500*/  STL [R1+0xda4], R233 ;  /* 0x000da4e901007387 */ /* 0x0003e20000100800 */
[-C--:B------:R-:W-:Y:S01]  /*14510*/  LEA.HI.X.SX32 R231, R7, R2.reuse, 0x1, P1 ;  /* 0x0000000207e77211 */ /* 0x080fe200008f0eff */
[----:B------:R-:W-:Y:S01]  /*14520*/  VIADD R7, R6, UR5 ;  /* 0x0000000506077c36 */ /* 0x000fe20008000000 */
[-C--:B------:R-:W-:Y:S01]  /*14530*/  IADD3 R224, P1, PT, R10, R3.reuse, RZ ;  /* 0x000000030ae07210 */ /* 0x080fe20007f3e0ff */
[----:B------:R2:W-:Y:S01]  /*14540*/  STL [R1+0xda0], R228 ;  /* 0x000da0e401007387 */ /* 0x0005e20000100800 */
[-C--:B------:R-:W-:Y:S01]  /*14550*/  IADD3 R226, P6, PT, R9, R3.reuse, RZ ;  /* 0x0000000309e27210 */ /* 0x080fe20007fde0ff */
[----:B0-----:R-:W-:Y:S01]  /*14560*/  IMAD.MOV.U32 R232, RZ, RZ, R36 ;  /* 0x000000ffffe87224 */ /* 0x001fe200078e0024 */
[-C--:B------:R-:W-:Y:S01]  /*14570*/  LEA.HI.X.SX32 R229, R8, R2.reuse, 0x1, P5 ;  /* 0x0000000208e57211 */ /* 0x080fe200028f0eff */
[----:B------:R-:W-:Y:S01]  /*14580*/  VIADD R8, R7, UR5 ;  /* 0x0000000507087c36 */ /* 0x000fe20008000000 */
[-C--:B------:R-:W-:Y:S01]  /*14590*/  IADD3 R222, P5, PT, R11, R3.reuse, RZ ;  /* 0x000000030bde7210 */ /* 0x080fe20007fbe0ff */
[----:B-1----:R-:W-:Y:S01]  /*145a0*/  IMAD.MOV.U32 R233, RZ, RZ, R37 ;  /* 0x000000ffffe97224 */ /* 0x002fe200078e0025 */
[-C--:B------:R-:W-:Y:S01]  /*145b0*/  LEA.HI.X.SX32 R225, R10, R2.reuse, 0x1, P1 ;  /* 0x000000020ae17211 */ /* 0x080fe200008f0eff */
[----:B------:R0:W-:Y:S01]  /*145c0*/  STL [R1+0xd9c], R229 ;  /* 0x000d9ce501007387 */ /* 0x0001e20000100800 */
[-C--:B------:R-:W-:Y:S01]  /*145d0*/  LEA.HI.X.SX32 R227, R9, R2.reuse, 0x1, P6 ;  /* 0x0000000209e37211 */ /* 0x080fe200030f0eff */
[----:B------:R-:W-:Y:S01]  /*145e0*/  VIADD R9, R8, UR5 ;  /* 0x0000000508097c36 */ /* 0x000fe20008000000 */
[-C--:B------:R-:W-:Y:S01]  /*145f0*/  IADD3 R218, P1, PT, R4, R3.reuse, RZ ;  /* 0x0000000304da7210 */ /* 0x080fe20007f3e0ff */
[----:B------:R1:W-:Y:S01]  /*14600*/  STL [R1+0xd98], R224 ;  /* 0x000d98e001007387 */ /* 0x0003e20000100800 */
[-C--:B------:R-:W-:Y:S01]  /*14610*/  IADD3 R220, P6, PT, R12, R3.reuse, RZ ;  /* 0x000000030cdc7210 */ /* 0x080fe20007fde0ff */
[----:B--2---:R-:W-:Y:S01]  /*14620*/  IMAD.MOV.U32 R228, RZ, RZ, R38 ;  /* 0x000000ffffe47224 */ /* 0x004fe200078e0026 */
[-C--:B------:R-:W-:Y:S01]  /*14630*/  LEA.HI.X.SX32 R223, R11, R2.reuse, 0x1, P5 ;  /* 0x000000020bdf7211 */ /* 0x080fe200028f0eff */
[----:B------:R2:W-:Y:S01]  /*14640*/  STL [R1+0xd94], R225 ;  /* 0x000d94e101007387 */ /* 0x0005e20000100800 */
[-C--:B------:R-:W-:Y:S01]  /*14650*/  IADD3 R216, P5, PT, R5, R3.reuse, RZ ;  /* 0x0000000305d87210 */ /* 0x080fe20007fbe0ff */
[----:B0-----:R-:W-:Y:S01]  /*14660*/  IMAD.MOV.U32 R229, RZ, RZ, R39 ;  /* 0x000000ffffe57224 */ /* 0x001fe200078e0027 */
[-C--:B------:R-:W-:Y:S01]  /*14670*/  LEA.HI.X.SX32 R219, R4, R2.reuse, 0x1, P1 ;  /* 0x0000000204db7211 */ /* 0x080fe200008f0eff */
[----:B------:R-:W-:Y:S01]  /*14680*/  VIADD R4, R9, UR5 ;  /* 0x0000000509047c36 */ /* 0x000fe20008000000 */
[-C--:B------:R-:W-:Y:S01]  /*14690*/  LEA.HI.X.SX32 R221, R12, R2.reuse, 0x1, P6 ;  /* 0x000000020cdd7211 */ /* 0x080fe200030f0eff */
[----:B------:R0:W-:Y:S01]  /*146a0*/  STL [R1+0xd90], R220 ;  /* 0x000d90dc01007387 */ /* 0x0001e20000100800 */
[-C--:B------:R-:W-:Y:S01]  /*146b0*/  IADD3 R214, P6, PT, R6, R3.reuse, RZ ;  /* 0x0000000306d67210 */ /* 0x080fe20007fde0ff */
[----:B-1----:R-:W-:Y:S01]  /*146c0*/  IMAD.MOV.U32 R224, RZ, RZ, R40 ;  /* 0x000000ffffe07224 */ /* 0x002fe200078e0028 */
[-C--:B------:R-:W-:Y:S01]  /*146d0*/  LEA.HI.X.SX32 R217, R5, R2.reuse, 0x1, P5 ;  /* 0x0000000205d97211 */ /* 0x080fe200028f0eff */
[----:B------:R-:W-:Y:S01]  /*146e0*/  VIADD R5, R4, UR5 ;  /* 0x0000000504057c36 */ /* 0x000fe20008000000 */
[-C--:B------:R-:W-:Y:S01]  /*146f0*/  IADD3 R212, P1, PT, R7, R3.reuse, RZ ;  /* 0x0000000307d47210 */ /* 0x080fe20007f3e0ff */
[----:B------:R1:W-:Y:S01]  /*14700*/  STL [R1+0xd8c], R221 ;  /* 0x000d8cdd01007387 */ /* 0x0003e20000100800 */
        /* <DEDUP_REMOVED lines=9> */
[----:B--2---:R-:W-:Y:S01]  /*147a0*/  IMAD.MOV.U32 R225, RZ, RZ, R41 ;  /* 0x000000ffffe17224 */ /* 0x004fe200078e0029 */
        /* <DEDUP_REMOVED lines=12> */
[CC--:B------:R-:W-:Y:S01]  /*14870*/  IADD3 R202, P6, PT, R6.reuse, R3.reuse, RZ ;  /* 0x0000000306ca7210 */ /* 0x0c0fe20007fde0ff */
[----:B0-----:R-:W-:Y:S01]  /*14880*/  IMAD.MOV.U32 R220, RZ, RZ, R42 ;  /* 0x000000ffffdc7224 */ /* 0x001fe200078e002a */
[-C--:B------:R-:W-:Y:S01]  /*14890*/  LEA.HI.X.SX32 R201, R7, R2.reuse, 0x1, P5 ;  /* 0x0000000207c97211 */ /* 0x080fe200028f0eff */
[----:B------:R0:W-:Y:S01]  /*148a0*/  STL [R1+0xd74], R209 ;  /* 0x000d74d101007387 */ /* 0x0001e20000100800 */
[CC--:B------:R-:W-:Y:S01]  /*148b0*/  IADD3 R196, P5, PT, R5.reuse, R3.reuse, RZ ;  /* 0x0000000305c47210 */ /* 0x0c0fe20007fbe0ff */
[----:B-1----:R-:W-:Y:S01]  /*148c0*/  IMAD.MOV.U32 R221, RZ, RZ, R43 ;  /* 0x000000ffffdd7224 */ /* 0x002fe200078e002b */
[-C--:B------:R-:W-:Y:S01]  /*148d0*/  LEA.HI.X.SX32 R203, R6, R2.reuse, 0x1, P6 ;  /* 0x0000000206cb7211 */ /* 0x080fe200030f0eff */
[----:B------:R1:W-:Y:S01]  /*148e0*/  STL [R1+0xd70], R204 ;  /* 0x000d70cc01007387 */ /* 0x0003e20000100800 */
[-C--:B------:R-:W-:Y:S01]  /*148f0*/  IADD3 R198, P6, PT, R4, R3.reuse, RZ ;  /* 0x0000000304c67210 */ /* 0x080fe20007fde0ff */
[----:B---3--:R-:W-:Y:S01]  /*14900*/  IMAD.MOV.U32 R216, RZ, RZ, R44 ;  /* 0x000000ffffd87224 */ /* 0x008fe200078e002c */
[-C--:B------:R-:W-:Y:S01]  /*14910*/  LEA.HI.X.SX32 R197, R5, R2.reuse, 0x1, P5 ;  /* 0x0000000205c57211 */ /* 0x080fe200028f0eff */
[----:B------:R3:W-:Y:S01]  /*14920*/  STL [R1+0xd6c], R205 ;  /* 0x000d6ccd01007387 */ /* 0x0007e20000100800 */
[----:B------:R-:W-:Y:S01]  /*14930*/  IADD3 R20, P5, PT, R252, R3, RZ ;  /* 0x00000003fc147210 */ /* 0x000fe20007fbe0ff */
[----:B------:R-:W-:Y:S01]  /*14940*/  IMAD.MOV.U32 R217, RZ, RZ, R45 ;  /* 0x000000ffffd97224 */ /* 0x000fe200078e002d */
[-C--:B------:R-:W-:Y:S01]  /*14950*/  LEA.HI.X.SX32 R199, R4, R2.reuse, 0x1, P6 ;  /* 0x0000000204c77211 */ /* 0x080fe200030f0eff */
[----:B------:R1:W-:Y:S01]  /*14960*/  STL [R1+0xd68], R202 ;  /* 0x000d68ca01007387 */ /* 0x0003e20000100800 */
[----:B------:R-:W-:Y:S01]  /*14970*/  LEA.HI.X.SX32 R21, R252, R2, 0x1, P5 ;  /* 0x00000002fc157211 */ /* 0x000fe200028f0eff */
[----:B--2---:R-:W-:Y:S01]  /*14980*/  IMAD.MOV.U32 R212, RZ, RZ, R46 ;  /* 0x000000ffffd47224 */ /* 0x004fe200078e002e */
[----:B------:R-:W-:Y:S01]  /*14990*/  ISETP.LT.AND P6, PT, R19, UR19, !P0 ;  /* 0x0000001313007c0c */ /* 0x000fe2000c7c1270 */
[----:B------:R2:W-:Y:S01]  /*149a0*/  STL [R1+0xd64], R203 ;  /* 0x000d64cb01007387 */ /* 0x0005e20000100800 */
[----:B------:R-:W-:Y:S01]  /*149b0*/  IMAD.MOV.U32 R213, RZ, RZ, R47 ;  /* 0x000000ffffd57224 */ /* 0x000fe200078e002f */
[----:B------:R-:W-:Y:S01]  /*149c0*/  ISETP.LT.AND P1, PT, R0, UR13, !P0 ;  /* 0x0000000d00007c0c */ /* 0x000fe2000c721270 */
[----:B------:R-:W-:Y:S01]  /*149d0*/  IMAD.MOV.U32 R208, RZ, RZ, R48 ;  /* 0x000000ffffd07224 */ /* 0x000fe200078e0030 */
[----:B------:R4:W-:Y:S01]  /*149e0*/  STL [R1+0xd60], R198 ;  /* 0x000d60c601007387 */ /* 0x0009e20000100800 */
[----:B0-----:R-:W-:Y:S01]  /*149f0*/  IMAD.MOV.U32 R209, RZ, RZ, R49 ;  /* 0x000000ffffd17224 */ /* 0x001fe200078e0031 */
[----:B------:R-:W0:Y:S01]  /*14a00*/  LDCU UR13, c[0x0][0x39c] ;  /* 0x00007380ff0d77ac */ /* 0x000e220008000800 */
[----:B-1----:R-:W-:Y:S01]  /*14a10*/  IMAD.MOV.U32 R204, RZ, RZ, R50 ;  /* 0x000000ffffcc7224 */ /* 0x002fe200078e0032 */
[----:B------:R1:W-:Y:S01]  /*14a20*/  STL [R1+0xd5c], R199 ;  /* 0x000d5cc701007387 */ /* 0x0003e20000100800 */
[----:B---3--:R-:W-:Y:S01]  /*14a30*/  IMAD.MOV.U32 R205, RZ, RZ, R51 ;  /* 0x000000ffffcd7224 */ /* 0x008fe200078e0033 */
[----:B------:R-:W3:Y:S01]  /*14a40*/  LDCU UR19, c[0x0][0x39c] ;  /* 0x00007380ff1377ac */ /* 0x000ee20008000800 */
[----:B------:R-:W-:Y:S01]  /*14a50*/  IMAD.MOV.U32 R202, RZ, RZ, R52 ;  /* 0x000000ffffca7224 */ /* 0x000fe200078e0034 */
[----:B------:R5:W-:Y:S01]  /*14a60*/  STL [R1+0xd58], R2 ;  /* 0x000d580201007387 */ /* 0x000be20000100800 */
[----:B--2---:R-:W-:-:S02]  /*14a70*/  IMAD.MOV.U32 R203, RZ, RZ, R53 ;  /* 0x000000ffffcb7224 */ /* 0x004fc400078e0035 */
[----:B----4-:R-:W-:Y:S01]  /*14a80*/  IMAD.MOV.U32 R198, RZ, RZ, R54 ;  /* 0x000000ffffc67224 */ /* 0x010fe200078e0036 */
[----:B------:R-:W-:Y:S01]  /*14a90*/  STL.64 [R1+0x690], R20 ;  /* 0x0006901401007387 */ /* 0x000fe20000100a00 */
[----:B------:R-:W-:Y:S02]  /*14aa0*/  VIADD R4, R0, 0x5 ;  /* 0x0000000500047836 */ /* 0x000fe40000000000 */
[----:B-1----:R-:W-:Y:S01]  /*14ab0*/  IMAD.MOV.U32 R199, RZ, RZ, R55 ;  /* 0x000000ffffc77224 */ /* 0x002fe200078e0037 */
[----:B------:R-:W-:Y:S01]  /*14ac0*/  STL [R1+0x320], R56 ;  /* 0x0003203801007387 */ /* 0x000fe20000100800 */
[----:B-----5:R-:W-:Y:S01]  /*14ad0*/  IMAD.MOV.U32 R2, RZ, RZ, R57 ;  /* 0x000000ffff027224 */ /* 0x020fe200078e0039 */
[----:B------:R-:W-:Y:S02]  /*14ae0*/  ISETP.LT.AND P5, PT, R4, UR20, !P0 ;  /* 0x0000001404007c0c */ /* 0x000fe4000c7a1270 */
[----:B------:R-:W-:Y:S01]  /*14af0*/  STL.64 [R1+0x328], R58 ;  /* 0x0003283a01007387 */ /* 0x000fe20000100a00 */
[----:B------:R-:W-:Y:S01]  /*14b00*/  PRMT R4, R18, 0x9910, RZ ;  /* 0x0000991012047816 */ /* 0x000fe200000000ff */
[----:B------:R-:W1:Y:S02]  /*14b10*/  LDCU UR20, c[0x0][0x3b8] ;  /* 0x00007700ff1477ac */ /* 0x000e640008000800 */
[----:B------:R-:W-:Y:S02]  /*14b20*/  STL.64 [R1+0x330], R60 ;  /* 0x0003303c01007387 */ /* 0x000fe40000100a00 */
[----:B------:R-:W-:-:S02]  /*14b30*/  IMAD.MOV.U32 R251, RZ, RZ, R4 ;  /* 0x000000fffffb7224 */ /* 0x000fc400078e0004 */
[----:B------:R-:W-:Y:S04]  /*14b40*/  STL.64 [R1+0x338], R62 ;  /* 0x0003383e01007387 */ /* 0x000fe80000100a00 */
        /* <DEDUP_REMOVED lines=17> */
[----:B------:R2:W-:Y:S02]  /*14c60*/  STL.64 [R1+0x3c8], R98 ;  /* 0x0003c86201007387 */ /* 0x0005e40000100a00 */
[----:B--2---:R-:W2:Y:S01]  /*14c70*/  LDTM.x64 R36, tmem[UR12+0x80] ;  /* 0x0000800c002479ee */ /* 0x004ea20008340000 */
[----:B------:R-:W4:Y:S01]  /*14c80*/  LDTM.x64 R100, tmem[UR12+0xc0] ;  /* 0x0000c00c006479ee */ /* 0x000f220008340000 */
[----:B--2---:R-:W-:Y:S04]  /*14c90*/  STL.64 [R1+0x200], R36 ;  /* 0x0002002401007387 */ /* 0x004fe80000100a00 */
        /* <DEDUP_REMOVED lines=30> */
[----:B------:R2:W-:Y:S04]  /*14e80*/  STL.64 [R1+0x2f8], R98 ;  /* 0x0002f86201007387 */ /* 0x0005e80000100a00 */
[----:B----4-:R-:W-:Y:S04]  /*14e90*/  STL.64 [R1+0x100], R100 ;  /* 0x0001006401007387 */ /* 0x010fe80000100a00 */
        /* <DEDUP_REMOVED lines=29> */
[----:B------:R-:W-:Y:S01]  /*15070*/  STL.64 [R1+0x1f0], R160 ;  /* 0x0001f0a001007387 */ /* 0x000fe20000100a00 */
[----:B--2---:R-:W-:Y:S03]  /*15080*/  LDTM.x64 R36, tmem[UR12+0x100] ;  /* 0x0001000c002479ee */ /* 0x004fe60008340000 */
[----:B------:R2:W-:Y:S02]  /*15090*/  STL.64 [R1+0x1f8], R162 ;  /* 0x0001f8a201007387 */ /* 0x0005e40000100a00 */
[----:B--2---:R-:W2:Y:S02]  /*150a0*/  LDTM.x64 R132, tmem[UR12+0x140] ;  /* 0x0001400c008479ee */ /* 0x004ea40008340000 */
[----:B--2---:R2:W-:Y:S04]  /*150b0*/  STL.64 [R1+0xd28], R132 ;  /* 0x000d288401007387 */ /* 0x0045e80000100a00 */
[----:B------:R-:W-:Y:S04]  /*150c0*/  STL.64 [R1], R36 ;  /* 0x0000002401007387 */ /* 0x000fe80000100a00 */
        /* <DEDUP_REMOVED lines=31> */
[----:B--2---:R-:W2:Y:S04]  /*152c0*/  LDL.LU.64 R132, [R1+0x678] ;  /* 0x0006780001847983 */ /* 0x004ea80000300a00 */
[----:B------:R5:W-:Y:S04]  /*152d0*/  STL.64 [R1+0xd18], R134 ;  /* 0x000d188601007387 */ /* 0x000be80000100a00 */
[----:B------:R0:W-:Y:S01]  /*152e0*/  STL.64 [R1+0xd10], R136 ;  /* 0x000d108801007387 */ /* 0x0001e20000100a00 */
[----:B----4-:R-:W4:Y:S01]  /*152f0*/  LDTM.x64 R68, tmem[UR12+0x180] ;  /* 0x0001800c004479ee */ /* 0x010f220008340000 */
[----:B-----5:R-:W-:-:S02]  /*15300*/  IMAD.MOV.U32 R135, RZ, RZ, R18 ;  /* 0x000000ffff877224 */ /* 0x020fc400078e0012 */
[----:B0-----:R-:W5:Y:S04]  /*15310*/  LDL.LU.64 R136, [R1+0x670] ;  /* 0x0006700001887983 */ /* 0x001f680000300a00 */
[----:B------:R0:W-:Y:S04]  /*15320*/  STL.64 [R1+0xd08], R138 ;  /* 0x000d088a01007387 */ /* 0x0001e80000100a00 */
[----:B0-----:R-:W2:Y:S04]  /*15330*/  LDL.LU.64 R138, [R1+0x680] ;  /* 0x00068000018a7983 */ /* 0x001ea80000300a00 */
[----:B------:R0:W-:Y:S04]  /*15340*/  STL.64 [R1+0xd00], R140 ;  /* 0x000d008c01007387 */ /* 0x0001e80000100a00 */
[----:B0-----:R-:W2:Y:S04]  /*15350*/  LDL.LU R140, [R1+0x3d8] ;  /* 0x0003d800018c7983 */ /* 0x001ea80000300800 */
[----:B------:R-:W2:Y:S04]  /*15360*/  LDL.LU R141, [R1+0x3dc] ;  /* 0x0003dc00018d7983 */ /* 0x000ea80000300800 */
[----:B------:R-:W-:Y:S04]  /*15370*/  STL.64 [R1+0xcf8], R142 ;  /* 0x000cf88e01007387 */ /* 0x000fe80000100a00 */
[----:B------:R0:W-:Y:S04]  /*15380*/  STL.64 [R1+0xcf0], R144 ;  /* 0x000cf09001007387 */ /* 0x0001e80000100a00 */
[----:B0-----:R-:W2:Y:S04]  /*15390*/  LDL.LU R144, [R1+0x3e0] ;  /* 0x0003e00001907983 */ /* 0x001ea80000300800 */
[----:B------:R-:W2:Y:S01]  /*153a0*/  LDL.LU R145, [R1+0x3e4] ;  /* 0x0003e40001917983 */ /* 0x000ea20000300800 */
[----:B------:R-:W-:-:S03]  /*153b0*/  VIADD R143, R0, 0x6 ;  /* 0x00000006008f7836 */ /* 0x000fc60000000000 */
[----:B------:R0:W-:Y:S04]  /*153c0*/  STL.64 [R1+0xce8], R146 ;  /* 0x000ce89201007387 */ /* 0x0001e80000100a00 */
[----:B------:R-:W-:Y:S04]  /*153d0*/  STL.64 [R1+0xce0], R148 ;  /* 0x000ce09401007387 */ /* 0x000fe80000100a00 */
[----:B------:R-:W-:Y:S04]  /*153e0*/  STL.64 [R1+0xcd8], R150 ;  /* 0x000cd89601007387 */ /* 0x000fe80000100a00 */
[----:B------:R-:W-:Y:S01]  /*153f0*/  STL.64 [R1+0xcd0], R152 ;  /* 0x000cd09801007387 */ /* 0x000fe20000100a00 */
[----:B0-----:R-:W-:-:S02]  /*15400*/  IMAD.MOV.U32 R146, RZ, RZ, R34 ;  /* 0x000000ffff927224 */ /* 0x001fc400078e0022 */
[----:B------:R-:W-:Y:S01]  /*15410*/  IMAD.MOV.U32 R147, RZ, RZ, R35 ;  /* 0x000000ffff937224 */ /* 0x000fe200078e0023 */
        /* <DEDUP_REMOVED lines=30> */
[----:B------:R-:W0:Y:S03]  /*15600*/  LDTM.x64 R4, tmem[UR12+0x1c0] ;  /* 0x0001c00c000479ee */ /* 0x000e260008340000 */
[----:B------:R-:W-:Y:S01]  /*15610*/  STL.64 [R1+0xbd8], R86 ;  /* 0x000bd85601007387 */ /* 0x000fe20000100a00 */
[----:B------:R-:W-:Y:S01]  /*15620*/  NOP ;  /* 0x0000000000007918 */ /* 0x000fe20000000000 */
[----:B------:R-:W4:Y:S02]  /*15630*/  LDCU UR12, c[0x0][0x39c] ;  /* 0x00007380ff0c77ac */ /* 0x000f240008000800 */
        /* <DEDUP_REMOVED lines=22> */
[----:B0-----:R0:W-:Y:S04]  /*157a0*/  STL.64 [R1+0xb20], R4 ;  /* 0x000b200401007387 */ /* 0x0011e80000100a00 */
[----:B------:R2:W-:Y:S04]  /*157b0*/  STL.64 [R1+0xb18], R6 ;  /* 0x000b180601007387 */ /* 0x0005e80000100a00 */
        /* <DEDUP_REMOVED lines=29> */
[----:B0-----:R-:W-:-:S03]  /*15990*/  SHF.R.S32.HI R4, RZ, 0x8, R251 ;  /* 0x00000008ff047819 */ /* 0x001fc600000114fb */
[----:B------:R-:W-:Y:S04]  /*159a0*/  STL.64 [R1+0xa28], R66 ;  /* 0x000a284201007387 */ /* 0x000fe80000100a00 */
[----:B------:R0:W-:Y:S01]  /*159b0*/  @P1 STG.E.U8 desc[UR24][R146.64], R135 ;  /* 0x0000008792001986 */ /* 0x0001e2000c101118 */
[----:B------:R-:W-:Y:S01]  /*159c0*/  ISETP.LT.AND P1, PT, R143, UR4, !P0 ;  /* 0x000000048f007c0c */ /* 0x000fe2000c721270 */
[----:B------:R-:W-:Y:S01]  /*159d0*/  VIADD R5, R0, 0x7 ;  /* 0x0000000700057836 */ /* 0x000fe20000000000 */
[----:B--2---:R-:W-:Y:S01]  /*159e0*/  F2FP.SATFINITE.E4M3.F32.PACK_AB_MERGE_C R6, R141, R140, RZ ;  /* 0x0000008c8d06723e */ /* 0x004fe200048070ff */
[----:B------:R2:W-:Y:S01]  /*159f0*/  @P2 STG.E.U8 desc[UR24][R138.64], R4 ;  /* 0x000000048a002986 */ /* 0x0005e2000c101118 */
[----:B------:R-:W1:Y:S03]  /*15a00*/  LDCU UR4, c[0x0][0x39c] ;  /* 0x00007380ff0477ac */ /* 0x000e660008000800 */
[----:B0-----:R-:W3:Y:S04]  /*15a10*/  LDL.LU.64 R134, [R1+0x668] ;  /* 0x0006680001867983 */ /* 0x001ee80000300a00 */
[----:B------:R-:W4:Y:S04]  /*15a20*/  LDL.LU R251, [R1+0xdac] ;  /* 0x000dac0001fb7983 */ /* 0x000f280000300800 */
[----:B------:R-:W4:Y:S04]  /*15a30*/  LDL.LU R142, [R1+0x3e8] ;  /* 0x0003e800018e7983 */ /* 0x000f280000300800 */
[----:B------:R-:W4:Y:S04]  /*15a40*/  LDL.LU R143, [R1+0x3ec] ;  /* 0x0003ec00018f7983 */ /* 0x000f280000300800 */
[----:B--2---:R-:W2:Y:S01]  /*15a50*/  LDL.LU.64 R138, [R1+0x660] ;  /* 0x00066000018a7983 */ /* 0x004ea20000300a00 */
[----:B------:R-:W-:-:S02]  /*15a60*/  PRMT R4, R6, 0x9910, RZ ;  /* 0x0000991006047816 */ /* 0x000fc400000000ff */
[----:B------:R-:W-:Y:S01]  /*15a70*/  ISETP.LT.AND P2, PT, R5, UR6, !P0 ;  /* 0x0000000605007c0c */ /* 0x000fe2000c741270 */
[----:B------:R0:W-:Y:S01]  /*15a80*/  @P3 STG.E.U8 desc[UR24][R132.64], R6 ;  /* 0x0000000684003986 */ /* 0x0001e2000c101118 */
[----:B------:R-:W-:Y:S01]  /*15a90*/  SHF.R.S32.HI R4, RZ, 0x8, R4 ;  /* 0x00000008ff047819 */ /* 0x000fe20000011404 */
[----:B------:R-:W1:Y:S01]  /*15aa0*/  LDCU UR6, c[0x0][0x39c] ;  /* 0x00007380ff0677ac */ /* 0x000e620008000800 */
[----:B------:R-:W-:Y:S01]  /*15ab0*/  VIADD R5, R0, 0x8 ;  /* 0x0000000800057836 */ /* 0x000fe20000000000 */
[----:B0-----:R-:W2:Y:S01]  /*15ac0*/  LDL.LU.64 R132, [R1+0x658] ;  /* 0x0006580001847983 */ /* 0x001ea20000300a00 */
[----:B------:R-:W-:-:S03]  /*15ad0*/  F2FP.SATFINITE.E4M3.F32.PACK_AB_MERGE_C R6, R145, R144, RZ ;  /* 0x000000909106723e */ /* 0x000fc600048070ff */
[----:B------:R-:W-:Y:S01]  /*15ae0*/  ISETP.LT.AND P3, PT, R5, UR8, !P0 ;  /* 0x0000000805007c0c */ /* 0x000fe2000c761270 */
[----:B------:R-:W2:Y:S04]  /*15af0*/  LDL.LU R140, [R1+0x3f0] ;  /* 0x0003f000018c7983 */ /* 0x000ea80000300800 */
[----:B-----5:R0:W-:Y:S01]  /*15b00*/  @P4 STG.E.U8 desc[UR24][R136.64], R4 ;  /* 0x0000000488004986 */ /* 0x0201e2000c101118 */
[----:B------:R-:W-:Y:S01]  /*15b10*/  VIADD R5, R0, 0x9 ;  /* 0x0000000900057836 */ /* 0x000fe20000000000 */
[----:B------:R-:W5:Y:S02]  /*15b20*/  LDCU UR8, c[0x0][0x39c] ;  /* 0x00007380ff0877ac */ /* 0x000f640008000800 */
[----:B------:R-:W2:Y:S04]  /*15b30*/  LDL.LU R141, [R1+0x3f4] ;  /* 0x0003f400018d7983 */ /* 0x000ea80000300800 */
[----:B0-----:R-:W2:Y:S01]  /*15b40*/  LDL.LU.64 R136, [R1+0x650] ;  /* 0x0006500001887983 */ /* 0x001ea20000300a00 */
[----:B------:R-:W-:-:S02]  /*15b50*/  PRMT R4, R6, 0x9910, RZ ;  /* 0x0000991006047816 */ /* 0x000fc400000000ff */
[----:B-1----:R-:W-:Y:S01]  /*15b60*/  ISETP.LT.AND P4, PT, R5, UR4, !P0 ;  /* 0x0000000405007c0c */ /* 0x002fe2000c781270 */
[C---:B------:R-:W-:Y:S01]  /*15b70*/  VIADD R5, R0.reuse, 0xa ;  /* 0x0000000a00057836 */ /* 0x040fe20000000000 */
[----:B------:R-:W-:Y:S01]  /*15b80*/  SHF.R.S32.HI R4, RZ, 0x8, R4 ;  /* 0x00000008ff047819 */ /* 0x000fe20000011404 */
[----:B------:R-:W0:Y:S01]  /*15b90*/  LDCU UR4, c[0x0][0x39c] ;  /* 0x00007380ff0477ac */ /* 0x000e220008000800 */
[----:B---3--:R1:W-:Y:S04]  /*15ba0*/  @P6 STG.E.U8 desc[UR24][R134.64], R6 ;  /* 0x0000000686006986 */ /* 0x0083e8000c101118 */
[----:B-1----:R-:W3:Y:S01]  /*15bb0*/  LDL.LU.64 R134, [R1+0x648] ;  /* 0x0006480001867983 */ /* 0x002ee20000300a00 */
[----:B----4-:R-:W-:Y:S02]  /*15bc0*/  F2FP.SATFINITE.E4M3.F32.PACK_AB_MERGE_C R6, R143, R142, RZ ;  /* 0x0000008e8f06723e */ /* 0x010fe400048070ff */
[----:B------:R-:W-:Y:S01]  /*15bd0*/  ISETP.LT.AND P6, PT, R5, UR6, !P0 ;  /* 0x0000000605007c0c */ /* 0x000fe2000c7c1270 */
[----:B------:R-:W4:Y:S04]  /*15be0*/  LDL.LU R144, [R1+0x3f8] ;  /* 0x0003f80001907983 */ /* 0x000f280000300800 */
[----:B--2---:R1:W-:Y:S01]  /*15bf0*/  @P5 STG.E.U8 desc[UR24][R138.64], R4 ;  /* 0x000000048a005986 */ /* 0x0043e2000c101118 */
[----:B------:R-:W-:Y:S01]  /*15c00*/  VIADD R5, R0, 0xb ;  /* 0x0000000b00057836 */ /* 0x000fe20000000000 */
[----:B------:R-:W2:Y:S02]  /*15c10*/  LDCU UR6, c[0x0][0x39c] ;  /* 0x00007380ff0677ac */ /* 0x000ea40008000800 */
[----:B------:R-:W4:Y:S04]  /*15c20*/  LDL.LU R145, [R1+0x3fc] ;  /* 0x0003fc0001917983 */ /* 0x000f280000300800 */
[----:B-1----:R-:W4:Y:S01]  /*15c30*/  LDL.LU.64 R138, [R1+0x640] ;  /* 0x00064000018a7983 */ /* 0x002f220000300a00 */
[----:B------:R-:W-:-:S02]  /*15c40*/  PRMT R4, R6, 0x9910, RZ ;  /* 0x0000991006047816 */ /* 0x000fc400000000ff */
[----:B-----5:R-:W-:Y:S01]  /*15c50*/  ISETP.LT.AND P5, PT, R5, UR8, !P0 ;  /* 0x0000000805007c0c */ /* 0x020fe2000c7a1270 */
[----:B------:R1:W-:Y:S01]  /*15c60*/  @P1 STG.E.U8 desc[UR24][R132.64], R6 ;  /* 0x0000000684001986 */ /* 0x0003e2000c101118 */
[----:B------:R-:W-:Y:S01]  /*15c70*/  SHF.R.S32.HI R4, RZ, 0x8, R4 ;  /* 0x00000008ff047819 */ /* 0x000fe20000011404 */
[----:B------:R-:W5:Y:S01]  /*15c80*/  LDCU UR8, c[0x0][0x39c] ;  /* 0x00007380ff0877ac */ /* 0x000f620008000800 */
[----:B------:R-:W-:Y:S01]  /*15c90*/  VIADD R5, R0, 0xc ;  /* 0x0000000c00057836 */ /* 0x000fe20000000000 */
[----:B-1----:R-:W4:Y:S01]  /*15ca0*/  LDL.LU.64 R132, [R1+0x638] ;  /* 0x0006380001847983 */ /* 0x002f220000300a00 */
[----:B------:R-:W-:-:S03]  /*15cb0*/  F2FP.SATFINITE.E4M3.F32.PACK_AB_MERGE_C R6, R141, R140, RZ ;  /* 0x0000008c8d06723e */ /* 0x000fc600048070ff */
[----:B0-----:R-:W-:Y:S01]  /*15cc0*/  ISETP.LT.AND P1, PT, R5, UR4, !P0 ;  /* 0x0000000405007c0c */ /* 0x001fe2000c721270 */
[----:B------:R-:W4:Y:S04]  /*15cd0*/  LDL.LU R142, [R1+0x400] ;  /* 0x00040000018e7983 */ /* 0x000f280000300800 */
[----:B------:R0:W-:Y:S01]  /*15ce0*/  @P2 STG.E.U8 desc[UR24][R136.64], R4 ;  /* 0x0000000488002986 */ /* 0x0001e2000c101118 */
[----:B------:R-:W-:Y:S01]  /*15cf0*/  VIADD R5, R0, 0xd ;  /* 0x0000000d00057836 */ /* 0x000fe20000000000 */
[----:B------:R-:W1:Y:S02]  /*15d00*/  LDCU UR4, c[0x0][0x39c] ;  /* 0x00007380ff0477ac */ /* 0x000e640008000800 */
[----:B------:R-:W4:Y:S04]  /*15d10*/  LDL.LU R143, [R1+0x404] ;  /* 0x00040400018f7983 */ /* 0x000f280000300800 */
[----:B0-----:R-:W4:Y:S01]  /*15d20*/  LDL.LU.64 R136, [R1+0x630] ;  /* 0x0006300001887983 */ /* 0x001f220000300a00 */
[----:B------:R-:W-:-:S02]  /*15d30*/  PRMT R4, R6, 0x9910, RZ ;  /* 0x0000991006047816 */ /* 0x000fc400000000ff */
[----:B--2---:R-:W-:Y:S01]  /*15d40*/  ISETP.LT.AND P2, PT, R5, UR6, !P0 ;  /* 0x0000000605007c0c */ /* 0x004fe2000c741270 */
[C---:B------:R-:W-:Y:S01]  /*15d50*/  VIADD R5, R0.reuse, 0xe ;  /* 0x0000000e00057836 */ /* 0x040fe20000000000 */
[----:B------:R-:W-:Y:S01]  /*15d60*/  SHF.R.S32.HI R4, RZ, 0x8, R4 ;  /* 0x00000008ff047819 */ /* 0x000fe20000011404 */
[----:B------:R-:W0:Y:S01]  /*15d70*/  LDCU UR6, c[0x0][0x39c] ;  /* 0x00007380ff0677ac */ /* 0x000e220008000800 */
[----:B---3--:R2:W-:Y:S04]  /*15d80*/  @P3 STG.E.U8 desc[UR24][R134.64], R6 ;  /* 0x0000000686003986 */ /* 0x0085e8000c101118 */
[----:B--2---:R-:W2:Y:S01]  /*15d90*/  LDL.LU.64 R134, [R1+0x628] ;  /* 0x0006280001867983 */ /* 0x004ea20000300a00 */
[----:B----4-:R-:W-:Y:S02]  /*15da0*/  F2FP.SATFINITE.E4M3.F32.PACK_AB_MERGE_C R6, R145, R144, RZ ;  /* 0x000000909106723e */ /* 0x010fe400048070ff */
[----:B-----5:R-:W-:Y:S01]  /*15db0*/  ISETP.LT.AND P3, PT, R5, UR8, !P0 ;  /* 0x0000000805007c0c */ /* 0x020fe2000c761270 */
[----:B------:R-:W3:Y:S04]  /*15dc0*/  LDL.LU R140, [R1+0x408] ;  /* 0x00040800018c7983 */ /* 0x000ee80000300800 */
[----:B------:R4:W-:Y:S01]  /*15dd0*/  @P4 STG.E.U8 desc[UR24][R138.64], R4 ;  /* 0x000000048a004986 */ /* 0x0009e2000c101118 */
[----:B------:R-:W-:Y:S01]  /*15de0*/  VIADD R5, R0, 0xf ;  /* 0x0000000f00057836 */ /* 0x000fe20000000000 */
[----:B------:R-:W5:Y:S02]  /*15df0*/  LDCU UR8, c[0x0][0x39c] ;  /* 0x00007380ff0877ac */ /* 0x000f640008000800 */
[----:B------:R-:W3:Y:S04]  /*15e00*/  LDL.LU R141, [R1+0x40c] ;  /* 0x00040c00018d7983 */ /* 0x000ee80000300800 */
[----:B----4-:R-:W4:Y:S01]  /*15e10*/  LDL.LU.64 R138, [R1+0x620] ;  /* 0x00062000018a7983 */ /* 0x010f220000300a00 */
[----:B------:R-:W-:-:S02]  /*15e20*/  PRMT R4, R6, 0x9910, RZ ;  /* 0x0000991006047816 */ /* 0x000fc400000000ff */
[----:B-1----:R-:W-:Y:S01]  /*15e30*/  ISETP.LT.AND P4, PT, R5, UR4, !P0 ;  /* 0x0000000405007c0c */ /* 0x002fe2000c781270 */
[----:B------:R1:W-:Y:S01]  /*15e40*/  @P6 STG.E.U8 desc[UR24][R132.64], R6 ;  /* 0x0000000684006986 */ /* 0x0003e2000c101118 */
[----:B------:R-:W-:Y:S01]  /*15e50*/  SHF.R.S32.HI R4, RZ, 0x8, R4 ;  /* 0x00000008ff047819 */ /* 0x000fe20000011404 */
[----:B------:R-:W2:Y:S01]  /*15e60*/  LDCU UR4, c[0x0][0x39c] ;  /* 0x00007380ff0477ac */ /* 0x000ea20008000800 */
        /* <DEDUP_REMOVED lines=11> */
[----:B-----5:R-:W-:Y:S01]  /*15f20*/  ISETP.LT.AND P5, PT, R5, UR8, !P0 ;  /* 0x0000000805007c0c */ /* 0x020fe2000c7a1270 */
[C---:B------:R-:W-:Y:S01]  /*15f30*/  VIADD R5, R0.reuse, 0x12 ;  /* 0x0000001200057836 */ /* 0x040fe20000000000 */
[----:B------:R-:W-:Y:S01]  /*15f40*/  SHF.R.S32.HI R4, RZ, 0x8, R4 ;  /* 0x00000008ff047819 */ /* 0x000fe20000011404 */
[----:B------:R-:W0:Y:S01]  /*15f50*/  LDCU UR8, c[0x0][0x39c] ;  /* 0x00007380ff0877ac */ /* 0x000e220008000800 */
[----:B--2---:R2:W-:Y:S04]  /*15f60*/  @P1 STG.E.U8 desc[UR24][R134.64], R6 ;  /* 0x0000000686001986 */ /* 0x0045e8000c101118 */
[----:B--2---:R-:W2:Y:S01]  /*15f70*/  LDL.LU.64 R134, [R1+0x608] ;  /* 0x0006080001867983 */ /* 0x004ea20000300a00 */
[----:B---3--:R-:W-:Y:S02]  /*15f80*/  F2FP.SATFINITE.E4M3.F32.PACK_AB_MERGE_C R6, R141, R140, RZ ;  /* 0x0000008c8d06723e */ /* 0x008fe400048070ff */
[----:B------:R-:W-:Y:S01]  /*15f90*/  ISETP.LT.AND P1, PT, R5, UR4, !P0 ;  /* 0x0000000405007c0c */ /* 0x000fe2000c721270 */
[----:B------:R-:W3:Y:S04]  /*15fa0*/  LDL.LU R142, [R1+0x418] ;  /* 0x00041800018e7983 */ /* 0x000ee80000300800 */
[----:B----4-:R4:W-:Y:S01]  /*15fb0*/  @P2 STG.E.U8 desc[UR24][R138.64], R4 ;  /* 0x000000048a002986 */ /* 0x0109e2000c101118 */
        /* <DEDUP_REMOVED lines=248> */
[C---:B------:R-:W-:Y:S01]  /*16f40*/  VIADD R5, R0.reuse, 0x34 ;  /* 0x0000003400057836 */ /* 0x040fe20000000000 */
[----:B------:R-:W2:Y:S01]  /*16f50*/  LDCU UR4, c[0x0][0x39c] ;  /* 0x00007380ff0477ac */ /* 0x000ea20008000800 */
[----:B-1----:R-:W4:Y:S01]  /*16f60*/  LDL.LU.64 R132, [R1+0x4f8] ;  /* 0x0004f80001847983 */ /* 0x002f220000300a00 */
[----:B------:R-:W-:Y:S02]  /*16f70*/  F2FP.SATFINITE.E4M3.F32.PACK_AB_MERGE_C R6, R143, R142, RZ ;  /* 0x0000008e8f06723e */ /* 0x000fe400048070ff */
[----:B0-----:R-:W-:Y:S01]  /*16f80*/  ISETP.LT.AND P6, PT, R5, UR6, !P0 ;  /* 0x0000000605007c0c */ /* 0x001fe2000c7c1270 */
[----:B------:R-:W4:Y:S01]  /*16f90*/  LDL.LU R146, [R1+0x4a0] ;  /* 0x0004a00001927983 */ /* 0x000f220000300800 */
[----:B------:R-:W0:Y:S03]  /*16fa0*/  LDCU UR6, c[0x0][0x39c] ;  /* 0x00007380ff0677ac */ /* 0x000e260008000800 */
[----:B------:R-:W4:Y:S01]  /*16fb0*/  LDL.LU R147, [R1+0x4a4] ;  /* 0x0004a40001937983 */ /* 0x000f220000300800 */
[----:B------:R-:W-:-:S03]  /*16fc0*/  VIADD R5, R0, 0x35 ;  /* 0x0000003500057836 */ /* 0x000fc60000000000 */
[----:B------:R1:W-:Y:S04]  /*16fd0*/  @P5 STG.E.U8 desc[UR24][R136.64], R4 ;  /* 0x0000000488005986 */ /* 0x0003e8000c101118 */
[----:B------:R-:W4:Y:S01]  /*16fe0*/  LDL.LU.64 R144, [R1+0x4f0] ;  /* 0x0004f00001907983 */ /* 0x000f220000300a00 */
[----:B-----5:R-:W-:Y:S01]  /*16ff0*/  ISETP.LT.AND P5, PT, R5, UR8, !P0 ;  /* 0x0000000805007c0c */ /* 0x020fe2000c7a1270 */
[----:B------:R-:W-:Y:S01]  /*17000*/  VIADD R5, R0, 0x36 ;  /* 0x0000003600057836 */ /* 0x000fe20000000000 */
[----:B------:R-:W5:Y:S01]  /*17010*/  LDCU UR8, c[0x0][0x39c] ;  /* 0x00007380ff0877ac */ /* 0x000f620008000800 */
[----:B-1----:R-:W5:Y:S01]  /*17020*/  LDL.LU.64 R136, [R1+0x4e8] ;  /* 0x0004e80001887983 */ /* 0x002f620000300a00 */
[----:B------:R-:W-:-:S03]  /*17030*/  PRMT R4, R6, 0x9910, RZ ;  /* 0x0000991006047816 */ /* 0x000fc600000000ff */
[----:B------:R-:W5:Y:S04]  /*17040*/  LDL.LU R142, [R1+0x4a8] ;  /* 0x0004a800018e7983 */ /* 0x000f680000300800 */
[----:B------:R-:W5:Y:S01]  /*17050*/  LDL.LU R143, [R1+0x4ac] ;  /* 0x0004ac00018f7983 */ /* 0x000f620000300800 */
[----:B------:R-:W-:-:S03]  /*17060*/  SHF.R.S32.HI R4, RZ, 0x8, R4 ;  /* 0x00000008ff047819 */ /* 0x000fc60000011404 */
[----:B--2---:R1:W-:Y:S04]  /*17070*/  @P1 STG.E.U8 desc[UR24][R134.64], R6 ;  /* 0x0000000686001986 */ /* 0x0043e8000c101118 */
[----:B-1----:R-:W2:Y:S01]  /*17080*/  LDL.LU.64 R134, [R1+0x4e0] ;  /* 0x0004e00001867983 */ /* 0x002ea20000300a00 */
[----:B---3--:R-:W-:-:S03]  /*17090*/  F2FP.SATFINITE.E4M3.F32.PACK_AB_MERGE_C R6, R141, R140, RZ ;  /* 0x0000008c8d06723e */ /* 0x008fc600048070ff */
[----:B------:R-:W3:Y:S04]  /*170a0*/  LDL.LU.64 R140, [R1+0x4d8] ;  /* 0x0004d800018c7983 */ /* 0x000ee80000300a00 */
[----:B----4-:R1:W-:Y:S04]  /*170b0*/  @P2 STG.E.U8 desc[UR24][R138.64], R4 ;  /* 0x000000048a002986 */ /* 0x0103e8000c101118 */
[----:B-1----:R-:W4:Y:S04]  /*170c0*/  LDL.LU R138, [R1+0x4b0] ;  /* 0x0004b000018a7983 */ /* 0x002f280000300800 */
[----:B------:R1:W-:Y:S04]  /*170d0*/  @P3 STG.E.U8 desc[UR24][R132.64], R6 ;  /* 0x0000000684003986 */ /* 0x0003e8000c101118 */
[----:B------:R-:W4:Y:S04]  /*170e0*/  LDL.LU R139, [R1+0x4b4] ;  /* 0x0004b400018b7983 */ /* 0x000f280000300800 */
[----:B-1----:R-:W4:Y:S01]  /*170f0*/  LDL.LU.64 R132, [R1+0x4d0] ;  /* 0x0004d00001847983 */ /* 0x002f220000300a00 */
[----:B------:R-:W-:-:S02]  /*17100*/  PRMT R4, R6, 0x9910, RZ ;  /* 0x0000991006047816 */ /* 0x000fc400000000ff */
[----:B------:R-:W-:Y:S02]  /*17110*/  F2FP.SATFINITE.E4M3.F32.PACK_AB_MERGE_C R6, R147, R146, RZ ;  /* 0x000000929306723e */ /* 0x000fe400048070ff */
[----:B------:R-:W-:-:S05]  /*17120*/  SHF.R.S32.HI R4, RZ, 0x8, R4 ;  /* 0x00000008ff047819 */ /* 0x000fca0000011404 */
[----:B------:R1:W-:Y:S04]  /*17130*/  @P4 STG.E.U8 desc[UR24][R144.64], R4 ;  /* 0x0000000490004986 */ /* 0x0003e8000c101118 */
[----:B-----5:R5:W-:Y:S01]  /*17140*/  @P6 STG.E.U8 desc[UR24][R136.64], R6 ;  /* 0x0000000688006986 */ /* 0x020be2000c101118 */
[----:B------:R-:W-:Y:S01]  /*17150*/  ISETP.LT.AND P1, PT, R5, UR4, !P0 ;  /* 0x0000000405007c0c */ /* 0x000fe2000c721270 */
[----:B------:R-:W-:Y:S01]  /*17160*/  VIADD R5, R0, 0x37 ;  /* 0x0000003700057836 */ /* 0x000fe20000000000 */
[----:B------:R-:W2:Y:S01]  /*17170*/  LDCU UR4, c[0x0][0x39c] ;  /* 0x00007380ff0477ac */ /* 0x000ea20008000800 */
[----:B-1----:R-:W-:Y:S01]  /*17180*/  PRMT R4, R6, 0x9910, RZ ;  /* 0x0000991006047816 */ /* 0x002fe200000000ff */
[----:B-----5:R-:W5:Y:S04]  /*17190*/  LDL.LU R136, [R1+0x4b8] ;  /* 0x0004b80001887983 */ /* 0x020f680000300800 */
[----:B------:R-:W5:Y:S01]  /*171a0*/  LDL.LU R137, [R1+0x4bc] ;  /* 0x0004bc0001897983 */ /* 0x000f620000300800 */
[----:B------:R-:W-:-:S02]  /*171b0*/  SHF.R.S32.HI R4, RZ, 0x8, R4 ;  /* 0x00000008ff047819 */ /* 0x000fc40000011404 */
[----:B0-----:R-:W-:Y:S01]  /*171c0*/  ISETP.LT.AND P2, PT, R5, UR6, !P0 ;  /* 0x0000000605007c0c */ /* 0x001fe2000c741270 */
[----:B------:R-:W0:Y:S01]  /*171d0*/  LDCU UR6, c[0x0][0x39c] ;  /* 0x00007380ff0677ac */ /* 0x000e220008000800 */
[----:B------:R-:W-:Y:S01]  /*171e0*/  F2FP.SATFINITE.E4M3.F32.PACK_AB_MERGE_C R6, R143, R142, RZ ;  /* 0x0000008e8f06723e */ /* 0x000fe200048070ff */
[----:B--2---:R1:W-:Y:S04]  /*171f0*/  @P5 STG.E.U8 desc[UR24][R134.64], R4 ;  /* 0x0000000486005986 */ /* 0x0043e8000c101118 */
[----:B---3--:R-:W-:Y:S01]  /*17200*/  @P1 STG.E.U8 desc[UR24][R140.64], R6 ;  /* 0x000000068c001986 */ /* 0x008fe2000c101118 */
[----:B-1----:R-:W-:-:S03]  /*17210*/  PRMT R4, R6, 0x9910, RZ ;  /* 0x0000991006047816 */ /* 0x002fc600000000ff */
[----:B------:R-:W2:Y:S04]  /*17220*/  LDL.LU R134, [R1+0x4c0] ;  /* 0x0004c00001867983 */ /* 0x000ea80000300800 */
[----:B------:R-:W2:Y:S01]  /*17230*/  LDL.LU R135, [R1+0x4c4] ;  /* 0x0004c40001877983 */ /* 0x000ea20000300800 */
[----:B------:R-:W-:-:S05]  /*17240*/  SHF.R.S32.HI R4, RZ, 0x8, R4 ;  /* 0x00000008ff047819 */ /* 0x000fca0000011404 */
[----:B----4-:R1:W-:Y:S04]  /*17250*/  @P2 STG.E.U8 desc[UR24][R132.64], R4 ;  /* 0x0000000484002986 */ /* 0x0103e8000c101118 */
[----:B-1----:R-:W3:Y:S04]  /*17260*/  LDL.LU R132, [R1+0x4c8] ;  /* 0x0004c80001847983 */ /* 0x002ee80000300800 */
[----:B------:R-:W3:Y:S01]  /*17270*/  LDL.LU R133, [R1+0x4cc] ;  /* 0x0004cc0001857983 */ /* 0x000ee20000300800 */
[----:B------:R-:W-:-:S05]  /*17280*/  VIADD R5, R0, 0x38 ;  /* 0x0000003800057836 */ /* 0x000fca0000000000 */
[----:B------:R-:W-:Y:S01]  /*17290*/  ISETP.LT.AND P3, PT, R5, UR8, !P0 ;  /* 0x0000000805007c0c */ /* 0x000fe2000c761270 */
[----:B------:R-:W1:Y:S01]  /*172a0*/  LDCU UR8, c[0x0][0x39c] ;  /* 0x00007380ff0877ac */ /* 0x000e620008000800 */
[----:B------:R-:W-:-:S05]  /*172b0*/  VIADD R5, R0, 0x39 ;  /* 0x0000003900057836 */ /* 0x000fca0000000000 */
[----:B------:R-:W-:Y:S01]  /*172c0*/  ISETP.LT.AND P4, PT, R5, UR4, !P0 ;  /* 0x0000000405007c0c */ /* 0x000fe2000c781270 */
[----:B------:R-:W4:Y:S01]  /*172d0*/  LDCU UR4, c[0x0][0x39c] ;  /* 0x00007380ff0477ac */ /* 0x000f220008000800 */
[----:B------:R-:W-:-:S05]  /*172e0*/  VIADD R5, R0, 0x3a ;  /* 0x0000003a00057836 */ /* 0x000fca0000000000 */
[----:B0-----:R-:W-:Y:S01]  /*172f0*/  ISETP.LT.AND P6, PT, R5, UR6, !P0 ;  /* 0x0000000605007c0c */ /* 0x001fe2000c7c1270 */
[----:B------:R-:W0:Y:S01]  /*17300*/  LDCU UR6, c[0x0][0x39c] ;  /* 0x00007380ff0677ac */ /* 0x000e220008000800 */
[----:B------:R-:W-:-:S05]  /*17310*/  VIADD R5, R0, 0x3b ;  /* 0x0000003b00057836 */ /* 0x000fca0000000000 */
[----:B-1----:R-:W-:Y:S01]  /*17320*/  ISETP.LT.AND P5, PT, R5, UR8, !P0 ;  /* 0x0000000805007c0c */ /* 0x002fe2000c7a1270 */
[----:B------:R-:W1:Y:S01]  /*17330*/  LDCU UR8, c[0x0][0x39c] ;  /* 0x00007380ff0877ac */ /* 0x000e620008000800 */
[----:B------:R-:W-:-:S05]  /*17340*/  VIADD R5, R0, 0x3c ;  /* 0x0000003c00057836 */ /* 0x000fca0000000000 */
[----:B----4-:R-:W-:Y:S01]  /*17350*/  ISETP.LT.AND P1, PT, R5, UR4, !P0 ;  /* 0x0000000405007c0c */ /* 0x010fe2000c721270 */
[----:B------:R-:W-:Y:S01]  /*17360*/  VIADD R5, R0, 0x3d ;  /* 0x0000003d00057836 */ /* 0x000fe20000000000 */
[----:B------:R-:W4:Y:S01]  /*17370*/  LDCU UR4, c[0x0][0x39c] ;  /* 0x00007380ff0477ac */ /* 0x000f220008000800 */
[----:B------:R-:W-:-:S03]  /*17380*/  F2FP.SATFINITE.E4M3.F32.PACK_AB_MERGE_C R6, R139, R138, RZ ;  /* 0x0000008a8b06723e */ /* 0x000fc600048070ff */
[----:B0-----:R-:W-:Y:S01]  /*17390*/  ISETP.LT.AND P2, PT, R5, UR6, !P0 ;  /* 0x0000000605007c0c */ /* 0x001fe2000c741270 */
[----:B------:R-:W0:Y:S01]  /*173a0*/  LDCU UR6, c[0x0][0x39c] ;  /* 0x00007380ff0677ac */ /* 0x000e220008000800 */
[----:B------:R-:W-:Y:S01]  /*173b0*/  VIADD R5, R0, 0x3e ;  /* 0x0000003e00057836 */ /* 0x000fe20000000000 */
[----:B------:R-:W-:Y:S01]  /*173c0*/  PRMT R4, R6, 0x9910, RZ ;  /* 0x0000991006047816 */ /* 0x000fe200000000ff */
[----:B------:R4:W-:Y:S03]  /*173d0*/  @P3 STG.E.U8 desc[UR24][R250.64], R6 ;  /* 0x00000006fa003986 */ /* 0x0009e6000c101118 */
[----:B-1----:R-:W-:Y:S01]  /*173e0*/  ISETP.LT.AND P3, PT, R5, UR8, !P0 ;  /* 0x0000000805007c0c */ /* 0x002fe2000c761270 */
[----:B------:R-:W1:Y:S01]  /*173f0*/  LDCU UR8, c[0x0][0x39c] ;  /* 0x00007380ff0877ac */ /* 0x000e620008000800 */
[----:B------:R-:W-:Y:S01]  /*17400*/  SHF.R.S32.HI R4, RZ, 0x8, R4 ;  /* 0x00000008ff047819 */ /* 0x000fe20000011404 */
[----:B----4-:R-:W-:Y:S01]  /*17410*/  VIADD R250, R0, 0x3f ;  /* 0x0000003f00fa7836 */ /* 0x010fe20000000000 */
[----:B-----5:R-:W-:-:S03]  /*17420*/  F2FP.SATFINITE.E4M3.F32.PACK_AB_MERGE_C R251, R137, R136, RZ ;  /* 0x0000008889fb723e */ /* 0x020fc600048070ff */
[----:B------:R4:W-:Y:S01]  /*17430*/  @P4 STG.E.U8 desc[UR24][R248.64], R4 ;  /* 0x00000004f8004986 */ /* 0x0009e2000c101118 */
[----:B------:R-:W-:Y:S01]  /*17440*/  ISETP.LT.AND P4, PT, R250, UR4, !P0 ;  /* 0x00000004fa007c0c */ /* 0x000fe2000c781270 */
[----:B------:R-:W5:Y:S02]  /*17450*/  LDCU UR4, c[0x0][0x39c] ;  /* 0x00007380ff0477ac */ /* 0x000f640008000800 */
[----:B------:R1:W-:Y:S01]  /*17460*/  @P6 STG.E.U8 desc[UR24][R246.64], R251 ;  /* 0x000000fbf6006986 */ /* 0x0003e2000c101118 */
[----:B----4-:R-:W-:Y:S01]  /*17470*/  VIADD R248, R0, 0x40 ;  /* 0x0000004000f87836 */ /* 0x010fe20000000000 */
[----:B------:R-:W-:-:S04]  /*17480*/  PRMT R249, R251, 0x9910, RZ ;  /* 0x00009910fbf97816 */ /* 0x000fc800000000ff */
[----:B0-----:R-:W-:Y:S01]  /*17490*/  ISETP.LT.AND P6, PT, R248, UR6, !P0 ;  /* 0x00000006f8007c0c */ /* 0x001fe2000c7c1270 */
[----:B-1----:R-:W-:Y:S01]  /*174a0*/  VIADD R246, R0, 0x41 ;  /* 0x0000004100f67836 */ /* 0x002fe20000000000 */
[----:B------:R-:W-:Y:S01]  /*174b0*/  SHF.R.S32.HI R248, RZ, 0x8, R249 ;  /* 0x00000008fff87819 */ /* 0x000fe200000114f9 */
[----:B------:R-:W0:Y:S04]  /*174c0*/  LDCU UR6, c[0x0][0x39c] ;  /* 0x00007380ff0677ac */ /* 0x000e280008000800 */
[----:B------:R1:W-:Y:S01]  /*174d0*/  @P5 STG.E.U8 desc[UR24][R244.64], R248 ;  /* 0x000000f8f4005986 */ /* 0x0003e2000c101118 */
[----:B------:R-:W-:Y:S01]  /*174e0*/  ISETP.LT.AND P5, PT, R246, UR8, !P0 ;  /* 0x00000008f6007c0c */ /* 0x000fe2000c7a1270 */
[----:B------:R-:W4:Y:S01]  /*174f0*/  LDCU UR8, c[0x0][0x39c] ;  /* 0x00007380ff0877ac */ /* 0x000f220008000800 */
[----:B-1----:R-:W-:Y:S01]  /*17500*/  VIADD R244, R0, 0x42 ;  /* 0x0000004200f47836 */ /* 0x002fe20000000000 */
[----:B--2---:R-:W-:-:S02]  /*17510*/  F2FP.SATFINITE.E4M3.F32.PACK_AB_MERGE_C R247, R135, R134, RZ ;  /* 0x0000008687f7723e */ /* 0x004fc400048070ff */
[----:B------:R-:W2:Y:S02]  /*17520*/  LDL.LU R135, [R1+0x320] ;  /* 0x0003200001877983 */ /* 0x000ea40000300800 */
[----:B------:R-:W-:Y:S02]  /*17530*/  PRMT R245, R247, 0x9910, RZ ;  /* 0x00009910f7f57816 */ /* 0x000fe400000000ff */
[----:B------:R-:W-:Y:S01]  /*17540*/  @P1 STG.E.U8 desc[UR24][R242.64], R247 ;  /* 0x000000f7f2001986 */ /* 0x000fe2000c101118 */
[----:B-----5:R-:W-:Y:S01]  /*17550*/  ISETP.LT.AND P1, PT, R244, UR4, !P0 ;  /* 0x00000004f4007c0c */ /* 0x020fe2000c721270 */
[----:B------:R-:W1:Y:S01]  /*17560*/  LDCU UR4, c[0x0][0x39c] ;  /* 0x00007380ff0477ac */ /* 0x000e620008000800 */
[----:B------:R-:W-:-:S05]  /*17570*/  SHF.R.S32.HI R244, RZ, 0x8, R245 ;  /* 0x00000008fff47819 */ /* 0x000fca00000114f5 */
[----:B------:R5:W-:Y:S02]  /*17580*/  @P2 STG.E.U8 desc[UR24][R240.64], R244 ;  /* 0x000000f4f0002986 */ /* 0x000be4000c101118 */
[----:B-----5:R-:W-:Y:S01]  /*17590*/  VIADD R240, R0, 0x44 ;  /* 0x0000004400f07836 */ /* 0x020fe20000000000 */
[----:B---3--:R-:W-:Y:S02]  /*175a0*/  F2FP.SATFINITE.E4M3.F32.PACK_AB_MERGE_C R243, R133, R132, RZ ;  /* 0x0000008485f3723e */ /* 0x008fe400048070ff */
[----:B------:R-:W3:Y:S02]  /*175b0*/  LDL.LU.64 R132, [R1+0x690] ;  /* 0x0006900001847983 */ /* 0x000ee40000300a00 */
[----:B------:R-:W-:Y:S02]  /*175c0*/  PRMT R241, R243, 0x9910, RZ ;  /* 0x00009910f3f17816 */ /* 0x000fe400000000ff */
[----:B------:R5:W-:Y:S01]  /*175d0*/  @P3 STG.E.U8 desc[UR24][R238.64], R243 ;  /* 0x000000f3ee003986 */ /* 0x000be2000c101118 */
[----:B----4-:R-:W-:Y:S01]  /*175e0*/  ISETP.LT.AND P3, PT, R240, UR8, !P0 ;  /* 0x00000008f0007c0c */ /* 0x010fe2000c761270 */
[----:B------:R-:W-:Y:S01]  /*175f0*/  VIADD R242, R0, 0x43 ;  /* 0x0000004300f27836 */ /* 0x000fe20000000000 */
[----:B------:R-:W-:Y:S01]  /*17600*/  SHF.R.S32.HI R240, RZ, 0x8, R241 ;  /* 0x00000008fff07819 */ /* 0x000fe200000114f1 */
[----:B------:R-:W4:Y:S01]  /*17610*/  LDCU UR8, c[0x0][0x39c] ;  /* 0x00007380ff0877ac */ /* 0x000f220008000800 */
[----:B-----5:R-:W-:-:S02]  /*17620*/  F2FP.SATFINITE.E4M3.F32.PACK_AB_MERGE_C R239, R233, R232, RZ ;  /* 0x000000e8e9ef723e */ /* 0x020fc400048070ff */
[----:B------:R-:W5:Y:S04]  /*17630*/  LDL.LU R232, [R1+0xda8] ;  /* 0x000da80001e87983 */ /* 0x000f680000300800 */
[----:B------:R-:W5:Y:S04]  /*17640*/  LDL.LU R233, [R1+0xda4] ;  /* 0x000da40001e97983 */ /* 0x000f680000300800 */
[----:B------:R-:W-:Y:S04]  /*17650*/  @P4 STG.E.U8 desc[UR24][R236.64], R240 ;  /* 0x000000f0ec004986 */ /* 0x000fe8000c101118 */
[----:B------:R0:W-:Y:S02]  /*17660*/  @P6 STG.E.U8 desc[UR24][R234.64], R239 ;  /* 0x000000efea006986 */ /* 0x0001e4000c101118 */
[----:B0-----:R-:W-:-:S02]  /*17670*/  F2FP.SATFINITE.E4M3.F32.PACK_AB_MERGE_C R235, R229, R228, RZ ;  /* 0x000000e4e5eb723e */ /* 0x001fc400048070ff */
[----:B------:R-:W2:Y:S04]  /*17680*/  LDL.LU R228, [R1+0xda0] ;  /* 0x000da00001e47983 */ /* 0x000ea80000300800 */
[----:B------:R-:W2:Y:S01]  /*17690*/  LDL.LU R229, [R1+0xd9c] ;  /* 0x000d9c0001e57983 */ /* 0x000ea20000300800 */
[----:B------:R-:W-:Y:S01]  /*176a0*/  ISETP.LT.AND P2, PT, R242, UR6, !P0 ;  /* 0x00000006f2007c0c */ /* 0x000fe2000c741270 */
[----:B------:R-:W0:Y:S01]  /*176b0*/  LDCU UR6, c[0x0][0x39c] ;  /* 0x00007380ff0677ac */ /* 0x000e220008000800 */
[C---:B------:R-:W-:Y:S02]  /*176c0*/  VIADD R238, R0.reuse, 0x45 ;  /* 0x0000004500ee7836 */ /* 0x040fe40000000000 */
[----:B------:R-:W-:-:S03]  /*176d0*/  VIADD R236, R0, 0x46 ;  /* 0x0000004600ec7836 */ /* 0x000fc60000000000 */
[----:B-1----:R-:W-:Y:S01]  /*176e0*/  ISETP.LT.AND P4, PT, R238, UR4, !P0 ;  /* 0x00000004ee007c0c */ /* 0x002fe2000c781270 */
[----:B------:R-:W1:Y:S01]  /*176f0*/  LDCU UR4, c[0x0][0x39c] ;  /* 0x00007380ff0477ac */ /* 0x000e620008000800 */
[----:B------:R-:W-:Y:S02]  /*17700*/  PRMT R237, R239, 0x9910, RZ ;  /* 0x00009910efed7816 */ /* 0x000fe400000000ff */
[----:B0-----:R-:W-:Y:S01]  /*17710*/  ISETP.LT.AND P6, PT, R236, UR6, !P0 ;  /* 0x00000006ec007c0c */ /* 0x001fe2000c7c1270 */
[----:B------:R-:W0:Y:S01]  /*17720*/  LDCU UR6, c[0x0][0x39c] ;  /* 0x00007380ff0677ac */ /* 0x000e220008000800 */
[----:B------:R-:W-:-:S05]  /*17730*/  SHF.R.S32.HI R236, RZ, 0x8, R237 ;  /* 0x00000008ffec7819 */ /* 0x000fca00000114ed */
[----:B-----5:R5:W-:Y:S04]  /*17740*/  @P5 STG.E.U8 desc[UR24][R232.64], R236 ;  /* 0x000000ece8005986 */ /* 0x020be8000c101118 */
[----:B------:R0:W-:Y:S01]  /*17750*/  @P1 STG.E.U8 desc[UR24][R230.64], R235 ;  /* 0x000000ebe6001986 */ /* 0x0001e2000c101118 */
[----:B-----5:R-:W-:Y:S01]  /*17760*/  VIADD R232, R0, 0x48 ;  /* 0x0000004800e87836 */ /* 0x020fe20000000000 */
[----:B------:R-:W-:Y:S02]  /*17770*/  PRMT R233, R235, 0x9910, RZ ;  /* 0x00009910ebe97816 */ /* 0x000fe400000000ff */
[----:B0-----:R-:W-:Y:S02]  /*17780*/  F2FP.SATFINITE.E4M3.F32.PACK_AB_MERGE_C R231, R225, R224, RZ ;  /* 0x000000e0e1e7723e */ /* 0x001fe400048070ff */
[----:B------:R-:W5:Y:S01]  /*17790*/  LDL.LU R224, [R1+0xd98] ;  /* 0x000d980001e07983 */ /* 0x000f620000300800 */
[----:B-1----:R-:W-:Y:S01]  /*177a0*/  ISETP.LT.AND P1, PT, R232, UR4, !P0 ;  /* 0x00000004e8007c0c */ /* 0x002fe2000c721270 */
[----:B------:R-:W-:-:S02]  /*177b0*/  VIADD R234, R0, 0x47 ;  /* 0x0000004700ea7836 */ /* 0x000fc40000000000 */
[----:B------:R-:W5:Y:S01]  /*177c0*/  LDL.LU R225, [R1+0xd94] ;  /* 0x000d940001e17983 */ /* 0x000f620000300800 */
[----:B------:R-:W-:Y:S01]  /*177d0*/  SHF.R.S32.HI R232, RZ, 0x8, R233 ;  /* 0x00000008ffe87819 */ /* 0x000fe200000114e9 */
[----:B------:R-:W-:Y:S01]  /*177e0*/  VIADD R230, R0, 0x49 ;  /* 0x0000004900e67836 */ /* 0x000fe20000000000 */
[----:B------:R-:W0:Y:S03]  /*177f0*/  LDCU UR4, c[0x0][0x39c] ;  /* 0x00007380ff0477ac */ /* 0x000e260008000800 */
[----:B--2---:R-:W-:Y:S04]  /*17800*/  @P2 STG.E.U8 desc[UR24][R228.64], R232 ;  /* 0x000000e8e4002986 */ /* 0x004fe8000c101118 */
[----:B------:R1:W-:Y:S02]  /*17810*/  @P3 STG.E.U8 desc[UR24][R226.64], R231 ;  /* 0x000000e7e2003986 */ /* 0x0003e4000c101118 */
[----:B-1----:R-:W-:-:S02]  /*17820*/  F2FP.SATFINITE.E4M3.F32.PACK_AB_MERGE_C R227, R221, R220, RZ ;  /* 0x000000dcdde3723e */ /* 0x002fc400048070ff */
[----:B------:R-:W2:Y:S04]  /*17830*/  LDL.LU R220, [R1+0xd90] ;  /* 0x000d900001dc7983 */ /* 0x000ea80000300800 */
[----:B------:R-:W2:Y:S01]  /*17840*/  LDL.LU R221, [R1+0xd8c] ;  /* 0x000d8c0001dd7983 */ /* 0x000ea20000300800 */
[----:B----4-:R-:W-:Y:S01]  /*17850*/  ISETP.LT.AND P5, PT, R234, UR8, !P0 ;  /* 0x00000008ea007c0c */ /* 0x010fe2000c7a1270 */
[----:B------:R-:W1:Y:S01]  /*17860*/  LDCU UR8, c[0x0][0x39c] ;  /* 0x00007380ff0877ac */ /* 0x000e620008000800 */
[----:B------:R-:W-:Y:S01]  /*17870*/  ISETP.LT.AND P2, PT, R230, UR6, !P0 ;  /* 0x00000006e6007c0c */ /* 0x000fe2000c741270 */
[----:B------:R-:W-:Y:S01]  /*17880*/  VIADD R228, R0, 0x4a ;  /* 0x0000004a00e47836 */ /* 0x000fe20000000000 */
[----:B------:R-:W4:Y:S01]  /*17890*/  LDCU UR6, c[0x0][0x39c] ;  /* 0x00007380ff0677ac */ /* 0x000f220008000800 */
[----:B------:R-:W-:-:S03]  /*178a0*/  PRMT R229, R231, 0x9910, RZ ;  /* 0x00009910e7e57816 */ /* 0x000fc600000000ff */
[----:B-1----:R-:W-:Y:S01]  /*178b0*/  ISETP.LT.AND P3, PT, R228, UR8, !P0 ;  /* 0x00000008e4007c0c */ /* 0x002fe2000c761270 */
[----:B------:R-:W1:Y:S01]  /*178c0*/  LDCU UR8, c[0x0][0x39c] ;  /* 0x00007380ff0877ac */ /* 0x000e620008000800 */
[----:B------:R-:W-:-:S05]  /*178d0*/  SHF.R.S32.HI R228, RZ, 0x8, R229 ;  /* 0x00000008ffe47819 */ /* 0x000fca00000114e5 */
[----:B-----5:R5:W-:Y:S04]  /*178e0*/  @P4 STG.E.U8 desc[UR24][R224.64], R228 ;  /* 0x000000e4e0004986 */ /* 0x020be8000c101118 */
[----:B------:R0:W-:Y:S01]  /*178f0*/  @P6 STG.E.U8 desc[UR24][R222.64], R227 ;  /* 0x000000e3de006986 */ /* 0x0001e2000c101118 */
[----:B-----5:R-:W-:Y:S01]  /*17900*/  VIADD R224, R0, 0x4c ;  /* 0x0000004c00e07836 */ /* 0x020fe20000000000 */
[----:B------:R-:W-:Y:S02]  /*17910*/  PRMT R225, R227, 0x9910, RZ ;  /* 0x00009910e3e17816 */ /* 0x000fe400000000ff */
[----:B0-----:R-:W-:Y:S02]  /*17920*/  F2FP.SATFINITE.E4M3.F32.PACK_AB_MERGE_C R223, R217, R216, RZ ;  /* 0x000000d8d9df723e */ /* 0x001fe400048070ff */
[----:B------:R-:W5:Y:S01]  /*17930*/  LDL.LU R216, [R1+0xd88] ;  /* 0x000d880001d87983 */ /* 0x000f620000300800 */
[----:B----4-:R-:W-:Y:S01]  /*17940*/  ISETP.LT.AND P6, PT, R224, UR6, !P0 ;  /* 0x00000006e0007c0c */ /* 0x010fe2000c7c1270 */
[----:B------:R-:W-:-:S02]  /*17950*/  VIADD R226, R0, 0x4b ;  /* 0x0000004b00e27836 */ /* 0x000fc40000000000 */
[----:B------:R-:W5:Y:S01]  /*17960*/  LDL.LU R217, [R1+0xd84] ;  /* 0x000d840001d97983 */ /* 0x000f620000300800 */
[----:B------:R-:W-:Y:S01]  /*17970*/  SHF.R.S32.HI R224, RZ, 0x8, R225 ;  /* 0x00000008ffe07819 */ /* 0x000fe200000114e1 */
[----:B------:R-:W-:Y:S01]  /*17980*/  VIADD R222, R0, 0x4d ;  /* 0x0000004d00de7836 */ /* 0x000fe20000000000 */
[----:B------:R-:W0:Y:S03]  /*17990*/  LDCU UR6, c[0x0][0x39c] ;  /* 0x00007380ff0677ac */ /* 0x000e260008000800 */
[----:B--2---:R-:W-:Y:S04]  /*179a0*/  @P5 STG.E.U8 desc[UR24][R220.64], R224 ;  /* 0x000000e0dc005986 */ /* 0x004fe8000c101118 */
[----:B------:R2:W-:Y:S02]  /*179b0*/  @P1 STG.E.U8 desc[UR24][R218.64], R223 ;  /* 0x000000dfda001986 */ /* 0x0005e4000c101118 */
[----:B--2---:R-:W-:-:S02]  /*179c0*/  F2FP.SATFINITE.E4M3.F32.PACK_AB_MERGE_C R219, R213, R212, RZ ;  /* 0x000000d4d5db723e */ /* 0x004fc400048070ff */
[----:B------:R-:W2:Y:S04]  /*179d0*/  LDL.LU R212, [R1+0xd80] ;  /* 0x000d800001d47983 */ /* 0x000ea80000300800 */
[----:B------:R-:W2:Y:S01]  /*179e0*/  LDL.LU R213, [R1+0xd7c] ;  /* 0x000d7c0001d57983 */ /* 0x000ea20000300800 */
[----:B------:R-:W-:Y:S01]  /*179f0*/  ISETP.LT.AND P4, PT, R226, UR4, !P0 ;  /* 0x00000004e2007c0c */ /* 0x000fe2000c781270 */
[----:B------:R-:W4:Y:S01]  /*17a00*/  LDCU UR4, c[0x0][0x39c] ;  /* 0x00007380ff0477ac */ /* 0x000f220008000800 */
[----:B-1----:R-:W-:Y:S01]  /*17a10*/  ISETP.LT.AND P5, PT, R222, UR8, !P0 ;  /* 0x00000008de007c0c */ /* 0x002fe2000c7a1270 */
[----:B------:R-:W-:Y:S01]  /*17a20*/  VIADD R220, R0, 0x4e ;  /* 0x0000004e00dc7836 */ /* 0x000fe20000000000 */
[----:B------:R-:W1:Y:S01]  /*17a30*/  LDCU UR8, c[0x0][0x39c] ;  /* 0x00007380ff0877ac */ /* 0x000e620008000800 */
[----:B------:R-:W-:-:S03]  /*17a40*/  PRMT R221, R223, 0x9910, RZ ;  /* 0x00009910dfdd7816 */ /* 0x000fc600000000ff */
[----:B----4-:R-:W-:Y:S01]  /*17a50*/  ISETP.LT.AND P1, PT, R220, UR4, !P0 ;  /* 0x00000004dc007c0c */ /* 0x010fe2000c721270 */
[----:B------:R-:W4:Y:S01]  /*17a60*/  LDCU UR4, c[0x0][0x39c] ;  /* 0x00007380ff0477ac */ /* 0x000f220008000800 */
        /* <DEDUP_REMOVED lines=18> */
[----:B------:R-:W-:Y:S01]  /*17b90*/  ISETP.LT.AND P2, PT, R218, UR6, !P0 ;  /* 0x00000006da007c0c */ /* 0x000fe2000c741270 */
[----:B------:R-:W1:Y:S01]  /*17ba0*/  LDCU UR6, c[0x0][0x39c] ;  /* 0x00007380ff0677ac */ /* 0x000e620008000800 */
[----:B----4-:R-:W-:Y:S01]  /*17bb0*/  ISETP.LT.AND P4, PT, R214, UR4, !P0 ;  /* 0x00000004d6007c0c */ /* 0x010fe2000c781270 */
        /* <DEDUP_REMOVED lines=16> */
[----:B------:R-:W0:Y:S04]  /*17cc0*/  LDCU UR4, c[0x0][0x39c] ;  /* 0x00007380ff0477ac */ /* 0x000e280008000800 */
[----:B--2---:R2:W-:Y:S02]  /*17cd0*/  @P2 STG.E.U8 desc[UR24][R204.64], R208 ;  /* 0x000000d0cc002986 */ /* 0x0045e4000c101118 */
[----:B--2---:R-:W-:Y:S02]  /*17ce0*/  F2FP.SATFINITE.E4M3.F32.PACK_AB_MERGE_C R205, R199, R198, RZ ;  /* 0x000000c6c7cd723e */ /* 0x004fe400048070ff */
[----:B------:R-:W2:Y:S04]  /*17cf0*/  LDL.LU R198, [R1+0xd60] ;  /* 0x000d600001c67983 */ /* 0x000ea80000300800 */
[----:B------:R-:W2:Y:S01]  /*17d00*/  LDL.LU R199, [R1+0xd5c] ;  /* 0x000d5c0001c77983 */ /* 0x000ea20000300800 */
[----:B------:R-:W-:-:S02]  /*17d10*/  PRMT R204, R207, 0x9910, RZ ;  /* 0x00009910cfcc7816 */ /* 0x000fc400000000ff */
[----:B-1----:R-:W-:Y:S01]  /*17d20*/  ISETP.LT.AND P2, PT, R206, UR6, !P0 ;  /* 0x00000006ce007c0c */ /* 0x002fe2000c741270 */
[----:B------:R-:W-:Y:S01]  /*17d30*/  VIADD R210, R0, 0x53 ;  /* 0x0000005300d27836 */ /* 0x000fe20000000000 */
[----:B------:R-:W1:Y:S01]  /*17d40*/  LDCU UR6, c[0x0][0x39c] ;  /* 0x00007380ff0677ac */ /* 0x000e620008000800 */
[----:B------:R-:W-:Y:S01]  /*17d50*/  IMAD.MOV.U32 R206, RZ, RZ, R204 ;  /* 0x000000ffffce7224 */ /* 0x000fe200078e00cc */
[----:B-----5:R4:W-:Y:S04]  /*17d60*/  @P3 STG.E.U8 desc[UR24][R202.64], R207 ;  /* 0x000000cfca003986 */ /* 0x0209e8000c101118 */
[----:B----4-:R-:W-:-:S05]  /*17d70*/  SHF.R.S32.HI R203, RZ, 0x8, R206 ;  /* 0x00000008ffcb7819 */ /* 0x010fca00000114ce */
[----:B------:R4:W-:Y:S04]  /*17d80*/  @P4 STG.E.U8 desc[UR24][R200.64], R203 ;  /* 0x000000cbc8004986 */ /* 0x0009e8000c101118 */
[----:B--2---:R2:W-:Y:S01]  /*17d90*/  @P6 STG.E.U8 desc[UR24][R198.64], R205 ;  /* 0x000000cdc6006986 */ /* 0x0045e2000c101118 */
[----:B----4-:R-:W-:-:S05]  /*17da0*/  VIADD R200, R0, 0x58 ;  /* 0x0000005800c87836 */ /* 0x010fca0000000000 */
[----:B0-----:R-:W-:Y:S02]  /*17db0*/  ISETP.LT.AND P6, PT, R200, UR4, !P0 ;  /* 0x00000004c8007c0c */ /* 0x001fe4000c7c1270 */
[----:B------:R-:W-:Y:S01]  /*17dc0*/  ISETP.LT.AND P5, PT, R210, UR8, !P0 ;  /* 0x00000008d2007c0c */ /* 0x000fe2000c7a1270 */
[----:B------:R-:W0:Y:S01]  /*17dd0*/  LDCU UR8, c[0x0][0x39c] ;  /* 0x00007380ff0877ac */ /* 0x000e220008000800 */
[----:B------:R-:W-:Y:S02]  /*17de0*/  F2FP.SATFINITE.E4M3.F32.PACK_AB_MERGE_C R200, R2, R135, RZ ;  /* 0x0000008702c8723e */ /* 0x000fe400048070ff */
[----:B------:R-:W4:Y:S01]  /*17df0*/  LDL.LU R2, [R1+0xd58] ;  /* 0x000d580001027983 */ /* 0x000f220000300800 */
[----:B------:R-:W-:Y:S01]  /*17e00*/  VIADD R204, R0, 0x56 ;  /* 0x0000005600cc7836 */ /* 0x000fe20000000000 */
[----:B------:R-:W5:Y:S02]  /*17e10*/  LDCU UR4, c[0x0][0x39c] ;  /* 0x00007380ff0477ac */ /* 0x000f640008000800 */
[----:B------:R-:W5:Y:S04]  /*17e20*/  LDL.LU R168, [R1+0x328] ;  /* 0x0003280001a87983 */ /* 0x000f680000300800 */
        /* <DEDUP_REMOVED lines=10> */
[----:B------:R-:W5:Y:S01]  /*17ed0*/  LDL.LU R159, [R1+0x354] ;  /* 0x00035400019f7983 */ /* 0x000f620000300800 */
[----:B0-----:R-:W-:Y:S01]  /*17ee0*/  ISETP.LT.AND P3, PT, R204, UR8, !P0 ;  /* 0x00000008cc007c0c */ /* 0x001fe2000c761270 */
[----:B------:R-:W0:Y:S01]  /*17ef0*/  LDCU UR8, c[0x0][0x39c] ;  /* 0x00007380ff0877ac */ /* 0x000e220008000800 */
[----:B------:R-:W-:Y:S01]  /*17f00*/  PRMT R204, R205, 0x9910, RZ ;  /* 0x00009910cdcc7816 */ /* 0x000fe200000000ff */
[C---:B--2---:R-:W-:Y:S01]  /*17f10*/  VIADD R199, R0.reuse, 0x59 ;  /* 0x0000005900c77836 */ /* 0x044fe20000000000 */
[----:B------:R-:W2:Y:S03]  /*17f20*/  LDL.LU R156, [R1+0x360] ;  /* 0x00036000019c7983 */ /* 0x000ea60000300800 */
[----:B------:R-:W-:Y:S01]  /*17f30*/  IMAD.MOV.U32 R201, RZ, RZ, R204 ;  /* 0x000000ffffc97224 */ /* 0x000fe200078e00cc */
[----:B------:R-:W2:Y:S04]  /*17f40*/  LDL.LU R157, [R1+0x364] ;  /* 0x00036400019d7983 */ /* 0x000ea80000300800 */
[----:B------:R-:W-:Y:S01]  /*17f50*/  SHF.R.S32.HI R198, RZ, 0x8, R201 ;  /* 0x00000008ffc67819 */ /* 0x000fe200000114c9 */
[----:B------:R-:W-:Y:S01]  /*17f60*/  VIADD R202, R0, 0x57 ;  /* 0x0000005700ca7836 */ /* 0x000fe20000000000 */
[----:B------:R-:W2:Y:S04]  /*17f70*/  LDL.LU R154, [R1+0x368] ;  /* 0x00036800019a7983 */ /* 0x000ea80000300800 */
[----:B------:R0:W-:Y:S01]  /*17f80*/  @P5 STG.E.U8 desc[UR24][R196.64], R198 ;  /* 0x000000c6c4005986 */ /* 0x0001e2000c101118 */
[----:B------:R-:W-:-:S03]  /*17f90*/  PRMT R201, R200, 0x9910, RZ ;  /* 0x00009910c8c97816 */ /* 0x000fc600000000ff */
[----:B---3--:R3:W-:Y:S01]  /*17fa0*/  @P1 STG.E.U8 desc[UR24][R132.64], R200 ;  /* 0x000000c884001986 */ /* 0x0087e2000c101118 */
[----:B------:R-:W-:Y:S01]  /*17fb0*/  ISETP.LT.AND P4, PT, R202, UR9, !P0 ;  /* 0x00000009ca007c0c */ /* 0x000fe2000c781270 */
[----:B------:R-:W1:Y:S02]  /*17fc0*/  LDCU UR9, c[0x0][0x39c] ;  /* 0x00007380ff0977ac */ /* 0x000e640008000800 */
[----:B------:R-:W2:Y:S01]  /*17fd0*/  LDL.LU R155, [R1+0x36c] ;  /* 0x00036c00019b7983 */ /* 0x000ea20000300800 */
[----:B0-----:R-:W-:Y:S01]  /*17fe0*/  VIADD R198, R252, UR5 ;  /* 0x00000005fcc67c36 */ /* 0x001fe20008000000 */
[----:B------:R-:W-:Y:S02]  /*17ff0*/  ISETP.LT.AND P1, PT, R199, UR8, !P0 ;  /* 0x00000008c7007c0c */ /* 0x000fe4000c721270 */
[----:B------:R-:W2:Y:S02]  /*18000*/  LDL.LU R152, [R1+0x370] ;  /* 0x0003700001987983 */ /* 0x000ea40000300800 */
[-C--:B------:R-:W-:Y:S01]  /*18010*/  IADD3 R196, P5, PT, R198, R3.reuse, RZ ;  /* 0x00000003c6c47210 */ /* 0x080fe20007fbe0ff */
[C---:B------:R-:W-:Y:S01]  /*18020*/  VIADD R199, R0.reuse, 0x5a ;  /* 0x0000005a00c77836 */ /* 0x040fe20000000000 */
[----:B---3--:R-:W-:Y:S01]  /*18030*/  SHF.R.S32.HI R200, RZ, 0x8, R201 ;  /* 0x00000008ffc87819 */ /* 0x008fe200000114c9 */
[----:B------:R-:W-:Y:S01]  /*18040*/  VIADD R201, R0, 0x5c ;  /* 0x0000005c00c97836 */ /* 0x000fe20000000000 */
[----:B------:R-:W0:Y:S01]  /*18050*/  LDCU UR8, c[0x0][0x39c] ;  /* 0x00007380ff0877ac */ /* 0x000e220008000800 */
[----:B------:R-:W3:Y:S04]  /*18060*/  LDL.LU R153, [R1+0x374] ;  /* 0x0003740001997983 */ /* 0x000ee80000300800 */
[----:B------:R-:W2:Y:S04]  /*18070*/  LDL.LU R150, [R1+0x378] ;  /* 0x0003780001967983 */ /* 0x000ea80000300800 */
        /* <DEDUP_REMOVED lines=18> */
[----:B------:R-:W2:Y:S01]  /*181a0*/  LDL.LU R133, [R1+0x3c4] ;  /* 0x0003c40001857983 */ /* 0x000ea20000300800 */
[C---:B----4-:R-:W-:Y:S01]  /*181b0*/  LEA.HI.X.SX32 R197, R198.reuse, R2, 0x1, P5 ;  /* 0x00000002c6c57211 */ /* 0x050fe200028f0eff */
[----:B------:R-:W-:Y:S01]  /*181c0*/  VIADD R198, R198, UR5 ;  /* 0x00000005c6c67c36 */ /* 0x000fe20008000000 */
[----:B-1----:R-:W-:Y:S01]  /*181d0*/  ISETP.LT.AND P5, PT, R199, UR6, !P0 ;  /* 0x00000006c7007c0c */ /* 0x002fe2000c7a1270 */
[----:B------:R-:W-:Y:S01]  /*181e0*/  VIADD R199, R0, 0x5b ;  /* 0x0000005b00c77836 */ /* 0x000fe20000000000 */
[----:B------:R-:W1:Y:S01]  /*181f0*/  LDCU UR6, c[0x0][0x39c] ;  /* 0x00007380ff0677ac */ /* 0x000e620008000800 */
[----:B------:R4:W-:Y:S02]  /*18200*/  @P2 STG.E.U8 desc[UR24][R196.64], R200 ;  /* 0x000000c8c4002986 */ /* 0x0009e4000c101118 */
[----:B----4-:R-:W-:-:S02]  /*18210*/  IADD3 R196, P2, PT, R198, R3, RZ ;  /* 0x00000003c6c47210 */ /* 0x010fc40007f5e0ff */
[----:B-----5:R-:W-:Y:S02]  /*18220*/  F2FP.SATFINITE.E4M3.F32.PACK_AB_MERGE_C R200, R169, R168, RZ ;  /* 0x000000a8a9c8723e */ /* 0x020fe400048070ff */
[C---:B------:R-:W-:Y:S02]  /*18230*/  LEA.HI.X.SX32 R197, R198.reuse, R2, 0x1, P2 ;  /* 0x00000002c6c57211 */ /* 0x040fe400010f0eff */
[----:B------:R-:W-:Y:S01]  /*18240*/  ISETP.LT.AND P2, PT, R199, UR4, !P0 ;  /* 0x00000004c7007c0c */ /* 0x000fe2000c741270 */
[----:B------:R-:W-:Y:S01]  /*18250*/  VIADD R199, R198, UR5 ;  /* 0x00000005c6c77c36 */ /* 0x000fe20008000000 */
[----:B------:R-:W-:Y:S01]  /*18260*/  PRMT R203, R200, 0x9910, RZ ;  /* 0x00009910c8cb7816 */ /* 0x000fe200000000ff */
[----:B------:R4:W-:Y:S01]  /*18270*/  @P3 STG.E.U8 desc[UR24][R196.64], R200 ;  /* 0x000000c8c4003986 */ /* 0x0009e2000c101118 */
[----:B------:R-:W-:Y:S01]  /*18280*/  F2FP.SATFINITE.E4M3.F32.PACK_AB_MERGE_C R202, R167, R166, RZ ;  /* 0x000000a6a7ca723e */ /* 0x000fe200048070ff */
[----:B------:R-:W5:Y:S01]  /*18290*/  LDCU UR4, c[0x0][0x39c] ;  /* 0x00007380ff0477ac */ /* 0x000f620008000800 */
[----:B------:R-:W-:-:S02]  /*182a0*/  IADD3 R198, P3, PT, R199, R3, RZ ;  /* 0x00000003c7c67210 */ /* 0x000fc40007f7e0ff */
[----:B------:R-:W-:Y:S01]  /*182b0*/  SHF.R.S32.HI R203, RZ, 0x8, R203 ;  /* 0x00000008ffcb7819 */ /* 0x000fe200000114cb */
[C---:B----4-:R-:W-:Y:S01]  /*182c0*/  VIADD R200, R199.reuse, UR5 ;  /* 0x00000005c7c87c36 */ /* 0x050fe20008000000 */
[----:B------:R-:W-:-:S04]  /*182d0*/  LEA.HI.X.SX32 R199, R199, R2, 0x1, P3 ;  /* 0x00000002c7c77211 */ /* 0x000fc800018f0eff */
[C---:B------:R-:W-:Y:S01]  /*182e0*/  IADD3 R196, P3, PT, R200.reuse, R3, RZ ;  /* 0x00000003c8c47210 */ /* 0x040fe20007f7e0ff */
[----:B------:R4:W-:Y:S03]  /*182f0*/  @P4 STG.E.U8 desc[UR24][R198.64], R203 ;  /* 0x000000cbc6004986 */ /* 0x0009e6000c101118 */
[----:B------:R-:W-:Y:S02]  /*18300*/  LEA.HI.X.SX32 R197, R200, R2, 0x1, P3 ;  /* 0x00000002c8c57211 */ /* 0x000fe400018f0eff */
[----:B-1----:R-:W-:Y:S01]  /*18310*/  ISETP.LT.AND P3, PT, R201, UR6, !P0 ;  /* 0x00000006c9007c0c */ /* 0x002fe2000c761270 */
[----:B------:R-:W1:Y:S01]  /*18320*/  LDCU UR6, c[0x0][0x39c] ;  /* 0x00007380ff0677ac */ /* 0x000e620008000800 */
[----:B----4-:R-:W-:Y:S01]  /*18330*/  PRMT R198, R202, 0x9910, RZ ;  /* 0x00009910cac67816 */ /* 0x010fe200000000ff */
[----:B------:R-:W-:Y:S01]  /*18340*/  VIADD R199, R200, UR5 ;  /* 0x00000005c8c77c36 */ /* 0x000fe20008000000 */
[----:B------:R4:W-:Y:S03]  /*18350*/  @P6 STG.E.U8 desc[UR24][R196.64], R202 ;  /* 0x000000cac4006986 */ /* 0x0009e6000c101118 */
[----:B------:R-:W-:-:S02]  /*18360*/  IMAD.MOV.U32 R200, RZ, RZ, R198 ;  /* 0x000000ffffc87224 */ /* 0x000fc400078e00c6 */
[----:B------:R-:W-:-:S03]  /*18370*/  VIADD R198, R0, 0x5d ;  /* 0x0000005d00c67836 */ /* 0x000fc60000000000 */
[----:B------:R-:W-:Y:S02]  /*18380*/  SHF.R.S32.HI R200, RZ, 0x8, R200 ;  /* 0x00000008ffc87819 */ /* 0x000fe400000114c8 */
[----:B----4-:R-:W-:-:S04]  /*18390*/  IADD3 R196, P4, PT, R199, R3, RZ ;  /* 0x00000003c7c47210 */ /* 0x010fc80007f9e0ff */
[C---:B------:R-:W-:Y:S01]  /*183a0*/  LEA.HI.X.SX32 R197, R199.reuse, R2, 0x1, P4 ;  /* 0x00000002c7c57211 */ /* 0x040fe200020f0eff */
[----:B------:R-:W-:Y:S01]  /*183b0*/  VIADD R199, R199, UR5 ;  /* 0x00000005c7c77c36 */ /* 0x000fe20008000000 */
[----:B-----5:R-:W-:Y:S01]  /*183c0*/  ISETP.LT.AND P4, PT, R198, UR4, !P0 ;  /* 0x00000004c6007c0c */ /* 0x020fe2000c781270 */
[----:B------:R-:W4:Y:S02]  /*183d0*/  LDCU UR4, c[0x0][0x39c] ;  /* 0x00007380ff0477ac */ /* 0x000f240008000800 */
[----:B------:R5:W-:Y:S01]  /*183e0*/  @P1 STG.E.U8 desc[UR24][R196.64], R200 ;  /* 0x000000c8c4001986 */ /* 0x000be2000c101118 */
[----:B------:R-:W-:Y:S02]  /*183f0*/  IADD3 R198, P1, PT, R199, R3, RZ ;  /* 0x00000003c7c67210 */ /* 0x000fe40007f3e0ff */
[----:B------:R-:W-:Y:S01]  /*18400*/  F2FP.SATFINITE.E4M3.F32.PACK_AB_MERGE_C R201, R165, R164, RZ ;  /* 0x000000a4a5c9723e */ /* 0x000fe200048070ff */
[C---:B-----5:R-:W-:Y:S02]  /*18410*/  VIADD R196, R0.reuse, 0x5e ;  /* 0x0000005e00c47836 */ /* 0x060fe40000000000 */
[C---:B------:R-:W-:Y:S01]  /*18420*/  VIADD R200, R199.reuse, UR5 ;  /* 0x00000005c7c87c36 */ /* 0x040fe20008000000 */
[----:B------:R-:W-:Y:S01]  /*18430*/  LEA.HI.X.SX32 R199, R199, R2, 0x1, P1 ;  /* 0x00000002c7c77211 */ /* 0x000fe200008f0eff */
[----:B------:R-:W-:Y:S01]  /*18440*/  VIADD R197, R0, 0x5f ;  /* 0x0000005f00c57836 */ /* 0x000fe20000000000 */
[----:B0-----:R-:W-:Y:S01]  /*18450*/  ISETP.LT.AND P1, PT, R196, UR8, !P0 ;  /* 0x00000008c4007c0c */ /* 0x001fe2000c721270 */
[----:B------:R-:W0:Y:S01]  /*18460*/  LDCU UR8, c[0x0][0x39c] ;  /* 0x00007380ff0877ac */ /* 0x000e220008000800 */
[----:B------:R-:W-:-:S02]  /*18470*/  PRMT R202, R201, 0x9910, RZ ;  /* 0x00009910c9ca7816 */ /* 0x000fc400000000ff */
[CC--:B------:R-:W-:Y:S01]  /*18480*/  IADD3 R196, P6, PT, R200.reuse, R3.reuse, RZ ;  /* 0x00000003c8c47210 */ /* 0x0c0fe20007fde0ff */
[----:B------:R5:W-:Y:S01]  /*18490*/  @P5 STG.E.U8 desc[UR24][R198.64], R201 ;  /* 0x000000c9c6005986 */ /* 0x000be2000c101118 */
[----:B-1----:R-:W-:Y:S01]  /*184a0*/  ISETP.LT.AND P5, PT, R197, UR6, !P0 ;  /* 0x00000006c5007c0c */ /* 0x002fe2000c7a1270 */
[----:B------:R-:W1:Y:S01]  /*184b0*/  LDCU UR6, c[0x0][0x39c] ;  /* 0x00007380ff0677ac */ /* 0x000e620008000800 */
[C---:B------:R-:W-:Y:S02]  /*184c0*/  LEA.HI.X.SX32 R197, R200.reuse, R2, 0x1, P6 ;  /* 0x00000002c8c57211 */ /* 0x040fe400030f0eff */
[----:B-----5:R-:W-:Y:S01]  /*184d0*/  SHF.R.S32.HI R201, RZ, 0x8, R202 ;  /* 0x00000008ffc97819 */ /* 0x020fe200000114ca */
[----:B------:R-:W-:Y:S02]  /*184e0*/  VIADD R199, R200, UR5 ;  /* 0x00000005c8c77c36 */ /* 0x000fe40008000000 */
[----:B------:R-:W-:Y:S02]  /*184f0*/  VIADD R198, R0, 0x60 ;  /* 0x0000006000c67836 */ /* 0x000fe40000000000 */
[----:B------:R5:W-:Y:S03]  /*18500*/  @P2 STG.E.U8 desc[UR24][R196.64], R201 ;  /* 0x000000c9c4002986 */ /* 0x000be6000c101118 */
[----:B----4-:R-:W-:Y:S01]  /*18510*/  ISETP.LT.AND P2, PT, R198, UR4, !P0 ;  /* 0x00000004c6007c0c */ /* 0x010fe2000c741270 */
[----:B------:R-:W-:Y:S01]  /*18520*/  VIADD R200, R0, 0x61 ;  /* 0x0000006100c87836 */ /* 0x000fe20000000000 */
[----:B------:R-:W-:Y:S01]  /*18530*/  F2FP.SATFINITE.E4M3.F32.PACK_AB_MERGE_C R198, R163, R162, RZ ;  /* 0x000000a2a3c6723e */ /* 0x000fe200048070ff */
[----:B------:R-:W4:Y:S01]  /*18540*/  LDCU UR4, c[0x0][0x39c] ;  /* 0x00007380ff0477ac */ /* 0x000f220008000800 */
[----:B-----5:R-:W-:-:S04]  /*18550*/  IADD3 R196, P6, PT, R199, R3, RZ ;  /* 0x00000003c7c47210 */ /* 0x020fc80007fde0ff */
[C---:B------:R-:W-:Y:S01]  /*18560*/  LEA.HI.X.SX32 R197, R199.reuse, R2, 0x1, P6 ;  /* 0x00000002c7c57211 */ /* 0x040fe200030f0eff */
[----:B------:R-:W-:Y:S01]  /*18570*/  VIADD R199, R199, UR5 ;  /* 0x00000005c7c77c36 */ /* 0x000fe20008000000 */
[----:B------:R-:W-:-:S03]  /*18580*/  PRMT R202, R198, 0x9910, RZ ;  /* 0x00009910c6ca7816 */ /* 0x000fc600000000ff */
[----:B------:R5:W-:Y:S01]  /*18590*/  @P3 STG.E.U8 desc[UR24][R196.64], R198 ;  /* 0x000000c6c4003986 */ /* 0x000be2000c101118 */
[----:B0-----:R-:W-:Y:S01]  /*185a0*/  ISETP.LT.AND P3, PT, R200, UR8, !P0 ;  /* 0x00000008c8007c0c */ /* 0x001fe2000c761270 */
[C---:B------:R-:W-:Y:S01]  /*185b0*/  VIADD R200, R199.reuse, UR5 ;  /* 0x00000005c7c87c36 */ /* 0x040fe20008000000 */
[----:B------:R-:W-:Y:S01]  /*185c0*/  SHF.R.S32.HI R202, RZ, 0x8, R202 ;  /* 0x00000008ffca7819 */ /* 0x000fe200000114ca */
[----:B------:R-:W-:Y:S01]  /*185d0*/  VIADD R201, R0, 0x63 ;  /* 0x0000006300c97836 */ /* 0x000fe20000000000 */
[----:B------:R-:W0:Y:S01]  /*185e0*/  LDCU UR8, c[0x0][0x39c] ;  /* 0x00007380ff0877ac */ /* 0x000e220008000800 */
[----:B-----5:R-:W-:-:S04]  /*185f0*/  IADD3 R198, P6, PT, R199, R3, RZ ;  /* 0x00000003c7c67210 */ /* 0x020fc80007fde0ff */
[----:B------:R-:W-:-:S05]  /*18600*/  LEA.HI.X.SX32 R199, R199, R2, 0x1, P6 ;  /* 0x00000002c7c77211 */ /* 0x000fca00030f0eff */
[----:B------:R5:W-:Y:S02]  /*18610*/  @P4 STG.E.U8 desc[UR24][R198.64], R202 ;  /* 0x000000cac6004986 */ /* 0x000be4000c101118 */
[----:B-----5:R-:W-:Y:S02]  /*18620*/  F2FP.SATFINITE.E4M3.F32.PACK_AB_MERGE_C R202, R159, R158, RZ ;  /* 0x0000009e9fca723e */ /* 0x020fe400048070ff */
[----:B------:R-:W5:Y:S04]  /*18630*/  LDL.LU R158, [R1+0x358] ;  /* 0x00035800019e7983 */ /* 0x000f680000300800 */
[----:B------:R-:W5:Y:S01]  /*18640*/  LDL.LU R159, [R1+0x35c] ;  /* 0x00035c00019f7983 */ /* 0x000f620000300800 */
[----:B------:R-:W-:Y:S01]  /*18650*/  VIADD R197, R0, 0x62 ;  /* 0x0000006200c57836 */ /* 0x000fe20000000000 */
[----:B------:R-:W-:-:S02]  /*18660*/  IADD3 R196, P6, PT, R200, R3, RZ ;  /* 0x00000003c8c47210 */ /* 0x000fc40007fde0ff */
[----:B------:R-:W-:Y:S01]  /*18670*/  F2FP.SATFINITE.E4M3.F32.PACK_AB_MERGE_C R198, R161, R160, RZ ;  /* 0x000000a0a1c6723e */ /* 0x000fe200048070ff */
[C---:B------:R-:W-:Y:S01]  /*18680*/  VIADD R199, R200.reuse, UR5 ;  /* 0x00000005c8c77c36 */ /* 0x040fe20008000000 */
[----:B-1----:R-:W-:Y:S01]  /*18690*/  ISETP.LT.AND P4, PT, R197, UR6, !P0 ;  /* 0x00000006c5007c0c */ /* 0x002fe2000c781270 */
[----:B------:R-:W1:Y:S01]  /*186a0*/  LDCU UR6, c[0x0][0x39c] ;  /* 0x00007380ff0677ac */ /* 0x000e620008000800 */
[----:B------:R-:W-:Y:S02]  /*186b0*/  LEA.HI.X.SX32 R197, R200, R2, 0x1, P6 ;  /* 0x00000002c8c57211 */ /* 0x000fe400030f0eff */
[----:B----4-:R-:W-:Y:S01]  /*186c0*/  ISETP.LT.AND P6, PT, R201, UR4, !P0 ;  /* 0x00000004c9007c0c */ /* 0x010fe2000c7c1270 */
[----:B------:R-:W4:Y:S01]  /*186d0*/  LDCU UR4, c[0x0][0x39c] ;  /* 0x00007380ff0477ac */ /* 0x000f220008000800 */
[----:B------:R-:W-:Y:S01]  /*186e0*/  PRMT R200, R198, 0x9910, RZ ;  /* 0x00009910c6c87816 */ /* 0x000fe200000000ff */
[----:B------:R0:W-:Y:S01]  /*186f0*/  @P1 STG.E.U8 desc[UR24][R196.64], R198 ;  /* 0x000000c6c4001986 */ /* 0x0001e2000c101118 */
[----:B------:R-:W-:-:S03]  /*18700*/  VIADD R201, R0, 0x64 ;  /* 0x0000006400c97836 */ /* 0x000fc60000000000 */
[----:B0-----:R-:W-:Y:S01]  /*18710*/  IMAD.MOV.U32 R197, RZ, RZ, R200 ;  /* 0x000000ffffc57224 */ /* 0x001fe200078e00c8 */
[C---:B------:R-:W-:Y:S01]  /*18720*/  IADD3 R198, P1, PT, R199.reuse, R3, RZ ;  /* 0x00000003c7c67210 */ /* 0x040fe20007f3e0ff */
[----:B------:R-:W-:-:S03]  /*18730*/  VIADD R200, R199, UR5 ;  /* 0x00000005c7c87c36 */ /* 0x000fc60008000000 */
[----:B------:R-:W-:Y:S02]  /*18740*/  LEA.HI.X.SX32 R199, R199, R2, 0x1, P1 ;  /* 0x00000002c7c77211 */ /* 0x000fe400008f0eff */
[----:B------:R-:W-:Y:S02]  /*18750*/  SHF.R.S32.HI R197, RZ, 0x8, R197 ;  /* 0x00000008ffc57819 */ /* 0x000fe400000114c5 */
[----:B------:R-:W-:-:S03]  /*18760*/  IADD3 R196, P1, PT, R200, R3, RZ ;  /* 0x00000003c8c47210 */ /* 0x000fc60007f3e0ff */
[----:B------:R0:W-:Y:S02]  /*18770*/  @P5 STG.E.U8 desc[UR24][R198.64], R197 ;  /* 0x000000c5c6005986 */ /* 0x0001e4000c101118 */
[C---:B0-----:R-:W-:Y:S01]  /*18780*/  LEA.HI.X.SX32 R197, R200.reuse, R2, 0x1, P1 ;  /* 0x00000002c8c57211 */ /* 0x041fe200008f0eff */
[----:B------:R-:W-:Y:S01]  /*18790*/  VIADD R199, R200, UR5 ;  /* 0x00000005c8c77c36 */ /* 0x000fe20008000000 */
[----:B----4-:R-:W-:Y:S01]  /*187a0*/  ISETP.LT.AND P1, PT, R201, UR4, !P0 ;  /* 0x00000004c9007c0c */ /* 0x010fe2000c721270 */
[----:B------:R-:W0:Y:S01]  /*187b0*/  LDCU UR4, c[0x0][0x39c] ;  /* 0x00007380ff0477ac */ /* 0x000e220008000800 */
[----:B------:R-:W-:Y:S01]  /*187c0*/  PRMT R201, R202, 0x9910, RZ ;  /* 0x00009910cac97816 */ /* 0x000fe200000000ff */
[----:B------:R4:W-:Y:S01]  /*187d0*/  @P2 STG.E.U8 desc[UR24][R196.64], R202 ;  /* 0x000000cac4002986 */ /* 0x0009e2000c101118 */
[C---:B------:R-:W-:Y:S01]  /*187e0*/  IADD3 R198, P2, PT, R199.reuse, R3, RZ ;  /* 0x00000003c7c67210 */ /* 0x040fe20007f5e0ff */
[----:B------:R-:W-:Y:S01]  /*187f0*/  VIADD R200, R199, UR5 ;  /* 0x00000005c7c87c36 */ /* 0x000fe20008000000 */
[----:B------:R-:W-:-:S02]  /*18800*/  SHF.R.S32.HI R201, RZ, 0x8, R201 ;  /* 0x00000008ffc97819 */ /* 0x000fc400000114c9 */
[----:B------:R-:W-:Y:S01]  /*18810*/  LEA.HI.X.SX32 R199, R199, R2, 0x1, P2 ;  /* 0x00000002c7c77211 */ /* 0x000fe200010f0eff */
[C---:B----4-:R-:W-:Y:S02]  /*18820*/  VIADD R196, R0.reuse, 0x65 ;  /* 0x0000006500c47836 */ /* 0x050fe40000000000 */
[----:B------:R-:W-:-:S03]  /*18830*/  VIADD R197, R0, 0x66 ;  /* 0x0000006600c57836 */ /* 0x000fc60000000000 */
[----:B------:R-:W-:Y:S01]  /*18840*/  ISETP.LT.AND P2, PT, R196, UR8, !P0 ;  /* 0x00000008c4007c0c */ /* 0x000fe2000c741270 */
[----:B------:R4:W-:Y:S01]  /*18850*/  @P3 STG.E.U8 desc[UR24][R198.64], R201 ;  /* 0x000000c9c6003986 */ /* 0x0009e2000c101118 */
[C---:B------:R-:W-:Y:S01]  /*18860*/  IADD3 R196, P5, PT, R200.reuse, R3, RZ ;  /* 0x00000003c8c47210 */ /* 0x040fe20007fbe0ff */
[----:B------:R-:W2:Y:S01]  /*18870*/  LDCU UR8, c[0x0][0x39c] ;  /* 0x00007380ff0877ac */ /* 0x000ea20008000800 */
[----:B-1----:R-:W-:Y:S02]  /*18880*/  ISETP.LT.AND P3, PT, R197, UR6, !P0 ;  /* 0x00000006c5007c0c */ /* 0x002fe4000c761270 */
[----:B------:R-:W-:Y:S01]  /*18890*/  LEA.HI.X.SX32 R197, R200, R2, 0x1, P5 ;  /* 0x00000002c8c57211 */ /* 0x000fe200028f0eff */
[----:B------:R-:W1:Y:S01]  /*188a0*/  LDCU UR6, c[0x0][0x39c] ;  /* 0x00007380ff0677ac */ /* 0x000e620008000800 */
[----:B----4-:R-:W-:Y:S02]  /*188b0*/  VIADD R198, R0, 0x67 ;  /* 0x0000006700c67836 */ /* 0x010fe40000000000 */
[----:B------:R-:W-:-:S03]  /*188c0*/  VIADD R199, R200, UR5 ;  /* 0x00000005c8c77c36 */ /* 0x000fc60008000000 */
[----:B0-----:R-:W-:Y:S01]  /*188d0*/  ISETP.LT.AND P5, PT, R198, UR4, !P0 ;  /* 0x00000004c6007c0c */ /* 0x001fe2000c7a1270 */
[----:B------:R-:W-:Y:S01]  /*188e0*/  VIADD R200, R199, UR5 ;  /* 0x00000005c7c87c36 */ /* 0x000fe20008000000 */
[----:B------:R-:W0:Y:S01]  /*188f0*/  LDCU UR4, c[0x0][0x39c] ;  /* 0x00007380ff0477ac */ /* 0x000e220008000800 */
[----:B--2---:R-:W-:Y:S02]  /*18900*/  F2FP.SATFINITE.E4M3.F32.PACK_AB_MERGE_C R202, R157, R156, RZ ;  /* 0x0000009c9dca723e */ /* 0x004fe400048070ff */
[----:B-----5:R-:W-:-:S05]  /*18910*/  F2FP.SATFINITE.E4M3.F32.PACK_AB_MERGE_C R201, R159, R158, RZ ;  /* 0x0000009e9fc9723e */ /* 0x020fca00048070ff */
[----:B------:R2:W-:Y:S01]  /*18920*/  @P4 STG.E.U8 desc[UR24][R196.64], R201 ;  /* 0x000000c9c4004986 */ /* 0x0005e2000c101118 */
[-C--:B------:R-:W-:Y:S02]  /*18930*/  IADD3 R198, P4, PT, R199, R3.reuse, RZ ;  /* 0x00000003c7c67210 */ /* 0x080fe40007f9e0ff */
[----:B------:R-:W-:Y:S02]  /*18940*/  PRMT R203, R201, 0x9910, RZ ;  /* 0x00009910c9cb7816 */ /* 0x000fe400000000ff */
[----:B------:R-:W-:Y:S02]  /*18950*/  LEA.HI.X.SX32 R199, R199, R2, 0x1, P4 ;  /* 0x00000002c7c77211 */ /* 0x000fe400020f0eff */
[----:B------:R-:W-:Y:S02]  /*18960*/  SHF.R.S32.HI R203, RZ, 0x8, R203 ;  /* 0x00000008ffcb7819 */ /* 0x000fe400000114cb */
[----:B--2---:R-:W-:-:S03]  /*18970*/  IADD3 R196, P4, PT, R200, R3, RZ ;  /* 0x00000003c8c47210 */ /* 0x004fc60007f9e0ff */
[----:B------:R2:W-:Y:S01]  /*18980*/  @P6 STG.E.U8 desc[UR24][R198.64], R203 ;  /* 0x000000cbc6006986 */ /* 0x0005e2000c101118 */
[----:B------:R-:W-:-:S05]  /*18990*/  LEA.HI.X.SX32 R197, R200, R2, 0x1, P4 ;  /* 0x00000002c8c57211 */ /* 0x000fca00020f0eff */
[----:B------:R4:W-:Y:S01]  /*189a0*/  @P1 STG.E.U8 desc[UR24][R196.64], R202 ;  /* 0x000000cac4001986 */ /* 0x0009e2000c101118 */
[----:B--2---:R-:W-:Y:S01]  /*189b0*/  VIADD R198, R200, UR5 ;  /* 0x00000005c8c67c36 */ /* 0x004fe20008000000 */
[----:B------:R-:W-:Y:S01]  /*189c0*/  PRMT R200, R202, 0x9910, RZ ;  /* 0x00009910cac87816 */ /* 0x000fe200000000ff */
[C---:B------:R-:W-:Y:S02]  /*189d0*/  VIADD R199, R0.reuse, 0x6a ;  /* 0x0000006a00c77836 */ /* 0x040fe40000000000 */
[----:B----4-:R-:W-:Y:S01]  /*189e0*/  VIADD R197, R0, 0x69 ;  /* 0x0000006900c57836 */ /* 0x010fe20000000000 */
[----:B------:R-:W-:Y:S02]  /*189f0*/  IADD3 R196, P1, PT, R198, R3, RZ ;  /* 0x00000003c6c47210 */ /* 0x000fe40007f3e0ff */
[----:B------:R-:W-:Y:S02]  /*18a00*/  SHF.R.S32.HI R200, RZ, 0x8, R200 ;  /* 0x00000008ffc87819 */ /* 0x000fe400000114c8 */
[----:B-1----:R-:W-:Y:S01]  /*18a10*/  ISETP.LT.AND P6, PT, R197, UR6, !P0 ;  /* 0x00000006c5007c0c */ /* 0x002fe2000c7c1270 */
[----:B------:R-:W-:Y:S01]  /*18a20*/  VIADD R201, R0, 0x68 ;  /* 0x0000006800c97836 */ /* 0x000fe20000000000 */
[C---:B------:R-:W-:Y:S01]  /*18a30*/  LEA.HI.X.SX32 R197, R198.reuse, R2, 0x1, P1 ;  /* 0x00000002c6c57211 */ /* 0x040fe200008f0eff */
[----:B------:R-:W1:Y:S01]  /*18a40*/  LDCU UR6, c[0x0][0x39c] ;  /* 0x00007380ff0677ac */ /* 0x000e620008000800 */
[----:B0-----:R-:W-:Y:S01]  /*18a50*/  ISETP.LT.AND P1, PT, R199, UR4, !P0 ;  /* 0x00000004c7007c0c */ /* 0x001fe2000c721270 */
[----:B------:R-:W-:-:S02]  /*18a60*/  VIADD R199, R198, UR5 ;  /* 0x00000005c6c77c36 */ /* 0x000fc40008000000 */
[----:B------:R0:W-:Y:S01]  /*18a70*/  @P2 STG.E.U8 desc[UR24][R196.64], R200 ;  /* 0x000000c8c4002986 */ /* 0x0001e2000c101118 */
[----:B------:R-:W-:Y:S01]  /*18a80*/  ISETP.LT.AND P4, PT, R201, UR8, !P0 ;  /* 0x00000008c9007c0c */ /* 0x000fe2000c781270 */
[----:B------:R-:W2:Y:S01]  /*18a90*/  LDCU UR8, c[0x0][0x39c] ;  /* 0x00007380ff0877ac */ /* 0x000ea20008000800 */
[----:B------:R-:W-:Y:S02]  /*18aa0*/  IADD3 R198, P2, PT, R199, R3, RZ ;  /* 0x00000003c7c67210 */ /* 0x000fe40007f5e0ff */
[----:B------:R-:W-:Y:S01]  /*18ab0*/  F2FP.SATFINITE.E4M3.F32.PACK_AB_MERGE_C R202, R155, R154, RZ ;  /* 0x0000009a9bca723e */ /* 0x000fe200048070ff */
[----:B------:R-:W4:Y:S01]  /*18ac0*/  LDCU UR4, c[0x0][0x39c] ;  /* 0x00007380ff0477ac */ /* 0x000f220008000800 */
[C---:B0-----:R-:W-:Y:S01]  /*18ad0*/  VIADD R200, R199.reuse, UR5 ;  /* 0x00000005c7c87c36 */ /* 0x041fe20008000000 */
[----:B------:R-:W-:Y:S02]  /*18ae0*/  LEA.HI.X.SX32 R199, R199, R2, 0x1, P2 ;  /* 0x00000002c7c77211 */ /* 0x000fe400010f0eff */
[----:B------:R-:W-:-:S02]  /*18af0*/  PRMT R203, R202, 0x9910, RZ ;  /* 0x00009910cacb7816 */ /* 0x000fc400000000ff */
[C---:B------:R-:W-:Y:S01]  /*18b00*/  IADD3 R196, P2, PT, R200.reuse, R3, RZ ;  /* 0x00000003c8c47210 */ /* 0x040fe20007f5e0ff */
[----:B------:R0:W-:Y:S03]  /*18b10*/  @P3 STG.E.U8 desc[UR24][R198.64], R202 ;  /* 0x000000cac6003986 */ /* 0x0001e6000c101118 */
[----:B------:R-:W-:Y:S01]  /*18b20*/  LEA.HI.X.SX32 R197, R200, R2, 0x1, P2 ;  /* 0x00000002c8c57211 */ /* 0x000fe200010f0eff */
[----:B------:R-:W-:Y:S01]  /*18b30*/  VIADD R201, R0, 0x6b ;  /* 0x0000006b00c97836 */ /* 0x000fe20000000000 */
[----:B0-----:R-:W-:Y:S01]  /*18b40*/  SHF.R.S32.HI R202, RZ, 0x8, R203 ;  /* 0x00000008ffca7819 */ /* 0x001fe200000114cb */
[----:B------:R-:W-:Y:S02]  /*18b50*/  VIADD R199, R200, UR5 ;  /* 0x00000005c8c77c36 */ /* 0x000fe40008000000 */
[----:B------:R-:W-:Y:S02]  /*18b60*/  VIADD R198, R0, 0x6c ;  /* 0x0000006c00c67836 */ /* 0x000fe40000000000 */
[----:B------:R0:W-:Y:S01]  /*18b70*/  @P5 STG.E.U8 desc[UR24][R196.64], R202 ;  /* 0x000000cac4005986 */ /* 0x0001e2000c101118 */
[----:B---3--:R-:W-:-:S02]  /*18b80*/  F2FP.SATFINITE.E4M3.F32.PACK_AB_MERGE_C R200, R153, R152, RZ ;  /* 0x0000009899c8723e */ /* 0x008fc400048070ff */
[----:B--2---:R-:W-:Y:S01]  /*18b90*/  ISETP.LT.AND P2, PT, R201, UR8, !P0 ;  /* 0x00000008c9007c0c */ /* 0x004fe2000c741270 */
[----:B------:R-:W2:Y:S01]  /*18ba0*/  LDCU UR8, c[0x0][0x39c] ;  /* 0x00007380ff0877ac */ /* 0x000ea20008000800 */
[----:B-1----:R-:W-:Y:S01]  /*18bb0*/  ISETP.LT.AND P3, PT, R198, UR6, !P0 ;  /* 0x00000006c6007c0c */ /* 0x002fe2000c761270 */
[----:B------:R-:W-:Y:S01]  /*18bc0*/  VIADD R198, R0, 0x6d ;  /* 0x0000006d00c67836 */ /* 0x000fe20000000000 */
[----:B------:R-:W-:Y:S01]  /*18bd0*/  PRMT R201, R200, 0x9910, RZ ;  /* 0x00009910c8c97816 */ /* 0x000fe200000000ff */
[----:B------:R-:W1:Y:S01]  /*18be0*/  LDCU UR6, c[0x0][0x39c] ;  /* 0x00007380ff0677ac */ /* 0x000e620008000800 */
[----:B0-----:R-:W-:-:S04]  /*18bf0*/  IADD3 R196, P5, PT, R199, R3, RZ ;  /* 0x00000003c7c47210 */ /* 0x001fc80007fbe0ff */
[CC--:B------:R-:W-:Y:S01]  /*18c00*/  LEA.HI.X.SX32 R197, R199.reuse, R2.reuse, 0x1, P5 ;  /* 0x00000002c7c57211 */ /* 0x0c0fe200028f0eff */
[----:B------:R-:W-:Y:S01]  /*18c10*/  VIADD R199, R199, UR5 ;  /* 0x00000005c7c77c36 */ /* 0x000fe20008000000 */
[----:B----4-:R-:W-:Y:S01]  /*18c20*/  ISETP.LT.AND P5, PT, R198, UR4, !P0 ;  /* 0x00000004c6007c0c */ /* 0x010fe2000c7a1270 */
[----:B------:R-:W0:Y:S02]  /*18c30*/  LDCU UR4, c[0x0][0x39c] ;  /* 0x00007380ff0477ac */ /* 0x000e240008000800 */
[----:B------:R3:W-:Y:S01]  /*18c40*/  @P4 STG.E.U8 desc[UR24][R196.64], R200 ;  /* 0x000000c8c4004986 */ /* 0x0007e2000c101118 */
[C---:B------:R-:W-:Y:S01]  /*18c50*/  IADD3 R198, P4, PT, R199.reuse, R3, RZ ;  /* 0x00000003c7c67210 */ /* 0x040fe20007f9e0ff */
[----:B---3--:R-:W-:Y:S02]  /*18c60*/  IMAD.MOV.U32 R197, RZ, RZ, R201 ;  /* 0x000000ffffc57224 */ /* 0x008fe400078e00c9 */
[C---:B------:R-:W-:Y:S01]  /*18c70*/  VIADD R200, R199.reuse, UR5 ;  /* 0x00000005c7c87c36 */ /* 0x040fe20008000000 */
[----:B------:R-:W-:-:S02]  /*18c80*/  LEA.HI.X.SX32 R199, R199, R2, 0x1, P4 ;  /* 0x00000002c7c77211 */ /* 0x000fc400020f0eff */
[----:B------:R-:W-:Y:S02]  /*18c90*/  SHF.R.S32.HI R197, RZ, 0x8, R197 ;  /* 0x00000008ffc57819 */ /* 0x000fe400000114c5 */
[-C--:B------:R-:W-:Y:S01]  /*18ca0*/  IADD3 R196, P4, PT, R200, R3.reuse, RZ ;  /* 0x00000003c8c47210 */ /* 0x080fe20007f9e0ff */
[----:B------:R-:W-:Y:S01]  /*18cb0*/  VIADD R201, R0, 0x6e ;  /* 0x0000006e00c97836 */ /* 0x000fe20000000000 */
[----:B------:R-:W-:Y:S01]  /*18cc0*/  F2FP.SATFINITE.E4M3.F32.PACK_AB_MERGE_C R202, R151, R150, RZ ;  /* 0x0000009697ca723e */ /* 0x000fe200048070ff */
[----:B------:R3:W-:Y:S02]  /*18cd0*/  @P6 STG.E.U8 desc[UR24][R198.64], R197 ;  /* 0x000000c5c6006986 */ /* 0x0007e4000c101118 */
[C---:B---3--:R-:W-:Y:S01]  /*18ce0*/  LEA.HI.X.SX32 R197, R200.reuse, R2, 0x1, P4 ;  /* 0x00000002c8c57211 */ /* 0x048fe200020f0eff */
[----:B------:R-:W-:Y:S01]  /*18cf0*/  VIADD R199, R200, UR5 ;  /* 0x00000005c8c77c36 */ /* 0x000fe20008000000 */
[----:B-1----:R-:W-:Y:S01]  /*18d00*/  ISETP.LT.AND P4, PT, R201, UR6, !P0 ;  /* 0x00000006c9007c0c */ /* 0x002fe2000c781270 */
[----:B------:R-:W1:Y:S01]  /*18d10*/  LDCU UR6, c[0x0][0x39c] ;  /* 0x00007380ff0677ac */ /* 0x000e620008000800 */
[----:B------:R-:W-:Y:S01]  /*18d20*/  PRMT R201, R202, 0x9910, RZ ;  /* 0x00009910cac97816 */ /* 0x000fe200000000ff */
[----:B------:R3:W-:Y:S01]  /*18d30*/  @P1 STG.E.U8 desc[UR24][R196.64], R202 ;  /* 0x000000cac4001986 */ /* 0x0007e2000c101118 */
[C---:B------:R-:W-:Y:S01]  /*18d40*/  IADD3 R198, P1, PT, R199.reuse, R3, RZ ;  /* 0x00000003c7c67210 */ /* 0x040fe20007f3e0ff */
[----:B------:R-:W-:Y:S01]  /*18d50*/  VIADD R200, R199, UR5 ;  /* 0x00000005c7c87c36 */ /* 0x000fe20008000000 */
[----:B------:R-:W-:-:S02]  /*18d60*/  SHF.R.S32.HI R201, RZ, 0x8, R201 ;  /* 0x00000008ffc97819 */ /* 0x000fc400000114c9 */
[----:B------:R-:W-:Y:S01]  /*18d70*/  LEA.HI.X.SX32 R199, R199, R2, 0x1, P1 ;  /* 0x00000002c7c77211 */ /* 0x000fe200008f0eff */
[C---:B---3--:R-:W-:Y:S02]  /*18d80*/  VIADD R196, R0.reuse, 0x6f ;  /* 0x0000006f00c47836 */ /* 0x048fe40000000000 */
[----:B------:R-:W-:-:S03]  /*18d90*/  VIADD R197, R0, 0x70 ;  /* 0x0000007000c57836 */ /* 0x000fc60000000000 */
[----:B0-----:R-:W-:Y:S01]  /*18da0*/  ISETP.LT.AND P1, PT, R196, UR4, !P0 ;  /* 0x00000004c4007c0c */ /* 0x001fe2000c721270 */
[----:B------:R0:W-:Y:S01]  /*18db0*/  @P2 STG.E.U8 desc[UR24][R198.64], R201 ;  /* 0x000000c9c6002986 */ /* 0x0001e2000c101118 */
[C---:B------:R-:W-:Y:S01]  /*18dc0*/  IADD3 R196, P6, PT, R200.reuse, R3, RZ ;  /* 0x00000003c8c47210 */ /* 0x040fe20007fde0ff */
[----:B------:R-:W3:Y:S01]  /*18dd0*/  LDCU UR4, c[0x0][0x39c] ;  /* 0x00007380ff0477ac */ /* 0x000ee20008000800 */
[----:B------:R-:W-:Y:S02]  /*18de0*/  ISETP.LT.AND P2, PT, R197, UR7, !P0 ;  /* 0x00000007c5007c0c */ /* 0x000fe4000c741270 */
[----:B------:R-:W-:Y:S01]  /*18df0*/  LEA.HI.X.SX32 R197, R200, R2, 0x1, P6 ;  /* 0x00000002c8c57211 */ /* 0x000fe200030f0eff */
[----:B------:R-:W4:Y:S01]  /*18e00*/  LDCU UR7, c[0x0][0x39c] ;  /* 0x00007380ff0777ac */ /* 0x000f220008000800 */
[----:B0-----:R-:W-:Y:S01]  /*18e10*/  VIADD R198, R0, 0x71 ;  /* 0x0000007100c67836 */ /* 0x001fe20000000000 */
[----:B------:R-:W-:Y:S01]  /*18e20*/  F2FP.SATFINITE.E4M3.F32.PACK_AB_MERGE_C R201, R149, R148, RZ ;  /* 0x0000009495c9723e */ /* 0x000fe200048070ff */
[----:B------:R-:W-:-:S03]  /*18e30*/  VIADD R199, R200, UR5 ;  /* 0x00000005c8c77c36 */ /* 0x000fc60008000000 */
[----:B-1----:R-:W-:Y:S01]  /*18e40*/  ISETP.LT.AND P6, PT, R198, UR6, !P0 ;  /* 0x00000006c6007c0c */ /* 0x002fe2000c7c1270 */
[----:B------:R0:W-:Y:S01]  /*18e50*/  @P3 STG.E.U8 desc[UR24][R196.64], R201 ;  /* 0x000000c9c4003986 */ /* 0x0001e2000c101118 */
[CC--:B------:R-:W-:Y:S01]  /*18e60*/  IADD3 R198, P3, PT, R199.reuse, R3.reuse, RZ ;  /* 0x00000003c7c67210 */ /* 0x0c0fe20007f7e0ff */
[----:B------:R-:W-:Y:S01]  /*18e70*/  VIADD R200, R199, UR5 ;  /* 0x00000005c7c87c36 */ /* 0x000fe20008000000 */
[----:B------:R-:W-:Y:S01]  /*18e80*/  PRMT R203, R201, 0x9910, RZ ;  /* 0x00009910c9cb7816 */ /* 0x000fe200000000ff */
[----:B------:R-:W1:Y:S01]  /*18e90*/  LDCU UR6, c[0x0][0x39c] ;  /* 0x00007380ff0677ac */ /* 0x000e620008000800 */
[----:B------:R-:W-:Y:S02]  /*18ea0*/  LEA.HI.X.SX32 R199, R199, R2, 0x1, P3 ;  /* 0x00000002c7c77211 */ /* 0x000fe400018f0eff */
[----:B------:R-:W-:Y:S02]  /*18eb0*/  SHF.R.S32.HI R203, RZ, 0x8, R203 ;  /* 0x00000008ffcb7819 */ /* 0x000fe400000114cb */
[----:B0-----:R-:W-:-:S02]  /*18ec0*/  IADD3 R196, P3, PT, R200, R3, RZ ;  /* 0x00000003c8c47210 */ /* 0x001fc40007f7e0ff */
[----:B------:R-:W-:Y:S02]  /*18ed0*/  F2FP.SATFINITE.E4M3.F32.PACK_AB_MERGE_C R202, R147, R146, RZ ;  /* 0x0000009293ca723e */ /* 0x000fe400048070ff */
[C---:B------:R-:W-:Y:S01]  /*18ee0*/  LEA.HI.X.SX32 R197, R200.reuse, R2, 0x1, P3 ;  /* 0x00000002c8c57211 */ /* 0x040fe200018f0eff */
[----:B------:R0:W-:Y:S04]  /*18ef0*/  @P5 STG.E.U8 desc[UR24][R198.64], R203 ;  /* 0x000000cbc6005986 */ /* 0x0001e8000c101118 */
[----:B------:R5:W-:Y:S01]  /*18f00*/  @P4 STG.E.U8 desc[UR24][R196.64], R202 ;  /* 0x000000cac4004986 */ /* 0x000be2000c101118 */
[----:B0-----:R-:W-:Y:S01]  /*18f10*/  VIADD R198, R200, UR5 ;  /* 0x00000005c8c67c36 */ /* 0x001fe20008000000 */
[----:B------:R-:W-:Y:S01]  /*18f20*/  PRMT R200, R202, 0x9910, RZ ;  /* 0x00009910cac87816 */ /* 0x000fe200000000ff */
[----:B------:R-:W-:-:S02]  /*18f30*/  VIADD R199, R0, 0x74 ;  /* 0x0000007400c77836 */ /* 0x000fc40000000000 */
[----:B-----5:R-:W-:Y:S01]  /*18f40*/  VIADD R197, R0, 0x73 ;  /* 0x0000007300c57836 */ /* 0x020fe20000000000 */
[----:B------:R-:W-:Y:S02]  /*18f50*/  IADD3 R196, P5, PT, R198, R3, RZ ;  /* 0x00000003c6c47210 */ /* 0x000fe40007fbe0ff */
[----:B------:R-:W-:Y:S02]  /*18f60*/  SHF.R.S32.HI R200, RZ, 0x8, R200 ;  /* 0x00000008ffc87819 */ /* 0x000fe400000114c8 */
[----:B-1----:R-:W-:Y:S01]  /*18f70*/  ISETP.LT.AND P4, PT, R197, UR6, !P0 ;  /* 0x00000006c5007c0c */ /* 0x002fe2000c781270 */
[----:B------:R-:W-:Y:S01]  /*18f80*/  VIADD R201, R0, 0x72 ;  /* 0x0000007200c97836 */ /* 0x000fe20000000000 */
[C---:B------:R-:W-:Y:S01]  /*18f90*/  LEA.HI.X.SX32 R197, R198.reuse, R2, 0x1, P5 ;  /* 0x00000002c6c57211 */ /* 0x040fe200028f0eff */
[----:B------:R-:W0:Y:S01]  /*18fa0*/  LDCU UR6, c[0x0][0x39c] ;  /* 0x00007380ff0677ac */ /* 0x000e220008000800 */
[----:B----4-:R-:W-:Y:S01]  /*18fb0*/  ISETP.LT.AND P5, PT, R199, UR7, !P0 ;  /* 0x00000007c7007c0c */ /* 0x010fe2000c7a1270 */
[----:B------:R-:W-:-:S02]  /*18fc0*/  VIADD R199, R198, UR5 ;  /* 0x00000005c6c77c36 */ /* 0x000fc40008000000 */
[----:B------:R1:W-:Y:S01]  /*18fd0*/  @P1 STG.E.U8 desc[UR24][R196.64], R200 ;  /* 0x000000c8c4001986 */ /* 0x0003e2000c101118 */
[----:B---3--:R-:W-:Y:S01]  /*18fe0*/  ISETP.LT.AND P3, PT, R201, UR4, !P0 ;  /* 0x00000004c9007c0c */ /* 0x008fe2000c761270 */
[----:B------:R-:W3:Y:S01]  /*18ff0*/  LDCU UR4, c[0x0][0x39c] ;  /* 0x00007380ff0477ac */ /* 0x000ee20008000800 */
[----:B------:R-:W-:Y:S02]  /*19000*/  IADD3 R198, P1, PT, R199, R3, RZ ;  /* 0x00000003c7c67210 */ /* 0x000fe40007f3e0ff */
[----:B------:R-:W-:Y:S01]  /*19010*/  F2FP.SATFINITE.E4M3.F32.PACK_AB_MERGE_C R202, R145, R144, RZ ;  /* 0x0000009091ca723e */ /* 0x000fe200048070ff */
[----:B------:R-:W4:Y:S01]  /*19020*/  LDCU UR7, c[0x0][0x39c] ;  /* 0x00007380ff0777ac */ /* 0x000f220008000800 */
[C---:B-1----:R-:W-:Y:S01]  /*19030*/  VIADD R200, R199.reuse, UR5 ;  /* 0x00000005c7c87c36 */ /* 0x042fe20008000000 */
[----:B------:R-:W-:Y:S02]  /*19040*/  LEA.HI.X.SX32 R199, R199, R2, 0x1, P1 ;  /* 0x00000002c7c77211 */ /* 0x000fe400008f0eff */
[----:B------:R-:W-:-:S02]  /*19050*/  PRMT R203, R202, 0x9910, RZ ;  /* 0x00009910cacb7816 */ /* 0x000fc400000000ff */
[CC--:B------:R-:W-:Y:S01]  /*19060*/  IADD3 R196, P1, PT, R200.reuse, R3.reuse, RZ ;  /* 0x00000003c8c47210 */ /* 0x0c0fe20007f3e0ff */
[----:B------:R1:W-:Y:S03]  /*19070*/  @P2 STG.E.U8 desc[UR24][R198.64], R202 ;  /* 0x000000cac6002986 */ /* 0x0003e6000c101118 */
[----:B------:R-:W-:Y:S01]  /*19080*/  LEA.HI.X.SX32 R197, R200, R2, 0x1, P1 ;  /* 0x00000002c8c57211 */ /* 0x000fe200008f0eff */
[----:B------:R-:W-:Y:S01]  /*19090*/  VIADD R201, R0, 0x75 ;  /* 0x0000007500c97836 */ /* 0x000fe20000000000 */
[----:B-1----:R-:W-:Y:S01]  /*190a0*/  SHF.R.S32.HI R202, RZ, 0x8, R203 ;  /* 0x00000008ffca7819 */ /* 0x002fe200000114cb */
[----:B------:R-:W-:Y:S02]  /*190b0*/  VIADD R199, R200, UR5 ;  /* 0x00000005c8c77c36 */ /* 0x000fe40008000000 */
[----:B------:R-:W-:Y:S02]  /*190c0*/  VIADD R198, R0, 0x76 ;  /* 0x0000007600c67836 */ /* 0x000fe40000000000 */
[----:B------:R1:W-:Y:S01]  /*190d0*/  @P6 STG.E.U8 desc[UR24][R196.64], R202 ;  /* 0x000000cac4006986 */ /* 0x0003e2000c101118 */
[----:B---3--:R-:W-:Y:S01]  /*190e0*/  ISETP.LT.AND P1, PT, R201, UR4, !P0 ;  /* 0x00000004c9007c0c */ /* 0x008fe2000c721270 */
[----:B------:R-:W3:Y:S01]  /*190f0*/  LDCU UR4, c[0x0][0x39c] ;  /* 0x00007380ff0477ac */ /* 0x000ee20008000800 */
[----:B0-----:R-:W-:Y:S01]  /*19100*/  ISETP.LT.AND P6, PT, R198, UR6, !P0 ;  /* 0x00000006c6007c0c */ /* 0x001fe2000c7c1270 */
[----:B------:R-:W-:Y:S01]  /*19110*/  VIADD R198, R0, 0x77 ;  /* 0x0000007700c67836 */ /* 0x000fe20000000000 */
[----:B------:R-:W-:Y:S01]  /*19120*/  F2FP.SATFINITE.E4M3.F32.PACK_AB_MERGE_C R200, R143, R142, RZ ;  /* 0x0000008e8fc8723e */ /* 0x000fe200048070ff */
[----:B------:R-:W0:Y:S01]  /*19130*/  LDCU UR6, c[0x0][0x39c] ;  /* 0x00007380ff0677ac */ /* 0x000e220008000800 */
[----:B-1----:R-:W-:-:S04]  /*19140*/  IADD3 R196, P2, PT, R199, R3, RZ ;  /* 0x00000003c7c47210 */ /* 0x002fc80007f5e0ff */
[C---:B------:R-:W-:Y:S01]  /*19150*/  LEA.HI.X.SX32 R197, R199.reuse, R2, 0x1, P2 ;  /* 0x00000002c7c57211 */ /* 0x040fe200010f0eff */
[----:B------:R-:W-:Y:S01]  /*19160*/  VIADD R199, R199, UR5 ;  /* 0x00000005c7c77c36 */ /* 0x000fe20008000000 */
[----:B----4-:R-:W-:Y:S02]  /*19170*/  ISETP.LT.AND P2, PT, R198, UR7, !P0 ;  /* 0x00000007c6007c0c */ /* 0x010fe4000c741270 */
[----:B------:R-:W-:Y:S01]  /*19180*/  F2FP.SATFINITE.E4M3.F32.PACK_AB_MERGE_C R202, R141, R140, RZ ;  /* 0x0000008c8dca723e */ /* 0x000fe200048070ff */
[----:B------:R1:W-:Y:S01]  /*19190*/  @P3 STG.E.U8 desc[UR24][R196.64], R200 ;  /* 0x000000c8c4003986 */ /* 0x0003e2000c101118 */
[----:B------:R-:W-:Y:S01]  /*191a0*/  PRMT R203, R200, 0x9910, RZ ;  /* 0x00009910c8cb7816 */ /* 0x000fe200000000ff */
[----:B------:R-:W-:Y:S01]  /*191b0*/  VIADD R201, R0, 0x78 ;  /* 0x0000007800c97836 */ /* 0x000fe20000000000 */
[C---:B------:R-:W-:Y:S01]  /*191c0*/  IADD3 R198, P3, PT, R199.reuse, R3, RZ ;  /* 0x00000003c7c67210 */ /* 0x040fe20007f7e0ff */
[----:B------:R-:W4:Y:S01]  /*191d0*/  LDCU UR7, c[0x0][0x39c] ;  /* 0x00007380ff0777ac */ /* 0x000f220008000800 */
[----:B------:R-:W-:Y:S01]  /*191e0*/  SHF.R.S32.HI R203, RZ, 0x8, R203 ;  /* 0x00000008ffcb7819 */ /* 0x000fe200000114cb */
[C---:B-1----:R-:W-:Y:S01]  /*191f0*/  VIADD R200, R199.reuse, UR5 ;  /* 0x00000005c7c87c36 */ /* 0x042fe20008000000 */
[----:B------:R-:W-:-:S04]  /*19200*/  LEA.HI.X.SX32 R199, R199, R2, 0x1, P3 ;  /* 0x00000002c7c77211 */ /* 0x000fc800018f0eff */
[C---:B------:R-:W-:Y:S01]  /*19210*/  IADD3 R196, P3, PT, R200.reuse, R3, RZ ;  /* 0x00000003c8c47210 */ /* 0x040fe20007f7e0ff */
[----:B------:R1:W-:Y:S03]  /*19220*/  @P4 STG.E.U8 desc[UR24][R198.64], R203 ;  /* 0x000000cbc6004986 */ /* 0x0003e6000c101118 */
[----:B------:R-:W-:Y:S02]  /*19230*/  LEA.HI.X.SX32 R197, R200, R2, 0x1, P3 ;  /* 0x00000002c8c57211 */ /* 0x000fe400018f0eff */
[----:B---3--:R-:W-:Y:S01]  /*19240*/  ISETP.LT.AND P3, PT, R201, UR4, !P0 ;  /* 0x00000004c9007c0c */ /* 0x008fe2000c761270 */
[----:B------:R-:W3:Y:S01]  /*19250*/  LDCU UR4, c[0x0][0x39c] ;  /* 0x00007380ff0477ac */ /* 0x000ee20008000800 */
[----:B-1----:R-:W-:Y:S01]  /*19260*/  PRMT R198, R202, 0x9910, RZ ;  /* 0x00009910cac67816 */ /* 0x002fe200000000ff */
[----:B------:R-:W-:Y:S01]  /*19270*/  VIADD R199, R200, UR5 ;  /* 0x00000005c8c77c36 */ /* 0x000fe20008000000 */
[----:B------:R1:W-:Y:S03]  /*19280*/  @P5 STG.E.U8 desc[UR24][R196.64], R202 ;  /* 0x000000cac4005986 */ /* 0x0003e6000c101118 */
[----:B------:R-:W-:-:S02]  /*19290*/  IMAD.MOV.U32 R200, RZ, RZ, R198 ;  /* 0x000000ffffc87224 */ /* 0x000fc400078e00c6 */
[----:B------:R-:W-:-:S03]  /*192a0*/  VIADD R198, R0, 0x79 ;  /* 0x0000007900c67836 */ /* 0x000fc60000000000 */
[----:B------:R-:W-:Y:S02]  /*192b0*/  SHF.R.S32.HI R200, RZ, 0x8, R200 ;  /* 0x00000008ffc87819 */ /* 0x000fe400000114c8 */
[----:B-1----:R-:W-:-:S04]  /*192c0*/  IADD3 R196, P4, PT, R199, R3, RZ ;  /* 0x00000003c7c47210 */ /* 0x002fc80007f9e0ff */
[C---:B------:R-:W-:Y:S01]  /*192d0*/  LEA.HI.X.SX32 R197, R199.reuse, R2, 0x1, P4 ;  /* 0x00000002c7c57211 */ /* 0x040fe200020f0eff */
[----:B------:R-:W-:Y:S01]  /*192e0*/  VIADD R199, R199, UR5 ;  /* 0x00000005c7c77c36 */ /* 0x000fe20008000000 */
[----:B0-----:R-:W-:Y:S01]  /*192f0*/  ISETP.LT.AND P4, PT, R198, UR6, !P0 ;  /* 0x00000006c6007c0c */ /* 0x001fe2000c781270 */
[----:B------:R-:W0:Y:S02]  /*19300*/  LDCU UR6, c[0x0][0x39c] ;  /* 0x00007380ff0677ac */ /* 0x000e240008000800 */
[----:B------:R1:W-:Y:S01]  /*19310*/  @P1 STG.E.U8 desc[UR24][R196.64], R200 ;  /* 0x000000c8c4001986 */ /* 0x0003e2000c101118 */
[----:B------:R-:W-:Y:S02]  /*19320*/  IADD3 R198, P1, PT, R199, R3, RZ ;  /* 0x00000003c7c67210 */ /* 0x000fe40007f3e0ff */
[----:B------:R-:W-:Y:S01]  /*19330*/  F2FP.SATFINITE.E4M3.F32.PACK_AB_MERGE_C R201, R139, R138, RZ ;  /* 0x0000008a8bc9723e */ /* 0x000fe200048070ff */
[C---:B-1----:R-:W-:Y:S02]  /*19340*/  VIADD R196, R0.reuse, 0x7a ;  /* 0x0000007a00c47836 */ /* 0x042fe40000000000 */
[C---:B------:R-:W-:Y:S01]  /*19350*/  VIADD R200, R199.reuse, UR5 ;  /* 0x00000005c7c87c36 */ /* 0x040fe20008000000 */
[----:B------:R-:W-:Y:S01]  /*19360*/  LEA.HI.X.SX32 R199, R199, R2, 0x1, P1 ;  /* 0x00000002c7c77211 */ /* 0x000fe200008f0eff */
[----:B------:R-:W-:Y:S01]  /*19370*/  VIADD R197, R0, 0x7b ;  /* 0x0000007b00c57836 */ /* 0x000fe20000000000 */
[----:B---3--:R-:W-:Y:S01]  /*19380*/  ISETP.LT.AND P1, PT, R196, UR4, !P0 ;  /* 0x00000004c4007c0c */ /* 0x008fe2000c721270 */
[----:B------:R-:W1:Y:S01]  /*19390*/  LDCU UR4, c[0x0][0x39c] ;  /* 0x00007380ff0477ac */ /* 0x000e620008000800 */
[----:B------:R-:W-:-:S02]  /*193a0*/  PRMT R202, R201, 0x9910, RZ ;  /* 0x00009910c9ca7816 */ /* 0x000fc400000000ff */
[CC--:B------:R-:W-:Y:S01]  /*193b0*/  IADD3 R196, P5, PT, R200.reuse, R3.reuse, RZ ;  /* 0x00000003c8c47210 */ /* 0x0c0fe20007fbe0ff */
[----:B------:R3:W-:Y:S01]  /*193c0*/  @P6 STG.E.U8 desc[UR24][R198.64], R201 ;  /* 0x000000c9c6006986 */ /* 0x0007e2000c101118 */
[----:B----4-:R-:W-:Y:S01]  /*193d0*/  ISETP.LT.AND P6, PT, R197, UR7, !P0 ;  /* 0x00000007c5007c0c */ /* 0x010fe2000c7c1270 */
[----:B------:R-:W4:Y:S01]  /*193e0*/  LDCU UR7, c[0x0][0x39c] ;  /* 0x00007380ff0777ac */ /* 0x000f220008000800 */
[C---:B------:R-:W-:Y:S02]  /*193f0*/  LEA.HI.X.SX32 R197, R200.reuse, R2, 0x1, P5 ;  /* 0x00000002c8c57211 */ /* 0x040fe400028f0eff */
[----:B---3--:R-:W-:Y:S01]  /*19400*/  SHF.R.S32.HI R201, RZ, 0x8, R202 ;  /* 0x00000008ffc97819 */ /* 0x008fe200000114ca */
[----:B------:R-:W-:Y:S02]  /*19410*/  VIADD R199, R200, UR5 ;  /* 0x00000005c8c77c36 */ /* 0x000fe40008000000 */
[----:B------:R-:W-:Y:S02]  /*19420*/  VIADD R198, R0, 0x7c ;  /* 0x0000007c00c67836 */ /* 0x000fe40000000000 */
[----:B------:R3:W-:Y:S03]  /*19430*/  @P2 STG.E.U8 desc[UR24][R196.64], R201 ;  /* 0x000000c9c4002986 */ /* 0x0007e6000c101118 */
[----:B0-----:R-:W-:Y:S01]  /*19440*/  ISETP.LT.AND P2, PT, R198, UR6, !P0 ;  /* 0x00000006c6007c0c */ /* 0x001fe2000c741270 */
[----:B------:R-:W-:Y:S01]  /*19450*/  VIADD R200, R0, 0x7d ;  /* 0x0000007d00c87836 */ /* 0x000fe20000000000 */
[----:B------:R-:W-:Y:S01]  /*19460*/  F2FP.SATFINITE.E4M3.F32.PACK_AB_MERGE_C R198, R137, R136, RZ ;  /* 0x0000008889c6723e */ /* 0x000fe200048070ff */
[----:B------:R-:W0:Y:S01]  /*19470*/  LDCU UR6, c[0x0][0x39c] ;  /* 0x00007380ff0677ac */ /* 0x000e220008000800 */
[----:B---3--:R-:W-:-:S04]  /*19480*/  IADD3 R196, P5, PT, R199, R3, RZ ;  /* 0x00000003c7c47210 */ /* 0x008fc80007fbe0ff */
[C---:B------:R-:W-:Y:S01]  /*19490*/  LEA.HI.X.SX32 R197, R199.reuse, R2, 0x1, P5 ;  /* 0x00000002c7c57211 */ /* 0x040fe200028f0eff */
[----:B------:R-:W-:Y:S01]  /*194a0*/  VIADD R199, R199, UR5 ;  /* 0x00000005c7c77c36 */ /* 0x000fe20008000000 */
[----:B------:R-:W-:-:S03]  /*194b0*/  PRMT R202, R198, 0x9910, RZ ;  /* 0x00009910c6ca7816 */ /* 0x000fc600000000ff */
[----:B------:R3:W-:Y:S01]  /*194c0*/  @P3 STG.E.U8 desc[UR24][R196.64], R198 ;  /* 0x000000c6c4003986 */ /* 0x0007e2000c101118 */
[----:B-1----:R-:W-:Y:S01]  /*194d0*/  ISETP.LT.AND P3, PT, R200, UR4, !P0 ;  /* 0x00000004c8007c0c */ /* 0x002fe2000c761270 */
[C---:B------:R-:W-:Y:S01]  /*194e0*/  VIADD R200, R199.reuse, UR5 ;  /* 0x00000005c7c87c36 */ /* 0x040fe20008000000 */
[----:B------:R-:W-:Y:S01]  /*194f0*/  SHF.R.S32.HI R202, RZ, 0x8, R202 ;  /* 0x00000008ffca7819 */ /* 0x000fe200000114ca */
[----:B------:R-:W1:Y:S01]  /*19500*/  LDCU UR4, c[0x0][0x39c] ;  /* 0x00007380ff0477ac */ /* 0x000e620008000800 */
[----:B---3--:R-:W-:-:S04]  /*19510*/  IADD3 R198, P5, PT, R199, R3, RZ ;  /* 0x00000003c7c67210 */ /* 0x008fc80007fbe0ff */
[----:B------:R-:W-:-:S05]  /*19520*/  LEA.HI.X.SX32 R199, R199, R2, 0x1, P5 ;  /* 0x00000002c7c77211 */ /* 0x000fca00028f0eff */
[----:B------:R3:W-:Y:S02]  /*19530*/  @P4 STG.E.U8 desc[UR24][R198.64], R202 ;  /* 0x000000cac6004986 */ /* 0x0007e4000c101118 */
[----:B---3--:R-:W-:Y:S02]  /*19540*/  F2FP.SATFINITE.E4M3.F32.PACK_AB_MERGE_C R202, R133, R132, RZ ;  /* 0x0000008485ca723e */ /* 0x008fe400048070ff */
[----:B------:R-:W3:Y:S04]  /*19550*/  LDL.LU R132, [R1+0x3c8] ;  /* 0x0003c80001847983 */ /* 0x000ee80000300800 */
[----:B------:R-:W3:Y:S04]  /*19560*/  LDL.LU R133, [R1+0x3cc] ;  /* 0x0003cc0001857983 */ /* 0x000ee80000300800 */
[----:B------:R-:W5:Y:S04]  /*19570*/  LDL.LU R180, [R1+0x200] ;  /* 0x0002000001b47983 */ /* 0x000f680000300800 */
[----:B------:R-:W5:Y:S04]  /*19580*/  LDL.LU R181, [R1+0x204] ;  /* 0x0002040001b57983 */ /* 0x000f680000300800 */
        /* <DEDUP_REMOVED lines=14> */
[----:B------:R-:W-:Y:S01]  /*19670*/  VIADD R197, R0, 0x7e ;  /* 0x0000007e00c57836 */ /* 0x000fe20000000000 */
[----:B------:R-:W-:-:S02]  /*19680*/  IADD3 R196, P5, PT, R200, R3, RZ ;  /* 0x00000003c8c47210 */ /* 0x000fc40007fbe0ff */
[----:B------:R-:W-:Y:S01]  /*19690*/  F2FP.SATFINITE.E4M3.F32.PACK_AB_MERGE_C R198, R135, R134, RZ ;  /* 0x0000008687c6723e */ /* 0x000fe200048070ff */
[----:B------:R-:W-:Y:S01]  /*196a0*/  VIADD R199, R200, UR5 ;  /* 0x00000005c8c77c36 */ /* 0x000fe20008000000 */
[----:B----4-:R-:W-:Y:S01]  /*196b0*/  ISETP.LT.AND P4, PT, R197, UR7, !P0 ;  /* 0x00000007c5007c0c */ /* 0x010fe2000c781270 */
[----:B------:R-:W-:Y:S01]  /*196c0*/  VIADD R201, R0, 0x7f ;  /* 0x0000007f00c97836 */ /* 0x000fe20000000000 */
[-C--:B------:R-:W-:Y:S01]  /*196d0*/  LEA.HI.X.SX32 R197, R200, R2.reuse, 0x1, P5 ;  /* 0x00000002c8c57211 */ /* 0x080fe200028f0eff */
[----:B------:R-:W4:Y:S01]  /*196e0*/  LDCU UR7, c[0x0][0x39c] ;  /* 0x00007380ff0777ac */ /* 0x000f220008000800 */
[----:B------:R-:W-:Y:S01]  /*196f0*/  PRMT R200, R198, 0x9910, RZ ;  /* 0x00009910c6c87816 */ /* 0x000fe200000000ff */
[----:B------:R-:W2:Y:S04]  /*19700*/  LDL.LU R164, [R1+0x248] ;  /* 0x0002480001a47983 */ /* 0x000ea80000300800 */
[----:B------:R1:W-:Y:S01]  /*19710*/  @P1 STG.E.U8 desc[UR24][R196.64], R198 ;  /* 0x000000c6c4001986 */ /* 0x0003e2000c101118 */
[----:B0-----:R-:W-:Y:S01]  /*19720*/  ISETP.LT.AND P5, PT, R201, UR6, !P0 ;  /* 0x00000006c9007c0c */ /* 0x001fe2000c7a1270 */
[----:B------:R-:W0:Y:S01]  /*19730*/  LDCU UR6, c[0x0][0x39c] ;  /* 0x00007380ff0677ac */ /* 0x000e220008000800 */
[----:B------:R-:W-:Y:S01]  /*19740*/  VIADD R201, R0, 0x80 ;  /* 0x0000008000c97836 */ /* 0x000fe20000000000 */
[----:B------:R-:W2:Y:S04]  /*19750*/  LDL.LU R165, [R1+0x24c] ;  /* 0x00024c0001a57983 */ /* 0x000ea80000300800 */
[----:B------:R-:W2:Y:S01]  /*19760*/  LDL.LU R162, [R1+0x258] ;  /* 0x0002580001a27983 */ /* 0x000ea20000300800 */
[----:B-1----:R-:W-:Y:S01]  /*19770*/  IMAD.MOV.U32 R197, RZ, RZ, R200 ;  /* 0x000000ffffc57224 */ /* 0x002fe200078e00c8 */
[C---:B------:R-:W-:Y:S01]  /*19780*/  IADD3 R198, P1, PT, R199.reuse, R3, RZ ;  /* 0x00000003c7c67210 */ /* 0x040fe20007f3e0ff */
[C---:B------:R-:W-:Y:S01]  /*19790*/  VIADD R200, R199.reuse, UR5 ;  /* 0x00000005c7c87c36 */ /* 0x040fe20008000000 */
[----:B------:R-:W2:Y:S02]  /*197a0*/  LDL.LU R163, [R1+0x25c] ;  /* 0x00025c0001a37983 */ /* 0x000ea40000300800 */
[----:B------:R-:W-:-:S02]  /*197b0*/  LEA.HI.X.SX32 R199, R199, R2, 0x1, P1 ;  /* 0x00000002c7c77211 */ /* 0x000fc400008f0eff */
[----:B------:R-:W-:Y:S01]  /*197c0*/  SHF.R.S32.HI R197, RZ, 0x8, R197 ;  /* 0x00000008ffc57819 */ /* 0x000fe200000114c5 */
[----:B------:R-:W2:Y:S01]  /*197d0*/  LDL.LU R160, [R1+0x268] ;  /* 0x0002680001a07983 */ /* 0x000ea20000300800 */
[----:B------:R-:W-:-:S03]  /*197e0*/  IADD3 R196, P1, PT, R200, R3, RZ ;  /* 0x00000003c8c47210 */ /* 0x000fc60007f3e0ff */
[----:B------:R1:W-:Y:S04]  /*197f0*/  @P6 STG.E.U8 desc[UR24][R198.64], R197 ;  /* 0x000000c5c6006986 */ /* 0x0003e8000c101118 */
[----:B------:R-:W2:Y:S04]  /*19800*/  LDL.LU R161, [R1+0x26c] ;  /* 0x00026c0001a17983 */ /* 0x000ea80000300800 */
[----:B------:R-:W2:Y:S01]  /*19810*/  LDL.LU R158, [R1+0x278] ;  /* 0x00027800019e7983 */ /* 0x000ea20000300800 */
[CC--:B-1----:R-:W-:Y:S01]  /*19820*/  LEA.HI.X.SX32 R197, R200.reuse, R2.reuse, 0x1, P1 ;  /* 0x00000002c8c57211 */ /* 0x0c2fe200008f0eff */
[----:B------:R-:W-:Y:S01]  /*19830*/  VIADD R199, R200, UR5 ;  /* 0x00000005c8c77c36 */ /* 0x000fe20008000000 */
[----:B------:R-:W-:Y:S01]  /*19840*/  ISETP.LT.AND P1, PT, R201, UR4, !P0 ;  /* 0x00000004c9007c0c */ /* 0x000fe2000c721270 */
[----:B------:R-:W1:Y:S01]  /*19850*/  LDCU UR4, c[0x0][0x39c] ;  /* 0x00007380ff0477ac */ /* 0x000e620008000800 */
[----:B------:R-:W-:Y:S01]  /*19860*/  PRMT R201, R202, 0x9910, RZ ;  /* 0x00009910cac97816 */ /* 0x000fe200000000ff */
[----:B------:R0:W-:Y:S01]  /*19870*/  @P2 STG.E.U8 desc[UR24][R196.64], R202 ;  /* 0x000000cac4002986 */ /* 0x0001e2000c101118 */
[C---:B------:R-:W-:Y:S01]  /*19880*/  IADD3 R198, P2, PT, R199.reuse, R3, RZ ;  /* 0x00000003c7c67210 */ /* 0x040fe20007f5e0ff */
[C---:B------:R-:W-:Y:S01]  /*19890*/  VIADD R200, R199.reuse, UR5 ;  /* 0x00000005c7c87c36 */ /* 0x040fe20008000000 */
[----:B------:R-:W-:Y:S01]  /*198a0*/  SHF.R.S32.HI R201, RZ, 0x8, R201 ;  /* 0x00000008ffc97819 */ /* 0x000fe200000114c9 */
[----:B------:R-:W2:Y:S01]  /*198b0*/  LDL.LU R159, [R1+0x27c] ;  /* 0x00027c00019f7983 */ /* 0x000ea20000300800 */
[----:B------:R-:W-:-:S03]  /*198c0*/  LEA.HI.X.SX32 R199, R199, R2, 0x1, P2 ;  /* 0x00000002c7c77211 */ /* 0x000fc600010f0eff */
[----:B------:R-:W2:Y:S01]  /*198d0*/  LDL.LU R156, [R1+0x288] ;  /* 0x00028800019c7983 */ /* 0x000ea20000300800 */
[C---:B0-----:R-:W-:Y:S02]  /*198e0*/  VIADD R196, R0.reuse, 0x81 ;  /* 0x0000008100c47836 */ /* 0x041fe40000000000 */
[----:B------:R-:W-:Y:S01]  /*198f0*/  VIADD R197, R0, 0x82 ;  /* 0x0000008200c57836 */ /* 0x000fe20000000000 */
[----:B------:R0:W-:Y:S02]  /*19900*/  @P3 STG.E.U8 desc[UR24][R198.64], R201 ;  /* 0x000000c9c6003986 */ /* 0x0001e4000c101118 */
[----:B------:R-:W-:Y:S01]  /*19910*/  ISETP.LT.AND P2, PT, R196, UR6, !P0 ;  /* 0x00000006c4007c0c */ /* 0x000fe2000c741270 */
[----:B------:R-:W3:Y:S01]  /*19920*/  LDCU UR6, c[0x0][0x39c] ;  /* 0x00007380ff0677ac */ /* 0x000ee20008000800 */
[C---:B------:R-:W-:Y:S01]  /*19930*/  IADD3 R196, P6, PT, R200.reuse, R3, RZ ;  /* 0x00000003c8c47210 */ /* 0x040fe20007fde0ff */
[----:B------:R-:W2:Y:S01]  /*19940*/  LDL.LU R157, [R1+0x28c] ;  /* 0x00028c00019d7983 */ /* 0x000ea20000300800 */
[----:B----4-:R-:W-:Y:S01]  /*19950*/  ISETP.LT.AND P3, PT, R197, UR7, !P0 ;  /* 0x00000007c5007c0c */ /* 0x010fe2000c761270 */
[----:B------:R-:W4:Y:S01]  /*19960*/  LDCU UR7, c[0x0][0x39c] ;  /* 0x00007380ff0777ac */ /* 0x000f220008000800 */
[----:B------:R-:W-:Y:S01]  /*19970*/  LEA.HI.X.SX32 R197, R200, R2, 0x1, P6 ;  /* 0x00000002c8c57211 */ /* 0x000fe200030f0eff */
[----:B------:R-:W2:Y:S01]  /*19980*/  LDL.LU R154, [R1+0x298] ;  /* 0x00029800019a7983 */ /* 0x000ea20000300800 */
[----:B0-----:R-:W-:-:S03]  /*19990*/  VIADD R198, R0, 0x83 ;  /* 0x0000008300c67836 */ /* 0x001fc60000000000 */
[----:B------:R-:W2:Y:S01]  /*199a0*/  LDL.LU R155, [R1+0x29c] ;  /* 0x00029c00019b7983 */ /* 0x000ea20000300800 */
[----:B------:R-:W-:Y:S01]  /*199b0*/  VIADD R199, R200, UR5 ;  /* 0x00000005c8c77c36 */ /* 0x000fe20008000000 */
[----:B-1----:R-:W-:-:S03]  /*199c0*/  ISETP.LT.AND P6, PT, R198, UR4, !P0 ;  /* 0x00000004c6007c0c */ /* 0x002fc6000c7c1270 */
[----:B------:R-:W-:Y:S01]  /*199d0*/  VIADD R200, R199, UR5 ;  /* 0x00000005c7c87c36 */ /* 0x000fe20008000000 */
[----:B------:R-:W0:Y:S01]  /*199e0*/  LDCU UR4, c[0x0][0x39c] ;  /* 0x00007380ff0477ac */ /* 0x000e220008000800 */
        /* <DEDUP_REMOVED lines=20> */
[----:B---3--:R-:W-:-:S03]  /*19b30*/  F2FP.SATFINITE.E4M3.F32.PACK_AB_MERGE_C R201, R133, R132, RZ ;  /* 0x0000008485c9723e */ /* 0x008fc600048070ff */
[----:B------:R-:W3:Y:S04]  /*19b40*/  LDL.LU R132, [R1+0x2f0] ;  /* 0x0002f00001847983 */ /* 0x000ee80000300800 */
[----:B------:R1:W-:Y:S01]  /*19b50*/  @P4 STG.E.U8 desc[UR24][R196.64], R201 ;  /* 0x000000c9c4004986 */ /* 0x0003e2000c101118 */
[----:B------:R-:W-:Y:S02]  /*19b60*/  IADD3 R198, P4, PT, R199, R3, RZ ;  /* 0x00000003c7c67210 */ /* 0x000fe40007f9e0ff */
[----:B------:R-:W-:Y:S01]  /*19b70*/  PRMT R203, R201, 0x9910, RZ ;  /* 0x00009910c9cb7816 */ /* 0x000fe200000000ff */
[----:B------:R-:W3:Y:S01]  /*19b80*/  LDL.LU R133, [R1+0x2f4] ;  /* 0x0002f40001857983 */ /* 0x000ee20000300800 */
[----:B------:R-:W-:Y:S02]  /*19b90*/  LEA.HI.X.SX32 R199, R199, R2, 0x1, P4 ;  /* 0x00000002c7c77211 */ /* 0x000fe400020f0eff */
[----:B------:R-:W-:-:S02]  /*19ba0*/  SHF.R.S32.HI R203, RZ, 0x8, R203 ;  /* 0x00000008ffcb7819 */ /* 0x000fc400000114cb */
[C---:B-1----:R-:W-:Y:S02]  /*19bb0*/  IADD3 R196, P4, PT, R200.reuse, R3, RZ ;  /* 0x00000003c8c47210 */ /* 0x042fe40007f9e0ff */
[----:B-----5:R-:W-:Y:S02]  /*19bc0*/  F2FP.SATFINITE.E4M3.F32.PACK_AB_MERGE_C R202, R181, R180, RZ ;  /* 0x000000b4b5ca723e */ /* 0x020fe400048070ff */
[C---:B------:R-:W-:Y:S01]  /*19bd0*/  LEA.HI.X.SX32 R197, R200.reuse, R2, 0x1, P4 ;  /* 0x00000002c8c57211 */ /* 0x040fe200020f0eff */
[----:B------:R1:W-:Y:S04]  /*19be0*/  @P5 STG.E.U8 desc[UR24][R198.64], R203 ;  /* 0x000000cbc6005986 */ /* 0x0003e8000c101118 */
[----:B------:R5:W-:Y:S01]  /*19bf0*/  @P1 STG.E.U8 desc[UR24][R196.64], R202 ;  /* 0x000000cac4001986 */ /* 0x000be2000c101118 */
[----:B-1----:R-:W-:Y:S01]  /*19c00*/  VIADD R198, R200, UR5 ;  /* 0x00000005c8c67c36 */ /* 0x002fe20008000000 */
[----:B------:R-:W-:Y:S01]  /*19c10*/  PRMT R200, R202, 0x9910, RZ ;  /* 0x00009910cac87816 */ /* 0x000fe200000000ff */
[----:B------:R-:W-:-:S02]  /*19c20*/  VIADD R199, R0, 0x86 ;  /* 0x0000008600c77836 */ /* 0x000fc40000000000 */
[----:B-----5:R-:W-:Y:S01]  /*19c30*/  VIADD R197, R0, 0x85 ;  /* 0x0000008500c57836 */ /* 0x020fe20000000000 */
[----:B------:R-:W-:Y:S02]  /*19c40*/  IADD3 R196, P1, PT, R198, R3, RZ ;  /* 0x00000003c6c47210 */ /* 0x000fe40007f3e0ff */
[----:B------:R-:W-:Y:S02]  /*19c50*/  SHF.R.S32.HI R200, RZ, 0x8, R200 ;  /* 0x00000008ffc87819 */ /* 0x000fe400000114c8 */
[----:B------:R-:W-:Y:S01]  /*19c60*/  ISETP.LT.AND P5, PT, R197, UR6, !P0 ;  /* 0x00000006c5007c0c */ /* 0x000fe2000c7a1270 */
[----:B------:R-:W-:Y:S01]  /*19c70*/  VIADD R201, R0, 0x84 ;  /* 0x0000008400c97836 */ /* 0x000fe20000000000 */
[C---:B------:R-:W-:Y:S01]  /*19c80*/  LEA.HI.X.SX32 R197, R198.reuse, R2, 0x1, P1 ;  /* 0x00000002c6c57211 */ /* 0x040fe200008f0eff */
[----:B------:R-:W1:Y:S01]  /*19c90*/  LDCU UR6, c[0x0][0x39c] ;  /* 0x00007380ff0677ac */ /* 0x000e620008000800 */
[----:B----4-:R-:W-:Y:S01]  /*19ca0*/  ISETP.LT.AND P1, PT, R199, UR7, !P0 ;  /* 0x00000007c7007c0c */ /* 0x010fe2000c721270 */
[----:B------:R-:W-:-:S02]  /*19cb0*/  VIADD R199, R198, UR5 ;  /* 0x00000005c6c77c36 */ /* 0x000fc40008000000 */
[----:B------:R4:W-:Y:S01]  /*19cc0*/  @P2 STG.E.U8 desc[UR24][R196.64], R200 ;  /* 0x000000c8c4002986 */ /* 0x0009e2000c101118 */
[----:B0-----:R-:W-:Y:S01]  /*19cd0*/  ISETP.LT.AND P4, PT, R201, UR4, !P0 ;  /* 0x00000004c9007c0c */ /* 0x001fe2000c781270 */
[----:B------:R-:W0:Y:S01]  /*19ce0*/  LDCU UR4, c[0x0][0x39c] ;  /* 0x00007380ff0477ac */ /* 0x000e220008000800 */
[----:B------:R-:W-:Y:S02]  /*19cf0*/  IADD3 R198, P2, PT, R199, R3, RZ ;  /* 0x00000003c7c67210 */ /* 0x000fe40007f5e0ff */
[----:B--2---:R-:W-:Y:S01]  /*19d00*/  F2FP.SATFINITE.E4M3.F32.PACK_AB_MERGE_C R202, R179, R178, RZ ;  /* 0x000000b2b3ca723e */ /* 0x004fe200048070ff */
[----:B------:R-:W2:Y:S01]  /*19d10*/  LDCU UR7, c[0x0][0x39c] ;  /* 0x00007380ff0777ac */ /* 0x000ea20008000800 */
[C---:B----4-:R-:W-:Y:S01]  /*19d20*/  VIADD R200, R199.reuse, UR5 ;  /* 0x00000005c7c87c36 */ /* 0x050fe20008000000 */
[----:B------:R-:W-:Y:S02]  /*19d30*/  LEA.HI.X.SX32 R199, R199, R2, 0x1, P2 ;  /* 0x00000002c7c77211 */ /* 0x000fe400010f0eff */
[----:B------:R-:W-:-:S02]  /*19d40*/  PRMT R203, R202, 0x9910, RZ ;  /* 0x00009910cacb7816 */ /* 0x000fc400000000ff */
[CC--:B------:R-:W-:Y:S01]  /*19d50*/  IADD3 R196, P2, PT, R200.reuse, R3.reuse, RZ ;  /* 0x00000003c8c47210 */ /* 0x0c0fe20007f5e0ff */
[----:B------:R4:W-:Y:S03]  /*19d60*/  @P3 STG.E.U8 desc[UR24][R198.64], R202 ;  /* 0x000000cac6003986 */ /* 0x0009e6000c101118 */
[----:B------:R-:W-:Y:S01]  /*19d70*/  LEA.HI.X.SX32 R197, R200, R2, 0x1, P2 ;  /* 0x00000002c8c57211 */ /* 0x000fe200010f0eff */
[----:B------:R-:W-:Y:S01]  /*19d80*/  VIADD R201, R0, 0x87 ;  /* 0x0000008700c97836 */ /* 0x000fe20000000000 */
[----:B----4-:R-:W-:Y:S01]  /*19d90*/  SHF.R.S32.HI R202, RZ, 0x8, R203 ;  /* 0x00000008ffca7819 */ /* 0x010fe200000114cb */
[----:B------:R-:W-:Y:S02]  /*19da0*/  VIADD R199, R200, UR5 ;  /* 0x00000005c8c77c36 */ /* 0x000fe40008000000 */
[----:B------:R-:W-:Y:S02]  /*19db0*/  VIADD R198, R0, 0x88 ;  /* 0x0000008800c67836 */ /* 0x000fe40000000000 */
[----:B------:R4:W-:Y:S01]  /*19dc0*/  @P6 STG.E.U8 desc[UR24][R196.64], R202 ;  /* 0x000000cac4006986 */ /* 0x0009e2000c101118 */
[----:B0-----:R-:W-:Y:S01]  /*19dd0*/  ISETP.LT.AND P2, PT, R201, UR4, !P0 ;  /* 0x00000004c9007c0c */ /* 0x001fe2000c741270 */
[----:B------:R-:W0:Y:S01]  /*19de0*/  LDCU UR4, c[0x0][0x39c] ;  /* 0x00007380ff0477ac */ /* 0x000e220008000800 */
[----:B-1----:R-:W-:Y:S01]  /*19df0*/  ISETP.LT.AND P3, PT, R198, UR6, !P0 ;  /* 0x00000006c6007c0c */ /* 0x002fe2000c761270 */
[----:B------:R-:W-:Y:S01]  /*19e00*/  VIADD R198, R0, 0x89 ;  /* 0x0000008900c67836 */ /* 0x000fe20000000000 */
[----:B------:R-:W-:Y:S01]  /*19e10*/  F2FP.SATFINITE.E4M3.F32.PACK_AB_MERGE_C R200, R177, R176, RZ ;  /* 0x000000b0b1c8723e */ /* 0x000fe200048070ff */
[----:B------:R-:W1:Y:S01]  /*19e20*/  LDCU UR6, c[0x0][0x39c] ;  /* 0x00007380ff0677ac */ /* 0x000e620008000800 */
[----:B----4-:R-:W-:-:S04]  /*19e30*/  IADD3 R196, P6, PT, R199, R3, RZ ;  /* 0x00000003c7c47210 */ /* 0x010fc80007fde0ff */
[C---:B------:R-:W-:Y:S01]  /*19e40*/  LEA.HI.X.SX32 R197, R199.reuse, R2, 0x1, P6 ;  /* 0x00000002c7c57211 */ /* 0x040fe200030f0eff */
[----:B------:R-:W-:Y:S01]  /*19e50*/  VIADD R199, R199, UR5 ;  /* 0x00000005c7c77c36 */ /* 0x000fe20008000000 */
[----:B--2---:R-:W-:Y:S02]  /*19e60*/  ISETP.LT.AND P6, PT, R198, UR7, !P0 ;  /* 0x00000007c6007c0c */ /* 0x004fe4000c7c1270 */
[----:B------:R-:W-:Y:S01]  /*19e70*/  F2FP.SATFINITE.E4M3.F32.PACK_AB_MERGE_C R202, R175, R174, RZ ;  /* 0x000000aeafca723e */ /* 0x000fe200048070ff */
[----:B------:R2:W-:Y:S01]  /*19e80*/  @P4 STG.E.U8 desc[UR24][R196.64], R200 ;  /* 0x000000c8c4004986 */ /* 0x0005e2000c101118 */
[----:B------:R-:W-:Y:S01]  /*19e90*/  PRMT R203, R200, 0x9910, RZ ;  /* 0x00009910c8cb7816 */ /* 0x000fe200000000ff */
[----:B------:R-:W-:Y:S01]  /*19ea0*/  VIADD R201, R0, 0x8a ;  /* 0x0000008a00c97836 */ /* 0x000fe20000000000 */
[C---:B------:R-:W-:Y:S01]  /*19eb0*/  IADD3 R198, P4, PT, R199.reuse, R3, RZ ;  /* 0x00000003c7c67210 */ /* 0x040fe20007f9e0ff */
[----:B------:R-:W4:Y:S01]  /*19ec0*/  LDCU UR7, c[0x0][0x39c] ;  /* 0x00007380ff0777ac */ /* 0x000f220008000800 */
[----:B------:R-:W-:Y:S01]  /*19ed0*/  SHF.R.S32.HI R203, RZ, 0x8, R203 ;  /* 0x00000008ffcb7819 */ /* 0x000fe200000114cb */
[C---:B--2---:R-:W-:Y:S01]  /*19ee0*/  VIADD R200, R199.reuse, UR5 ;  /* 0x00000005c7c87c36 */ /* 0x044fe20008000000 */
[----:B------:R-:W-:-:S04]  /*19ef0*/  LEA.HI.X.SX32 R199, R199, R2, 0x1, P4 ;  /* 0x00000002c7c77211 */ /* 0x000fc800020f0eff */
[C---:B------:R-:W-:Y:S01]  /*19f00*/  IADD3 R196, P4, PT, R200.reuse, R3, RZ ;  /* 0x00000003c8c47210 */ /* 0x040fe20007f9e0ff */
[----:B------:R2:W-:Y:S03]  /*19f10*/  @P5 STG.E.U8 desc[UR24][R198.64], R203 ;  /* 0x000000cbc6005986 */ /* 0x0005e6000c101118 */
[----:B------:R-:W-:Y:S02]  /*19f20*/  LEA.HI.X.SX32 R197, R200, R2, 0x1, P4 ;  /* 0x00000002c8c57211 */ /* 0x000fe400020f0eff */
[----:B0-----:R-:W-:Y:S01]  /*19f30*/  ISETP.LT.AND P4, PT, R201, UR4, !P0 ;  /* 0x00000004c9007c0c */ /* 0x001fe2000c781270 */
[----:B------:R-:W0:Y:S01]  /*19f40*/  LDCU UR4, c[0x0][0x39c] ;  /* 0x00007380ff0477ac */ /* 0x000e220008000800 */
[----:B--2---:R-:W-:Y:S01]  /*19f50*/  PRMT R198, R202, 0x9910, RZ ;  /* 0x00009910cac67816 */ /* 0x004fe200000000ff */
[----:B------:R-:W-:Y:S01]  /*19f60*/  VIADD R199, R200, UR5 ;  /* 0x00000005c8c77c36 */ /* 0x000fe20008000000 */
[----:B------:R2:W-:Y:S03]  /*19f70*/  @P1 STG.E.U8 desc[UR24][R196.64], R202 ;  /* 0x000000cac4001986 */ /* 0x0005e6000c101118 */
[----:B------:R-:W-:-:S02]  /*19f80*/  IMAD.MOV.U32 R200, RZ, RZ, R198 ;  /* 0x000000ffffc87224 */ /* 0x000fc400078e00c6 */
[----:B------:R-:W-:-:S03]  /*19f90*/  VIADD R198, R0, 0x8b ;  /* 0x0000008b00c67836 */ /* 0x000fc60000000000 */
[----:B------:R-:W-:Y:S02]  /*19fa0*/  SHF.R.S32.HI R200, RZ, 0x8, R200 ;  /* 0x00000008ffc87819 */ /* 0x000fe400000114c8 */
[----:B--2---:R-:W-:-:S04]  /*19fb0*/  IADD3 R196, P1, PT, R199, R3, RZ ;  /* 0x00000003c7c47210 */ /* 0x004fc80007f3e0ff */
[C---:B------:R-:W-:Y:S01]  /*19fc0*/  LEA.HI.X.SX32 R197, R199.reuse, R2, 0x1, P1 ;  /* 0x00000002c7c57211 */ /* 0x040fe200008f0eff */
[----:B------:R-:W-:Y:S01]  /*19fd0*/  VIADD R199, R199, UR5 ;  /* 0x00000005c7c77c36 */ /* 0x000fe20008000000 */
[----:B-1----:R-:W-:Y:S01]  /*19fe0*/  ISETP.LT.AND P1, PT, R198, UR6, !P0 ;  /* 0x00000006c6007c0c */ /* 0x002fe2000c721270 */
[----:B------:R-:W1:Y:S02]  /*19ff0*/  LDCU UR6, c[0x0][0x39c] ;  /* 0x00007380ff0677ac */ /* 0x000e640008000800 */
[----:B------:R2:W-:Y:S01]  /*1a000*/  @P2 STG.E.U8 desc[UR24][R196.64], R200 ;  /* 0x000000c8c4002986 */ /* 0x0005e2000c101118 */
[----:B------:R-:W-:Y:S02]  /*1a010*/  IADD3 R198, P2, PT, R199, R3, RZ ;  /* 0x00000003c7c67210 */ /* 0x000fe40007f5e0ff */
[----:B------:R-:W-:Y:S01]  /*1a020*/  F2FP.SATFINITE.E4M3.F32.PACK_AB_MERGE_C R201, R173, R172, RZ ;  /* 0x000000acadc9723e */ /* 0x000fe200048070ff */
[C---:B--2---:R-:W-:Y:S02]  /*1a030*/  VIADD R196, R0.reuse, 0x8c ;  /* 0x0000008c00c47836 */ /* 0x044fe40000000000 */
        /* <DEDUP_REMOVED lines=8> */
[----:B----4-:R-:W-:Y:S01]  /*1a0c0*/  ISETP.LT.AND P3, PT, R197, UR7, !P0 ;  /* 0x00000007c5007c0c */ /* 0x010fe2000c761270 */
[----:B------:R-:W4:Y:S01]  /*1a0d0*/  LDCU UR7, c[0x0][0x39c] ;  /* 0x00007380ff0777ac */ /* 0x000f220008000800 */
[C---:B------:R-:W-:Y:S02]  /*1a0e0*/  LEA.HI.X.SX32 R197, R200.reuse, R2, 0x1, P5 ;  /* 0x00000002c8c57211 */ /* 0x040fe400028f0eff */
[----:B--2---:R-:W-:Y:S01]  /*1a0f0*/  SHF.R.S32.HI R201, RZ, 0x8, R202 ;  /* 0x00000008ffc97819 */ /* 0x004fe200000114ca */
[----:B------:R-:W-:Y:S02]  /*1a100*/  VIADD R199, R200, UR5 ;  /* 0x00000005c8c77c36 */ /* 0x000fe40008000000 */
[----:B------:R-:W-:Y:S02]  /*1a110*/  VIADD R198, R0, 0x8e ;  /* 0x0000008e00c67836 */ /* 0x000fe40000000000 */
[----:B------:R2:W-:Y:S03]  /*1a120*/  @P6 STG.E.U8 desc[UR24][R196.64], R201 ;  /* 0x000000c9c4006986 */ /* 0x0005e6000c101118 */
[----:B-1----:R-:W-:Y:S01]  /*1a130*/  ISETP.LT.AND P5, PT, R198, UR6, !P0 ;  /* 0x00000006c6007c0c */ /* 0x002fe2000c7a1270 */
[----:B------:R-:W-:Y:S01]  /*1a140*/  VIADD R200, R0, 0x8f ;  /* 0x0000008f00c87836 */ /* 0x000fe20000000000 */
[----:B------:R-:W-:Y:S01]  /*1a150*/  F2FP.SATFINITE.E4M3.F32.PACK_AB_MERGE_C R198, R171, R170, RZ ;  /* 0x000000aaabc6723e */ /* 0x000fe200048070ff */
[----:B------:R-:W1:Y:S01]  /*1a160*/  LDCU UR6, c[0x0][0x39c] ;  /* 0x00007380ff0677ac */ /* 0x000e620008000800 */
[----:B--2---:R-:W-:-:S04]  /*1a170*/  IADD3 R196, P6, PT, R199, R3, RZ ;  /* 0x00000003c7c47210 */ /* 0x004fc80007fde0ff */
[C---:B------:R-:W-:Y:S01]  /*1a180*/  LEA.HI.X.SX32 R197, R199.reuse, R2, 0x1, P6 ;  /* 0x00000002c7c57211 */ /* 0x040fe200030f0eff */
[----:B------:R-:W-:Y:S01]  /*1a190*/  VIADD R199, R199, UR5 ;  /* 0x00000005c7c77c36 */ /* 0x000fe20008000000 */
[----:B------:R-:W-:-:S03]  /*1a1a0*/  PRMT R202, R198, 0x9910, RZ ;  /* 0x00009910c6ca7816 */ /* 0x000fc600000000ff */
[----:B------:R2:W-:Y:S01]  /*1a1b0*/  @P4 STG.E.U8 desc[UR24][R196.64], R198 ;  /* 0x000000c6c4004986 */ /* 0x0005e2000c101118 */
[----:B0-----:R-:W-:Y:S01]  /*1a1c0*/  ISETP.LT.AND P4, PT, R200, UR4, !P0 ;  /* 0x00000004c8007c0c */ /* 0x001fe2000c781270 */
[C---:B------:R-:W-:Y:S01]  /*1a1d0*/  VIADD R200, R199.reuse, UR5 ;  /* 0x00000005c7c87c36 */ /* 0x040fe20008000000 */
[----:B------:R-:W-:Y:S01]  /*1a1e0*/  SHF.R.S32.HI R202, RZ, 0x8, R202 ;  /* 0x00000008ffca7819 */ /* 0x000fe200000114ca */
[----:B------:R-:W0:Y:S01]  /*1a1f0*/  LDCU UR4, c[0x0][0x39c] ;  /* 0x00007380ff0477ac */ /* 0x000e220008000800 */
[----:B--2---:R-:W-:-:S04]  /*1a200*/  IADD3 R198, P6, PT, R199, R3, RZ ;  /* 0x00000003c7c67210 */ /* 0x004fc80007fde0ff */
[----:B------:R-:W-:-:S05]  /*1a210*/  LEA.HI.X.SX32 R199, R199, R2, 0x1, P6 ;  /* 0x00000002c7c77211 */ /* 0x000fca00030f0eff */
[----:B------:R2:W-:Y:S02]  /*1a220*/  @P1 STG.E.U8 desc[UR24][R198.64], R202 ;  /* 0x000000cac6001986 */ /* 0x0005e4000c101118 */
[----:B--2---:R-:W-:Y:S02]  /*1a230*/  F2FP.SATFINITE.E4M3.F32.PACK_AB_MERGE_C R202, R167, R166, RZ ;  /* 0x000000a6a7ca723e */ /* 0x004fe400048070ff */
        /* <DEDUP_REMOVED lines=8> */
[----:B------:R-:W-:Y:S01]  /*1a2c0*/  LEA.HI.X.SX32 R197, R200, R2, 0x1, P6 ;  /* 0x00000002c8c57211 */ /* 0x000fe200030f0eff */
[----:B------:R-:W4:Y:S01]  /*1a2d0*/  LDCU UR7, c[0x0][0x39c] ;  /* 0x00007380ff0777ac */ /* 0x000f220008000800 */
[----:B------:R-:W-:-:S03]  /*1a2e0*/  PRMT R200, R198, 0x9910, RZ ;  /* 0x00009910c6c87816 */ /* 0x000fc600000000ff */
[----:B------:R5:W-:Y:S01]  /*1a2f0*/  @P2 STG.E.U8 desc[UR24][R196.64], R198 ;  /* 0x000000c6c4002986 */ /* 0x000be2000c101118 */
[----:B-1----:R-:W-:Y:S01]  /*1a300*/  ISETP.LT.AND P6, PT, R201, UR6, !P0 ;  /* 0x00000006c9007c0c */ /* 0x002fe2000c7c1270 */
[----:B------:R-:W1:Y:S01]  /*1a310*/  LDCU UR6, c[0x0][0x39c] ;  /* 0x00007380ff0677ac */ /* 0x000e620008000800 */
[----:B-----5:R-:W-:Y:S01]  /*1a320*/  IMAD.MOV.U32 R197, RZ, RZ, R200 ;  /* 0x000000ffffc57224 */ /* 0x020fe200078e00c8 */
[C---:B------:R-:W-:Y:S01]  /*1a330*/  IADD3 R198, P2, PT, R199.reuse, R3, RZ ;  /* 0x00000003c7c67210 */ /* 0x040fe20007f5e0ff */
[----:B------:R-:W-:-:S03]  /*1a340*/  VIADD R200, R199, UR5 ;  /* 0x00000005c7c87c36 */ /* 0x000fc60008000000 */
[-C--:B------:R-:W-:Y:S02]  /*1a350*/  LEA.HI.X.SX32 R199, R199, R2.reuse, 0x1, P2 ;  /* 0x00000002c7c77211 */ /* 0x080fe400010f0eff */
[----:B------:R-:W-:Y:S02]  /*1a360*/  SHF.R.S32.HI R197, RZ, 0x8, R197 ;  /* 0x00000008ffc57819 */ /* 0x000fe400000114c5 */
[----:B------:R-:W-:Y:S01]  /*1a370*/  IADD3 R196, P2, PT, R200, R3, RZ ;  /* 0x00000003c8c47210 */ /* 0x000fe20007f5e0ff */
[----:B------:R-:W-:Y:S02]  /*1a380*/  VIADD R201, R0, 0x92 ;  /* 0x0000009200c97836 */ /* 0x000fe40000000000 */
[----:B------:R5:W-:Y:S02]  /*1a390*/  @P3 STG.E.U8 desc[UR24][R198.64], R197 ;  /* 0x000000c5c6003986 */ /* 0x000be4000c101118 */
[C---:B-----5:R-:W-:Y:S01]  /*1a3a0*/  LEA.HI.X.SX32 R197, R200.reuse, R2, 0x1, P2 ;  /* 0x00000002c8c57211 */ /* 0x060fe200010f0eff */
[----:B------:R-:W-:Y:S01]  /*1a3b0*/  VIADD R199, R200, UR5 ;  /* 0x00000005c8c77c36 */ /* 0x000fe20008000000 */
[----:B------:R-:W-:-:S02]  /*1a3c0*/  PRMT R198, R202, 0x9910, RZ ;  /* 0x00009910cac67816 */ /* 0x000fc400000000ff */
[----:B0-----:R-:W-:Y:S01]  /*1a3d0*/  ISETP.LT.AND P2, PT, R201, UR4, !P0 ;  /* 0x00000004c9007c0c */ /* 0x001fe2000c741270 */
[----:B------:R-:W0:Y:S01]  /*1a3e0*/  LDCU UR4, c[0x0][0x39c] ;  /* 0x00007380ff0477ac */ /* 0x000e220008000800 */
[----:B------:R5:W-:Y:S01]  /*1a3f0*/  @P5 STG.E.U8 desc[UR24][R196.64], R202 ;  /* 0x000000cac4005986 */ /* 0x000be2000c101118 */
[----:B------:R-:W-:Y:S02]  /*1a400*/  IMAD.MOV.U32 R200, RZ, RZ, R198 ;  /* 0x000000ffffc87224 */ /* 0x000fe400078e00c6 */
[----:B------:R-:W-:-:S03]  /*1a410*/  VIADD R198, R0, 0x93 ;  /* 0x0000009300c67836 */ /* 0x000fc60000000000 */
[----:B------:R-:W-:Y:S02]  /*1a420*/  SHF.R.S32.HI R200, RZ, 0x8, R200 ;  /* 0x00000008ffc87819 */ /* 0x000fe400000114c8 */
[----:B-----5:R-:W-:Y:S02]  /*1a430*/  IADD3 R196, P3, PT, R199, R3, RZ ;  /* 0x00000003c7c47210 */ /* 0x020fe40007f7e0ff */
[----:B------:R-:W-:Y:S02]  /*1a440*/  F2FP.SATFINITE.E4M3.F32.PACK_AB_MERGE_C R202, R165, R164, RZ ;  /* 0x000000a4a5ca723e */ /* 0x000fe400048070ff */
[----:B------:R-:W5:Y:S01]  /*1a450*/  LDL.LU R164, [R1+0x250] ;  /* 0x0002500001a47983 */ /* 0x000f620000300800 */
[----:B------:R-:W-:-:S03]  /*1a460*/  LEA.HI.X.SX32 R197, R199, R2, 0x1, P3 ;  /* 0x00000002c7c57211 */ /* 0x000fc600018f0eff */
[----:B------:R-:W5:Y:S01]  /*1a470*/  LDL.LU R165, [R1+0x254] ;  /* 0x0002540001a57983 */ /* 0x000f620000300800 */
[----:B------:R-:W-:Y:S01]  /*1a480*/  VIADD R199, R199, UR5 ;  /* 0x00000005c7c77c36 */ /* 0x000fe20008000000 */
[----:B-1----:R-:W-:Y:S02]  /*1a490*/  ISETP.LT.AND P3, PT, R198, UR6, !P0 ;  /* 0x00000006c6007c0c */ /* 0x002fe4000c761270 */
[----:B------:R1:W-:Y:S01]  /*1a4a0*/  @P4 STG.E.U8 desc[UR24][R196.64], R200 ;  /* 0x000000c8c4004986 */ /* 0x0003e2000c101118 */
[C---:B------:R-:W-:Y:S01]  /*1a4b0*/  VIADD R198, R0.reuse, 0x95 ;  /* 0x0000009500c67836 */ /* 0x040fe20000000000 */
[----:B------:R-:W0:Y:S01]  /*1a4c0*/  LDCU UR6, c[0x0][0x39c] ;  /* 0x00007380ff0677ac */ /* 0x000e220008000800 */
[----:B-1----:R-:W-:Y:S01]  /*1a4d0*/  VIADD R197, R0, 0x94 ;  /* 0x0000009400c57836 */ /* 0x002fe20000000000 */
[----:B------:R-:W-:-:S04]  /*1a4e0*/  IADD3 R196, P4, PT, R199, R3, RZ ;  /* 0x00000003c7c47210 */ /* 0x000fc80007f9e0ff */
[----:B----4-:R-:W-:Y:S01]  /*1a4f0*/  ISETP.LT.AND P5, PT, R197, UR7, !P0 ;  /* 0x00000007c5007c0c */ /* 0x010fe2000c7a1270 */
[----:B------:R-:W-:Y:S01]  /*1a500*/  VIADD R201, R0, 0x96 ;  /* 0x0000009600c97836 */ /* 0x000fe20000000000 */
[C---:B------:R-:W-:Y:S01]  /*1a510*/  LEA.HI.X.SX32 R197, R199.reuse, R2, 0x1, P4 ;  /* 0x00000002c7c57211 */ /* 0x040fe200020f0eff */
[----:B------:R-:W1:Y:S01]  /*1a520*/  LDCU UR7, c[0x0][0x39c] ;  /* 0x00007380ff0777ac */ /* 0x000e620008000800 */
[----:B0-----:R-:W-:Y:S01]  /*1a530*/  ISETP.LT.AND P4, PT, R198, UR4, !P0 ;  /* 0x00000004c6007c0c */ /* 0x001fe2000c781270 */
[----:B------:R-:W-:Y:S01]  /*1a540*/  VIADD R199, R199, UR5 ;  /* 0x00000005c7c77c36 */ /* 0x000fe20008000000 */
[----:B------:R-:W0:Y:S01]  /*1a550*/  LDCU UR4, c[0x0][0x39c] ;  /* 0x00007380ff0477ac */ /* 0x000e220008000800 */
[----:B--2---:R-:W-:-:S04]  /*1a560*/  F2FP.SATFINITE.E4M3.F32.PACK_AB_MERGE_C R198, R167, R166, RZ ;  /* 0x000000a6a7c6723e */ /* 0x004fc800048070ff */
[----:B------:R-:W-:Y:S01]  /*1a570*/  PRMT R200, R198, 0x9910, RZ ;  /* 0x00009910c6c87816 */ /* 0x000fe200000000ff */
[----:B------:R2:W-:Y:S04]  /*1a580*/  @P1 STG.E.U8 desc[UR24][R196.64], R198 ;  /* 0x000000c6c4001986 */ /* 0x0005e8000c101118 */
[----:B--2---:R-:W-:Y:S01]  /*1a590*/  IMAD.MOV.U32 R197, RZ, RZ, R200 ;  /* 0x000000ffffc57224 */ /* 0x004fe200078e00c8 */
[C---:B------:R-:W-:Y:S01]  /*1a5a0*/  IADD3 R198, P1, PT, R199.reuse, R3, RZ ;  /* 0x00000003c7c67210 */ /* 0x040fe20007f3e0ff */
[----:B------:R-:W-:-:S03]  /*1a5b0*/  VIADD R200, R199, UR5 ;  /* 0x00000005c7c87c36 */ /* 0x000fc60008000000 */
[----:B------:R-:W-:Y:S02]  /*1a5c0*/  LEA.HI.X.SX32 R199, R199, R2, 0x1, P1 ;  /* 0x00000002c7c77211 */ /* 0x000fe400008f0eff */
[----:B------:R-:W-:Y:S02]  /*1a5d0*/  SHF.R.S32.HI R197, RZ, 0x8, R197 ;  /* 0x00000008ffc57819 */ /* 0x000fe400000114c5 */
[----:B------:R-:W-:-:S03]  /*1a5e0*/  IADD3 R196, P1, PT, R200, R3, RZ ;  /* 0x00000003c8c47210 */ /* 0x000fc60007f3e0ff */
[----:B------:R2:W-:Y:S02]  /*1a5f0*/  @P6 STG.E.U8 desc[UR24][R198.64], R197 ;  /* 0x000000c5c6006986 */ /* 0x0005e4000c101118 */
[----:B--2---:R-:W-:Y:S02]  /*1a600*/  LEA.HI.X.SX32 R197, R200, R2, 0x1, P1 ;  /* 0x00000002c8c57211 */ /* 0x004fe400008f0eff */
[----:B------:R-:W-:-:S03]  /*1a610*/  PRMT R198, R202, 0x9910, RZ ;  /* 0x00009910cac67816 */ /* 0x000fc600000000ff */
[----:B------:R2:W-:Y:S02]  /*1a620*/  @P2 STG.E.U8 desc[UR24][R196.64], R202 ;  /* 0x000000cac4002986 */ /* 0x0005e4000c101118 */
[----:B--2---:R-:W-:Y:S02]  /*1a630*/  F2FP.SATFINITE.E4M3.F32.PACK_AB_MERGE_C R202, R163, R162, RZ ;  /* 0x000000a2a3ca723e */ /* 0x004fe400048070ff */
[----:B------:R-:W2:Y:S04]  /*1a640*/  LDL.LU R162, [R1+0x260] ;  /* 0x0002600001a27983 */ /* 0x000ea80000300800 */
[----:B------:R-:W2:Y:S01]  /*1a650*/  LDL.LU R163, [R1+0x264] ;  /* 0x0002640001a37983 */ /* 0x000ea20000300800 */
[----:B------:R-:W-:Y:S02]  /*1a660*/  VIADD R199, R200, UR5 ;  /* 0x00000005c8c77c36 */ /* 0x000fe40008000000 */
[----:B------:R-:W-:-:S03]  /*1a670*/  IMAD.MOV.U32 R200, RZ, RZ, R198 ;  /* 0x000000ffffc87224 */ /* 0x000fc600078e00c6 */
[CC--:B------:R-:W-:Y:S02]  /*1a680*/  IADD3 R196, P2, PT, R199.reuse, R3.reuse, RZ ;  /* 0x00000003c7c47210 */ /* 0x0c0fe40007f5e0ff */
[----:B------:R-:W-:Y:S02]  /*1a690*/  SHF.R.S32.HI R200, RZ, 0x8, R200 ;  /* 0x00000008ffc87819 */ /* 0x000fe400000114c8 */
[C---:B------:R-:W-:Y:S01]  /*1a6a0*/  LEA.HI.X.SX32 R197, R199.reuse, R2, 0x1, P2 ;  /* 0x00000002c7c57211 */ /* 0x040fe200010f0eff */
[----:B------:R-:W-:Y:S02]  /*1a6b0*/  VIADD R198, R0, 0x97 ;  /* 0x0000009700c67836 */ /* 0x000fe40000000000 */
[----:B------:R-:W-:Y:S02]  /*1a6c0*/  VIADD R199, R199, UR5 ;  /* 0x00000005c7c77c36 */ /* 0x000fe40008000000 */
[----:B------:R4:W-:Y:S01]  /*1a6d0*/  @P3 STG.E.U8 desc[UR24][R196.64], R200 ;  /* 0x000000c8c4003986 */ /* 0x0009e2000c101118 */
[----:B------:R-:W-:Y:S01]  /*1a6e0*/  ISETP.LT.AND P2, PT, R198, UR9, !P0 ;  /* 0x00000009c6007c0c */ /* 0x000fe2000c741270 */
[C---:B------:R-:W-:Y:S01]  /*1a6f0*/  VIADD R198, R0.reuse, 0x99 ;  /* 0x0000009900c67836 */ /* 0x040fe20000000000 */
[----:B------:R-:W-:Y:S01]  /*1a700*/  ISETP.LT.AND P1, PT, R201, UR8, !P0 ;  /* 0x00000008c9007c0c */ /* 0x000fe2000c721270 */
[C---:B----4-:R-:W-:Y:S01]  /*1a710*/  VIADD R197, R0.reuse, 0x98 ;  /* 0x0000009800c57836 */ /* 0x050fe20000000000 */
[----:B------:R-:W-:Y:S01]  /*1a720*/  IADD3 R196, P6, PT, R199, R3, RZ ;  /* 0x00000003c7c47210 */ /* 0x000fe20007fde0ff */
[----:B------:R-:W-:Y:S01]  /*1a730*/  VIADD R201, R0, 0x9a ;  /* 0x0000009a00c97836 */ /* 0x000fe20000000000 */
[----:B------:R-:W-:Y:S01]  /*1a740*/  F2FP.SATFINITE.E4M3.F32.PACK_AB_MERGE_C R203, R157, R156, RZ ;  /* 0x0000009c9dcb723e */ /* 0x000fe200048070ff */
[----:B------:R-:W4:Y:S01]  /*1a750*/  LDCU UR9, c[0x0][0x39c] ;  /* 0x00007380ff0977ac */ /* 0x000f220008000800 */
[----:B------:R-:W-:-:S02]  /*1a760*/  ISETP.LT.AND P3, PT, R197, UR6, !P0 ;  /* 0x00000006c5007c0c */ /* 0x000fc4000c761270 */
[----:B------:R-:W-:Y:S01]  /*1a770*/  LEA.HI.X.SX32 R197, R199, R2, 0x1, P6 ;  /* 0x00000002c7c57211 */ /* 0x000fe200030f0eff */
[----:B------:R-:W0:Y:S01]  /*1a780*/  LDCU UR8, c[0x0][0x39c] ;  /* 0x00007380ff0877ac */ /* 0x000e220008000800 */
[----:B------:R-:W-:Y:S02]  /*1a790*/  ISETP.LT.AND P6, PT, R198, UR11, !P0 ;  /* 0x0000000bc6007c0c */ /* 0x000fe4000c7c1270 */
[----:B-----5:R-:W-:Y:S01]  /*1a7a0*/  F2FP.SATFINITE.E4M3.F32.PACK_AB_MERGE_C R198, R165, R164, RZ ;  /* 0x000000a4a5c6723e */ /* 0x020fe200048070ff */
[----:B------:R-:W-:Y:S01]  /*1a7b0*/  VIADD R199, R199, UR5 ;  /* 0x00000005c7c77c36 */ /* 0x000fe20008000000 */
[----:B------:R-:W5:Y:S02]  /*1a7c0*/  LDCU UR6, c[0x0][0x39c] ;  /* 0x00007380ff0677ac */ /* 0x000f640008000800 */
[----:B------:R-:W-:Y:S01]  /*1a7d0*/  PRMT R200, R198, 0x9910, RZ ;  /* 0x00009910c6c87816 */ /* 0x000fe200000000ff */
[----:B------:R0:W-:Y:S01]  /*1a7e0*/  @P5 STG.E.U8 desc[UR24][R196.64], R198 ;  /* 0x000000c6c4005986 */ /* 0x0001e2000c101118 */
[----:B------:R-:W-:Y:S01]  /*1a7f0*/  F2FP.SATFINITE.E4M3.F32.PACK_AB_MERGE_C R205, R155, R154, RZ ;  /* 0x0000009a9bcd723e */ /* 0x000fe200048070ff */
[C---:B------:R-:W-:Y:S01]  /*1a800*/  VIADD R206, R0.reuse, 0xac ;  /* 0x000000ac00ce7836 */ /* 0x040fe20000000000 */
[----:B------:R-:W-:Y:S01]  /*1a810*/  F2FP.SATFINITE.E4M3.F32.PACK_AB_MERGE_C R209, R153, R152, RZ ;  /* 0x0000009899d1723e */ /* 0x000fe200048070ff */
[C---:B------:R-:W-:Y:S01]  /*1a820*/  VIADD R210, R0.reuse, 0xae ;  /* 0x000000ae00d27836 */ /* 0x040fe20000000000 */
[----:B------:R-:W-:Y:S01]  /*1a830*/  F2FP.SATFINITE.E4M3.F32.PACK_AB_MERGE_C R218, R149, R148, RZ ;  /* 0x0000009495da723e */ /* 0x000fe200048070ff */
[----:B------:R-:W-:Y:S01]  /*1a840*/  VIADD R216, R0, 0xb0 ;  /* 0x000000b000d87836 */ /* 0x000fe20000000000 */
[----:B------:R-:W-:Y:S01]  /*1a850*/  F2FP.SATFINITE.E4M3.F32.PACK_AB_MERGE_C R222, R147, R146, RZ ;  /* 0x0000009293de723e */ /* 0x000fe200048070ff */
[----:B------:R-:W1:Y:S01]  /*1a860*/  LDCU UR11, c[0x0][0x39c] ;  /* 0x00007380ff0b77ac */ /* 0x000e620008000800 */
        /* <DEDUP_REMOVED lines=9> */
[----:B------:R-:W-:-:S03]  /*1a900*/  PRMT R198, R202, 0x9910, RZ ;  /* 0x00009910cac67816 */ /* 0x000fc600000000ff */
[----:B------:R0:W-:Y:S02]  /*1a910*/  @P1 STG.E.U8 desc[UR24][R196.64], R202 ;  /* 0x000000cac4001986 */ /* 0x0001e4000c101118 */
[----:B------:R-:W-:Y:S02]  /*1a920*/  IMAD.MOV.U32 R200, RZ, RZ, R198 ;  /* 0x000000ffffc87224 */ /* 0x000fe400078e00c6 */
[----:B------:R-:W-:-:S03]  /*1a930*/  VIADD R198, R0, 0x9b ;  /* 0x0000009b00c67836 */ /* 0x000fc60000000000 */
[----:B------:R-:W-:Y:S02]  /*1a940*/  SHF.R.S32.HI R200, RZ, 0x8, R200 ;  /* 0x00000008ffc87819 */ /* 0x000fe400000114c8 */
[----:B0-----:R-:W-:Y:S02]  /*1a950*/  IADD3 R196, P1, PT, R199, R3, RZ ;  /* 0x00000003c7c47210 */ /* 0x001fe40007f3e0ff */
[----:B------:R-:W-:Y:S02]  /*1a960*/  F2FP.SATFINITE.E4M3.F32.PACK_AB_MERGE_C R202, R161, R160, RZ ;  /* 0x000000a0a1ca723e */ /* 0x000fe400048070ff */
[----:B------:R-:W3:Y:S01]  /*1a970*/  LDL.LU R160, [R1+0x270] ;  /* 0x0002700001a07983 */ /* 0x000ee20000300800 */
[----:B------:R-:W-:-:S03]  /*1a980*/  LEA.HI.X.SX32 R197, R199, R2, 0x1, P1 ;  /* 0x00000002c7c57211 */ /* 0x000fc600008f0eff */
[----:B------:R-:W3:Y:S01]  /*1a990*/  LDL.LU R161, [R1+0x274] ;  /* 0x0002740001a17983 */ /* 0x000ee20000300800 */
[----:B------:R-:W-:Y:S01]  /*1a9a0*/  VIADD R199, R199, UR5 ;  /* 0x00000005c7c77c36 */ /* 0x000fe20008000000 */
[----:B------:R-:W-:Y:S02]  /*1a9b0*/  ISETP.LT.AND P1, PT, R198, UR4, !P0 ;  /* 0x00000004c6007c0c */ /* 0x000fe4000c721270 */
[----:B------:R0:W-:Y:S01]  /*1a9c0*/  @P2 STG.E.U8 desc[UR24][R196.64], R200 ;  /* 0x000000c8c4002986 */ /* 0x0001e2000c101118 */
[C---:B------:R-:W-:Y:S01]  /*1a9d0*/  VIADD R198, R0.reuse, 0x9d ;  /* 0x0000009d00c67836 */ /* 0x040fe20000000000 */
[----:B-1----:R-:W-:Y:S01]  /*1a9e0*/  ISETP.LT.AND P4, PT, R201, UR7, !P0 ;  /* 0x00000007c9007c0c */ /* 0x002fe2000c781270 */
[----:B------:R-:W1:Y:S01]  /*1a9f0*/  LDCU UR4, c[0x0][0x39c] ;  /* 0x00007380ff0477ac */ /* 0x000e620008000800 */
[C---:B0-----:R-:W-:Y:S01]  /*1aa00*/  VIADD R197, R0.reuse, 0x9c ;  /* 0x0000009c00c57836 */ /* 0x041fe20000000000 */
[----:B------:R-:W-:Y:S01]  /*1aa10*/  IADD3 R196, P2, PT, R199, R3, RZ ;  /* 0x00000003c7c47210 */ /* 0x000fe20007f5e0ff */
[----:B------:R-:W-:Y:S01]  /*1aa20*/  VIADD R201, R0, 0x9e ;  /* 0x0000009e00c97836 */ /* 0x000fe20000000000 */
[----:B------:R-:W0:Y:S02]  /*1aa30*/  LDCU UR7, c[0x0][0x39c] ;  /* 0x00007380ff0777ac */ /* 0x000e240008000800 */
[----:B------:R-:W-:-:S02]  /*1aa40*/  ISETP.LT.AND P5, PT, R197, UR12, !P0 ;  /* 0x0000000cc5007c0c */ /* 0x000fc4000c7a1270 */
[C---:B------:R-:W-:Y:S01]  /*1aa50*/  LEA.HI.X.SX32 R197, R199.reuse, R2, 0x1, P2 ;  /* 0x00000002c7c57211 */ /* 0x040fe200010f0eff */
[----:B------:R-:W0:Y:S01]  /*1aa60*/  LDCU UR12, c[0x0][0x39c] ;  /* 0x00007380ff0c77ac */ /* 0x000e220008000800 */
[----:B------:R-:W-:Y:S01]  /*1aa70*/  ISETP.LT.AND P2, PT, R198, UR13, !P0 ;  /* 0x0000000dc6007c0c */ /* 0x000fe2000c741270 */
[----:B------:R-:W-:Y:S01]  /*1aa80*/  VIADD R199, R199, UR5 ;  /* 0x00000005c7c77c36 */ /* 0x000fe20008000000 */
[----:B------:R-:W-:Y:S01]  /*1aa90*/  PRMT R207, R205, 0x9910, RZ ;  /* 0x00009910cdcf7816 */ /* 0x000fe200000000ff */
        /* <DEDUP_REMOVED lines=16> */
[----:B------:R-:W2:Y:S04]  /*1aba0*/  LDL.LU R159, [R1+0x284] ;  /* 0x00028400019f7983 */ /* 0x000ea80000300800 */
[----:B------:R-:W2:Y:S04]  /*1abb0*/  LDL.LU R156, [R1+0x290] ;  /* 0x00029000019c7983 */ /* 0x000ea80000300800 */
[----:B------:R-:W2:Y:S01]  /*1abc0*/  LDL.LU R157, [R1+0x294] ;  /* 0x00029400019d7983 */ /* 0x000ea20000300800 */
[----:B------:R-:W-:-:S02]  /*1abd0*/  VIADD R199, R200, UR5 ;  /* 0x00000005c8c77c36 */ /* 0x000fc40008000000 */
        /* <DEDUP_REMOVED lines=10> */
[C---:B0-----:R-:W-:Y:S01]  /*1ac80*/  VIADD R197, R0.reuse, 0xa0 ;  /* 0x000000a000c57836 */ /* 0x041fe20000000000 */
[----:B------:R-:W-:Y:S01]  /*1ac90*/  IADD3 R196, P6, PT, R199, R3, RZ ;  /* 0x00000003c7c47210 */ /* 0x000fe20007fde0ff */
[----:B------:R-:W-:Y:S01]  /*1aca0*/  VIADD R201, R0, 0xa2 ;  /* 0x000000a200c97836 */ /* 0x000fe20000000000 */
[----:B------:R-:W-:Y:S01]  /*1acb0*/  PRMT R212, R209, 0x9910, RZ ;  /* 0x00009910d1d47816 */ /* 0x000fe200000000ff */
[----:B------:R-:W0:Y:S01]  /*1acc0*/  LDCU UR14, c[0x0][0x39c] ;  /* 0x00007380ff0e77ac */ /* 0x000e220008000800 */
[----:B------:R-:W-:-:S02]  /*1acd0*/  ISETP.LT.AND P1, PT, R197, UR15, !P0 ;  /* 0x0000000fc5007c0c */ /* 0x000fc4000c721270 */
[----:B------:R-:W-:Y:S01]  /*1ace0*/  LEA.HI.X.SX32 R197, R199, R2, 0x1, P6 ;  /* 0x00000002c7c57211 */ /* 0x000fe200030f0eff */
[----:B------:R-:W0:Y:S01]  /*1acf0*/  LDCU UR15, c[0x0][0x39c] ;  /* 0x00007380ff0f77ac */ /* 0x000e220008000800 */
[----:B----4-:R-:W-:Y:S02]  /*1ad00*/  ISETP.LT.AND P6, PT, R198, UR9, !P0 ;  /* 0x00000009c6007c0c */ /* 0x010fe4000c7c1270 */
[----:B---3--:R-:W-:Y:S01]  /*1ad10*/  F2FP.SATFINITE.E4M3.F32.PACK_AB_MERGE_C R198, R161, R160, RZ ;  /* 0x000000a0a1c6723e */ /* 0x008fe200048070ff */
[----:B------:R-:W-:Y:S01]  /*1ad20*/  VIADD R199, R199, UR5 ;  /* 0x00000005c7c77c36 */ /* 0x000fe20008000000 */
[----:B------:R-:W-:Y:S01]  /*1ad30*/  SHF.R.S32.HI R212, RZ, 0x8, R212 ;  /* 0x00000008ffd47819 */ /* 0x000fe200000114d4 */
[----:B------:R-:W3:Y:S01]  /*1ad40*/  LDCU UR8, c[0x0][0x39c] ;  /* 0x00007380ff0877ac */ /* 0x000ee20008000800 */
[----:B------:R-:W-:Y:S01]  /*1ad50*/  PRMT R200, R198, 0x9910, RZ ;  /* 0x00009910c6c87816 */ /* 0x000fe200000000ff */
[----:B------:R4:W-:Y:S01]  /*1ad60*/  @P5 STG.E.U8 desc[UR24][R196.64], R198 ;  /* 0x000000c6c4005986 */ /* 0x0009e2000c101118 */
[----:B------:R-:W-:Y:S01]  /*1ad70*/  PRMT R221, R218, 0x9910, RZ ;  /* 0x00009910dadd7816 */ /* 0x000fe200000000ff */
[----:B------:R-:W0:Y:S02]  /*1ad80*/  LDCU UR9, c[0x0][0x3b8] ;  /* 0x00007700ff0977ac */ /* 0x000e240008000800 */
[----:B----4-:R-:W-:Y:S01]  /*1ad90*/  IMAD.MOV.U32 R197, RZ, RZ, R200 ;  /* 0x000000ffffc57224 */ /* 0x010fe200078e00c8 */
[C---:B------:R-:W-:Y:S01]  /*1ada0*/  IADD3 R198, P5, PT, R199.reuse, R3, RZ ;  /* 0x00000003c7c67210 */ /* 0x040fe20007fbe0ff */
[----:B------:R-:W-:-:S03]  /*1adb0*/  VIADD R200, R199, UR5 ;  /* 0x00000005c7c87c36 */ /* 0x000fc60008000000 */
[----:B------:R-:W-:Y:S02]  /*1adc0*/  LEA.HI.X.SX32 R199, R199, R2, 0x1, P5 ;  /* 0x00000002c7c77211 */ /* 0x000fe400028f0eff */
[----:B------:R-:W-:Y:S02]  /*1add0*/  SHF.R.S32.HI R197, RZ, 0x8, R197 ;  /* 0x00000008ffc57819 */ /* 0x000fe400000114c5 */
[----:B------:R-:W-:-:S03]  /*1ade0*/  IADD3 R196, P5, PT, R200, R3, RZ ;  /* 0x00000003c8c47210 */ /* 0x000fc60007fbe0ff */
[----:B------:R4:W-:Y:S02]  /*1adf0*/  @P2 STG.E.U8 desc[UR24][R198.64], R197 ;  /* 0x000000c5c6002986 */ /* 0x0009e4000c101118 */
[C---:B----4-:R-:W-:Y:S01]  /*1ae00*/  LEA.HI.X.SX32 R197, R200.reuse, R2, 0x1, P5 ;  /* 0x00000002c8c57211 */ /* 0x050fe200028f0eff */
[----:B------:R-:W-:Y:S01]  /*1ae10*/  VIADD R199, R200, UR5 ;  /* 0x00000005c8c77c36 */ /* 0x000fe20008000000 */
[----:B------:R-:W-:-:S03]  /*1ae20*/  PRMT R198, R202, 0x9910, RZ ;  /* 0x00009910cac67816 */ /* 0x000fc600000000ff */
[----:B------:R4:W-:Y:S02]  /*1ae30*/  @P3 STG.E.U8 desc[UR24][R196.64], R202 ;  /* 0x000000cac4003986 */ /* 0x0009e4000c101118 */
[----:B------:R-:W-:Y:S02]  /*1ae40*/  IMAD.MOV.U32 R200, RZ, RZ, R198 ;  /* 0x000000ffffc87224 */ /* 0x000fe400078e00c6 */
[----:B------:R-:W-:-:S03]  /*1ae50*/  VIADD R198, R0, 0xa3 ;  /* 0x000000a300c67836 */ /* 0x000fc60000000000 */
[----:B------:R-:W-:Y:S02]  /*1ae60*/  SHF.R.S32.HI R200, RZ, 0x8, R200 ;  /* 0x00000008ffc87819 */ /* 0x000fe400000114c8 */
[----:B----4-:R-:W-:-:S04]  /*1ae70*/  IADD3 R196, P3, PT, R199, R3, RZ ;  /* 0x00000003c7c47210 */ /* 0x010fc80007f7e0ff */
[C---:B------:R-:W-:Y:S01]  /*1ae80*/  LEA.HI.X.SX32 R197, R199.reuse, R2, 0x1, P3 ;  /* 0x00000002c7c57211 */ /* 0x040fe200018f0eff */
[----:B------:R-:W-:Y:S01]  /*1ae90*/  VIADD R199, R199, UR5 ;  /* 0x00000005c7c77c36 */ /* 0x000fe20008000000 */
[----:B-----5:R-:W-:-:S03]  /*1aea0*/  ISETP.LT.AND P3, PT, R198, UR6, !P0 ;  /* 0x00000006c6007c0c */ /* 0x020fc6000c761270 */
[----:B------:R4:W-:Y:S01]  /*1aeb0*/  @P4 STG.E.U8 desc[UR24][R196.64], R200 ;  /* 0x000000c8c4004986 */ /* 0x0009e2000c101118 */
[C---:B------:R-:W-:Y:S01]  /*1aec0*/  VIADD R198, R0.reuse, 0xa5 ;  /* 0x000000a500c67836 */ /* 0x040fe20000000000 */
[----:B------:R-:W-:Y:S01]  /*1aed0*/  ISETP.LT.AND P2, PT, R201, UR16, !P0 ;  /* 0x00000010c9007c0c */ /* 0x000fe2000c741270 */
[----:B------:R-:W5:Y:S01]  /*1aee0*/  LDCU UR6, c[0x0][0x3b8] ;  /* 0x00007700ff0677ac */ /* 0x000f620008000800 */
[C---:B----4-:R-:W-:Y:S01]  /*1aef0*/  VIADD R197, R0.reuse, 0xa4 ;  /* 0x000000a400c57836 */ /* 0x050fe20000000000 */
[----:B------:R-:W-:Y:S01]  /*1af00*/  IADD3 R196, P4, PT, R199, R3, RZ ;  /* 0x00000003c7c47210 */ /* 0x000fe20007f9e0ff */
[----:B------:R-:W-:Y:S01]  /*1af10*/  VIADD R201, R0, 0xa6 ;  /* 0x000000a600c97836 */ /* 0x000fe20000000000 */
[----:B------:R-:W-:Y:S01]  /*1af20*/  SHF.R.S32.HI R221, RZ, 0x8, R221 ;  /* 0x00000008ffdd7819 */ /* 0x000fe200000114dd */
[----:B------:R-:W4:Y:S01]  /*1af30*/  LDCU UR16, c[0x0][0x39c] ;  /* 0x00007380ff1077ac */ /* 0x000f220008000800 */
[----:B------:R-:W-:Y:S02]  /*1af40*/  ISETP.LT.AND P5, PT, R197, UR17, !P0 ;  /* 0x00000011c5007c0c */ /* 0x000fe4000c7a1270 */
[C---:B------:R-:W-:Y:S01]  /*1af50*/  LEA.HI.X.SX32 R197, R199.reuse, R2, 0x1, P4 ;  /* 0x00000002c7c57211 */ /* 0x040fe200020f0eff */
[----:B------:R-:W0:Y:S01]  /*1af60*/  LDCU UR17, c[0x0][0x3b8] ;  /* 0x00007700ff1177ac */ /* 0x000e220008000800 */
[----:B------:R-:W-:Y:S01]  /*1af70*/  ISETP.LT.AND P4, PT, R198, UR18, !P0 ;  /* 0x00000012c6007c0c */ /* 0x000fe2000c781270 */
[----:B------:R-:W-:Y:S01]  /*1af80*/  VIADD R199, R199, UR5 ;  /* 0x00000005c7c77c36 */ /* 0x000fe20008000000 */
[----:B------:R-:W0:Y:S03]  /*1af90*/  LDCU UR18, c[0x0][0x3b8] ;  /* 0x00007700ff1277ac */ /* 0x000e260008000800 */
[----:B------:R-:W-:Y:S01]  /*1afa0*/  VIADD R200, R199, UR5 ;  /* 0x00000005c7c87c36 */ /* 0x000fe20008000000 */
[----:B--2---:R-:W-:-:S04]  /*1afb0*/  F2FP.SATFINITE.E4M3.F32.PACK_AB_MERGE_C R198, R159, R158, RZ ;  /* 0x0000009e9fc6723e */ /* 0x004fc800048070ff */
[----:B------:R-:W-:Y:S01]  /*1afc0*/  PRMT R202, R198, 0x9910, RZ ;  /* 0x00009910c6ca7816 */ /* 0x000fe200000000ff */
[----:B------:R2:W-:Y:S03]  /*1afd0*/  @P1 STG.E.U8 desc[UR24][R196.64], R198 ;  /* 0x000000c6c4001986 */ /* 0x0005e6000c101118 */
[----:B------:R-:W-:Y:S02]  /*1afe0*/  SHF.R.S32.HI R202, RZ, 0x8, R202 ;  /* 0x00000008ffca7819 */ /* 0x000fe400000114ca */
[----:B--2---:R-:W-:-:S04]  /*1aff0*/  IADD3 R198, P1, PT, R199, R3, RZ ;  /* 0x00000003c7c67210 */ /* 0x004fc80007f3e0ff */
[----:B------:R-:W-:Y:S02]  /*1b000*/  LEA.HI.X.SX32 R199, R199, R2, 0x1, P1 ;  /* 0x00000002c7c77211 */ /* 0x000fe400008f0eff */
[----:B------:R-:W-:-:S04]  /*1b010*/  IADD3 R196, P1, PT, R200, R3, RZ ;  /* 0x00000003c8c47210 */ /* 0x000fc80007f3e0ff */
[C---:B------:R-:W-:Y:S01]  /*1b020*/  LEA.HI.X.SX32 R197, R200.reuse, R2, 0x1, P1 ;  /* 0x00000002c8c57211 */ /* 0x040fe200008f0eff */
[----:B------:R2:W-:Y:S04]  /*1b030*/  @P6 STG.E.U8 desc[UR24][R198.64], R202 ;  /* 0x000000cac6006986 */ /* 0x0005e8000c101118 */
[----:B------:R0:W-:Y:S01]  /*1b040*/  @P2 STG.E.U8 desc[UR24][R196.64], R203 ;  /* 0x000000cbc4002986 */ /* 0x0001e2000c101118 */
[----:B--2---:R-:W-:Y:S01]  /*1b050*/  VIADD R198, R200, UR5 ;  /* 0x00000005c8c67c36 */ /* 0x004fe20008000000 */
[----:B------:R-:W-:Y:S01]  /*1b060*/  PRMT R200, R203, 0x9910, RZ ;  /* 0x00009910cbc87816 */ /* 0x000fe200000000ff */
[----:B0-----:R-:W-:-:S03]  /*1b070*/  VIADD R197, R0, 0xa7 ;  /* 0x000000a700c57836 */ /* 0x001fc60000000000 */
[----:B------:R-:W-:Y:S01]  /*1b080*/  IADD3 R196, P6, PT, R198, R3, RZ ;  /* 0x00000003c6c47210 */ /* 0x000fe20007fde0ff */
[----:B------:R-:W-:Y:S01]  /*1b090*/  VIADD R199, R0, 0xa8 ;  /* 0x000000a800c77836 */ /* 0x000fe20000000000 */
[----:B------:R-:W-:Y:S02]  /*1b0a0*/  SHF.R.S32.HI R200, RZ, 0x8, R200 ;  /* 0x00000008ffc87819 */ /* 0x000fe400000114c8 */
[----:B------:R-:W-:Y:S01]  /*1b0b0*/  ISETP.LT.AND P2, PT, R197, UR7, !P0 ;  /* 0x00000007c5007c0c */ /* 0x000fe2000c741270 */
[----:B------:R-:W0:Y:S01]  /*1b0c0*/  LDCU UR7, c[0x0][0x3b8] ;  /* 0x00007700ff0777ac */ /* 0x000e220008000800 */
[C---:B------:R-:W-:Y:S01]  /*1b0d0*/  LEA.HI.X.SX32 R197, R198.reuse, R2, 0x1, P6 ;  /* 0x00000002c6c57211 */ /* 0x040fe200030f0eff */
[----:B------:R-:W-:-:S04]  /*1b0e0*/  VIADD R198, R198, UR5 ;  /* 0x00000005c6c67c36 */ /* 0x000fc80008000000 */
[----:B------:R2:W-:Y:S01]  /*1b0f0*/  @P3 STG.E.U8 desc[UR24][R196.64], R200 ;  /* 0x000000c8c4003986 */ /* 0x0005e2000c101118 */
[----:B------:R-:W-:Y:S01]  /*1b100*/  ISETP.LT.AND P3, PT, R199, UR21, !P0 ;  /* 0x00000015c7007c0c */ /* 0x000fe2000c761270 */
[----:B------:R-:W-:Y:S01]  /*1b110*/  VIADD R199, R0, 0xa9 ;  /* 0x000000a900c77836 */ /* 0x000fe20000000000 */
[----:B------:R-:W-:Y:S02]  /*1b120*/  ISETP.LT.AND P1, PT, R201, UR19, !P0 ;  /* 0x00000013c9007c0c */ /* 0x000fe4000c721270 */
[-C--:B--2---:R-:W-:Y:S02]  /*1b130*/  IADD3 R196, P6, PT, R198, R3.reuse, RZ ;  /* 0x00000003c6c47210 */ /* 0x084fe40007fde0ff */
[----:B------:R-:W-:Y:S01]  /*1b140*/  F2FP.SATFINITE.E4M3.F32.PACK_AB_MERGE_C R200, R157, R156, RZ ;  /* 0x0000009c9dc8723e */ /* 0x000fe200048070ff */
[----:B------:R-:W-:Y:S01]  /*1b150*/  VIADD R201, R0, 0xaa ;  /* 0x000000aa00c97836 */ /* 0x000fe20000000000 */
[C---:B------:R-:W-:Y:S01]  /*1b160*/  LEA.HI.X.SX32 R197, R198.reuse, R2, 0x1, P6 ;  /* 0x00000002c6c57211 */ /* 0x040fe200030f0eff */
[----:B------:R-:W2:Y:S01]  /*1b170*/  LDCU UR19, c[0x0][0x3b8] ;  /* 0x00007700ff1377ac */ /* 0x000ea20008000800 */
[----:B------:R-:W-:Y:S01]  /*1b180*/  ISETP.LT.AND P6, PT, R199, UR22, !P0 ;  /* 0x00000016c7007c0c */ /* 0x000fe2000c7c1270 */
[----:B------:R-:W-:Y:S01]  /*1b190*/  VIADD R199, R198, UR5 ;  /* 0x00000005c6c77c36 */ /* 0x000fe20008000000 */
[----:B------:R-:W-:Y:S01]  /*1b1a0*/  PRMT R203, R200, 0x9910, RZ ;  /* 0x00009910c8cb7816 */ /* 0x000fe200000000ff */
[----:B------:R0:W-:Y:S01]  /*1b1b0*/  @P5 STG.E.U8 desc[UR24][R196.64], R200 ;  /* 0x000000c8c4005986 */ /* 0x0001e2000c101118 */
[----:B------:R-:W1:Y:S01]  /*1b1c0*/  LDCU UR22, c[0x0][0x3b8] ;  /* 0x00007700ff1677ac */ /* 0x000e620008000800 */
[C---:B------:R-:W-:Y:S01]  /*1b1d0*/  VIADD R198, R199.reuse, UR5 ;  /* 0x00000005c7c67c36 */ /* 0x040fe20008000000 */
[----:B------:R-:W-:Y:S01]  /*1b1e0*/  SHF.R.S32.HI R203, RZ, 0x8, R203 ;  /* 0x00000008ffcb7819 */ /* 0x000fe200000114cb */
[----:B------:R-:W1:Y:S01]  /*1b1f0*/  LDCU UR21, c[0x0][0x3b8] ;  /* 0x00007700ff1577ac */ /* 0x000e620008000800 */
[----:B0-----:R-:W-:-:S04]  /*1b200*/  IADD3 R196, P5, PT, R199, R3, RZ ;  /* 0x00000003c7c47210 */ /* 0x001fc80007fbe0ff */
[----:B------:R-:W-:-:S05]  /*1b210*/  LEA.HI.X.SX32 R197, R199, R2, 0x1, P5 ;  /* 0x00000002c7c57211 */ /* 0x000fca00028f0eff */
[----:B------:R0:W-:Y:S01]  /*1b220*/  @P4 STG.E.U8 desc[UR24][R196.64], R203 ;  /* 0x000000cbc4004986 */ /* 0x0001e2000c101118 */
[C---:B------:R-:W-:Y:S01]  /*1b230*/  VIADD R200, R198.reuse, UR5 ;  /* 0x00000005c6c87c36 */ /* 0x040fe20008000000 */
[----:B0-----:R-:W-:-:S04]  /*1b240*/  IADD3 R196, P4, PT, R198, R3, RZ ;  /* 0x00000003c6c47210 */ /* 0x001fc80007f9e0ff */
[----:B------:R-:W-:-:S05]  /*1b250*/  LEA.HI.X.SX32 R197, R198, R2, 0x1, P4 ;  /* 0x00000002c6c57211 */ /* 0x000fca00020f0eff */
[----:B------:R0:W-:Y:S01]  /*1b260*/  @P1 STG.E.U8 desc[UR24][R196.64], R205 ;  /* 0x000000cdc4001986 */ /* 0x0001e2000c101118 */
[C---:B------:R-:W-:Y:S01]  /*1b270*/  VIADD R199, R200.reuse, UR5 ;  /* 0x00000005c8c77c36 */ /* 0x040fe20008000000 */
[----:B0-----:R-:W-:-:S04]  /*1b280*/  IADD3 R196, P1, PT, R200, R3, RZ ;  /* 0x00000003c8c47210 */ /* 0x001fc80007f3e0ff */
[----:B------:R-:W-:Y:S02]  /*1b290*/  LEA.HI.X.SX32 R197, R200, R2, 0x1, P1 ;  /* 0x00000002c8c57211 */ /* 0x000fe400008f0eff */
[----:B------:R-:W-:-:S05]  /*1b2a0*/  SHF.R.S32.HI R200, RZ, 0x8, R207 ;  /* 0x00000008ffc87819 */ /* 0x000fca00000114cf */
[----:B------:R0:W-:Y:S01]  /*1b2b0*/  @P2 STG.E.U8 desc[UR24][R196.64], R200 ;  /* 0x000000c8c4002986 */ /* 0x0001e2000c101118 */
[C---:B------:R-:W-:Y:S01]  /*1b2c0*/  VIADD R202, R199.reuse, UR5 ;  /* 0x00000005c7ca7c36 */ /* 0x040fe20008000000 */
[----:B0-----:R-:W-:-:S04]  /*1b2d0*/  IADD3 R196, P2, PT, R199, R3, RZ ;  /* 0x00000003c7c47210 */ /* 0x001fc80007f5e0ff */
[----:B------:R-:W-:-:S05]  /*1b2e0*/  LEA.HI.X.SX32 R197, R199, R2, 0x1, P2 ;  /* 0x00000002c7c57211 */ /* 0x000fca00010f0eff */
[----:B------:R0:W-:Y:S01]  /*1b2f0*/  @P3 STG.E.U8 desc[UR24][R196.64], R209 ;  /* 0x000000d1c4003986 */ /* 0x0001e2000c101118 */
[----:B------:R-:W-:Y:S01]  /*1b300*/  ISETP.LT.AND P5, PT, R201, UR23, !P0 ;  /* 0x00000017c9007c0c */ /* 0x000fe2000c7a1270 */
[----:B------:R-:W-:Y:S02]  /*1b310*/  VIADD R201, R202, UR5 ;  /* 0x00000005cac97c36 */ /* 0x000fe40008000000 */
[----:B------:R-:W-:Y:S01]  /*1b320*/  VIADD R203, R0, 0xab ;  /* 0x000000ab00cb7836 */ /* 0x000fe20000000000 */
[----:B------:R-:W-:Y:S02]  /*1b330*/  ISETP.LT.AND P1, PT, R206, UR12, !P0 ;  /* 0x0000000cce007c0c */ /* 0x000fe4000c721270 */
[-C--:B0-----:R-:W-:Y:S01]  /*1b340*/  IADD3 R196, P3, PT, R202, R3.reuse, RZ ;  /* 0x00000003cac47210 */ /* 0x081fe20007f7e0ff */
[----:B------:R-:W-:Y:S01]  /*1b350*/  VIADD R198, R201, UR5 ;  /* 0x00000005c9c67c36 */ /* 0x000fe20008000000 */
[----:B------:R-:W-:Y:S01]  /*1b360*/  ISETP.LT.AND P4, PT, R203, UR26, !P0 ;  /* 0x0000001acb007c0c */ /* 0x000fe2000c781270 */
[----:B------:R-:W-:Y:S01]  /*1b370*/  VIADD R207, R0, 0xad ;  /* 0x000000ad00cf7836 */ /* 0x000fe20000000000 */
[----:B------:R-:W-:Y:S01]  /*1b380*/  LEA.HI.X.SX32 R197, R202, R2, 0x1, P3 ;  /* 0x00000002cac57211 */ /* 0x000fe200018f0eff */
[----:B------:R-:W-:Y:S01]  /*1b390*/  VIADD R204, R198, UR5 ;  /* 0x00000005c6cc7c36 */ /* 0x000fe20008000000 */
[----:B------:R-:W0:Y:S03]  /*1b3a0*/  LDCU UR12, c[0x0][0x3b8] ;  /* 0x00007700ff0c77ac */ /* 0x000e260008000800 */
[----:B------:R1:W-:Y:S01]  /*1b3b0*/  @P6 STG.E.U8 desc[UR24][R196.64], R212 ;  /* 0x000000d4c4006986 */ /* 0x0003e2000c101118 */
[----:B------:R-:W0:Y:S01]  /*1b3c0*/  LDCU UR26, c[0x0][0x3b8] ;  /* 0x00007700ff1a77ac */ /* 0x000e220008000800 */
[----:B------:R-:W0:Y:S01]  /*1b3d0*/  LDCU UR23, c[0x0][0x3b8] ;  /* 0x00007700ff1777ac */ /* 0x000e220008000800 */
[----:B-1----:R-:W-:-:S04]  /*1b3e0*/  IADD3 R196, P6, PT, R201, R3, RZ ;  /* 0x00000003c9c47210 */ /* 0x002fc80007fde0ff */
[----:B------:R-:W-:Y:S02]  /*1b3f0*/  LEA.HI.X.SX32 R197, R201, R2, 0x1, P6 ;  /* 0x00000002c9c57211 */ /* 0x000fe400030f0eff */
[----:B------:R-:W-:-:S05]  /*1b400*/  F2FP.SATFINITE.E4M3.F32.PACK_AB_MERGE_C R201, R151, R150, RZ ;  /* 0x0000009697c9723e */ /* 0x000fca00048070ff */
[----:B------:R1:W-:Y:S01]  /*1b410*/  @P5 STG.E.U8 desc[UR24][R196.64], R201 ;  /* 0x000000c9c4005986 */ /* 0x0003e2000c101118 */
[----:B------:R-:W-:Y:S02]  /*1b420*/  PRMT R215, R201, 0x9910, RZ ;  /* 0x00009910c9d77816 */ /* 0x000fe400000000ff */
[----:B-1----:R-:W-:-:S04]  /*1b430*/  IADD3 R196, P5, PT, R198, R3, RZ ;  /* 0x00000003c6c47210 */ /* 0x002fc80007fbe0ff */
[----:B------:R-:W-:Y:S02]  /*1b440*/  LEA.HI.X.SX32 R197, R198, R2, 0x1, P5 ;  /* 0x00000002c6c57211 */ /* 0x000fe400028f0eff */
[----:B------:R-:W-:-:S05]  /*1b450*/  SHF.R.S32.HI R198, RZ, 0x8, R215 ;  /* 0x00000008ffc67819 */ /* 0x000fca00000114d7 */
[----:B------:R1:W-:Y:S01]  /*1b460*/  @P4 STG.E.U8 desc[UR24][R196.64], R198 ;  /* 0x000000c6c4004986 */ /* 0x0003e2000c101118 */
[----:B------:R-:W-:Y:S01]  /*1b470*/  VIADD R203, R204, UR5 ;  /* 0x00000005cccb7c36 */ /* 0x000fe20008000000 */
[----:B------:R-:W-:Y:S02]  /*1b480*/  ISETP.LT.AND P2, PT, R207, UR27, !P0 ;  /* 0x0000001bcf007c0c */ /* 0x000fe4000c741270 */
[----:B------:R-:W-:Y:S02]  /*1b490*/  ISETP.LT.AND P3, PT, R210, UR28, !P0 ;  /* 0x0000001cd2007c0c */ /* 0x000fe4000c761270 */
[----:B-1----:R-:W-:Y:S01]  /*1b4a0*/  IADD3 R196, P4, PT, R204, R3, RZ ;  /* 0x00000003ccc47210 */ /* 0x002fe20007f9e0ff */
[----:B------:R-:W-:Y:S02]  /*1b4b0*/  VIADD R205, R203, UR5 ;  /* 0x00000005cbcd7c36 */ /* 0x000fe40008000000 */
[----:B------:R-:W-:Y:S01]  /*1b4c0*/  VIADD R212, R0, 0xaf ;  /* 0x000000af00d47836 */ /* 0x000fe20000000000 */
[----:B------:R-:W-:-:S02]  /*1b4d0*/  LEA.HI.X.SX32 R197, R204, R2, 0x1, P4 ;  /* 0x00000002ccc57211 */ /* 0x000fc400020f0eff */
[----:B------:R-:W-:Y:S01]  /*1b4e0*/  ISETP.LT.AND P5, PT, R216, UR34, !P0 ;  /* 0x00000022d8007c0c */ /* 0x000fe2000c7a1270 */
[----:B------:R-:W-:Y:S01]  /*1b4f0*/  VIADD R206, R205, UR5 ;  /* 0x00000005cdce7c36 */ /* 0x000fe20008000000 */
[----:B------:R-:W-:Y:S01]  /*1b500*/  ISETP.LT.AND P6, PT, R212, UR33, !P0 ;  /* 0x00000021d4007c0c */ /* 0x000fe2000c7c1270 */
[----:B------:R1:W-:Y:S01]  /*1b510*/  @P1 STG.E.U8 desc[UR24][R196.64], R218 ;  /* 0x000000dac4001986 */ /* 0x0003e2000c101118 */
[----:B------:R-:W-:Y:S01]  /*1b520*/  VIADD R198, R0, 0xb1 ;  /* 0x000000b100c67836 */ /* 0x000fe20000000000 */
[----:B------:R-:W0:Y:S01]  /*1b530*/  LDCU UR33, c[0x0][0x39c] ;  /* 0x00007380ff2177ac */ /* 0x000e220008000800 */
[----:B------:R-:W0:Y:S01]  /*1b540*/  LDCU UR28, c[0x0][0x3b8] ;  /* 0x00007700ff1c77ac */ /* 0x000e220008000800 */
[----:B------:R-:W0:Y:S01]  /*1b550*/  LDCU UR27, c[0x0][0x3b8] ;  /* 0x00007700ff1b77ac */ /* 0x000e220008000800 */
[C---:B-1----:R-:W-:Y:S01]  /*1b560*/  IADD3 R196, P1, PT, R203.reuse, R3, RZ ;  /* 0x00000003cbc47210 */ /* 0x042fe20007f3e0ff */
[----:B------:R-:W1:Y:S03]  /*1b570*/  LDCU UR34, c[0x0][0x3b8] ;  /* 0x00007700ff2277ac */ /* 0x000e660008000800 */
[----:B------:R-:W-:-:S05]  /*1b580*/  LEA.HI.X.SX32 R197, R203, R2, 0x1, P1 ;  /* 0x00000002cbc57211 */ /* 0x000fca00008f0eff */
[----:B------:R0:W-:Y:S02]  /*1b590*/  @P2 STG.E.U8 desc[UR24][R196.64], R221 ;  /* 0x000000ddc4002986 */ /* 0x0001e4000c101118 */
[----:B0-----:R-:W-:-:S04]  /*1b5a0*/  IADD3 R196, P2, PT, R205, R3, RZ ;  /* 0x00000003cdc47210 */ /* 0x001fc80007f5e0ff */
[----:B------:R-:W-:-:S05]  /*1b5b0*/  LEA.HI.X.SX32 R197, R205, R2, 0x1, P2 ;  /* 0x00000002cdc57211 */ /* 0x000fca00010f0eff */
[----:B------:R0:W-:Y:S01]  /*1b5c0*/  @P3 STG.E.U8 desc[UR24][R196.64], R222 ;  /* 0x000000dec4003986 */ /* 0x0001e2000c101118 */
[----:B------:R-:W-:Y:S01]  /*1b5d0*/  VIADD R200, R206, UR5 ;  /* 0x00000005cec87c36 */ /* 0x000fe20008000000 */
[----:B0-----:R-:W-:Y:S02]  /*1b5e0*/  PRMT R222, R222, 0x9910, RZ ;  /* 0x00009910dede7816 */ /* 0x001fe400000000ff */
[C---:B------:R-:W-:Y:S02]  /*1b5f0*/  IADD3 R196, P3, PT, R206.reuse, R3, RZ ;  /* 0x00000003cec47210 */ /* 0x040fe40007f7e0ff */
[----:B------:R-:W-:Y:S02]  /*1b600*/  SHF.R.S32.HI R222, RZ, 0x8, R222 ;  /* 0x00000008ffde7819 */ /* 0x000fe400000114de */
[----:B------:R-:W-:-:S05]  /*1b610*/  LEA.HI.X.SX32 R197, R206, R2, 0x1, P3 ;  /* 0x00000002cec57211 */ /* 0x000fca00018f0eff */
[----:B------:R0:W-:Y:S01]  /*1b620*/  @P6 STG.E.U8 desc[UR24][R196.64], R222 ;  /* 0x000000dec4006986 */ /* 0x0001e2000c101118 */
[----:B------:R-:W-:Y:S01]  /*1b630*/  VIADD R208, R200, UR5 ;  /* 0x00000005c8d07c36 */ /* 0x000fe20008000000 */
[----:B------:R-:W-:Y:S02]  /*1b640*/  ISETP.LT.AND P4, PT, R198, UR35, !P0 ;  /* 0x00000023c6007c0c */ /* 0x000fe4000c781270 */
[----:B0-----:R-:W-:Y:S02]  /*1b650*/  IADD3 R196, P6, PT, R200, R3, RZ ;  /* 0x00000003c8c47210 */ /* 0x001fe40007fde0ff */
[----:B------:R-:W-:Y:S01]  /*1b660*/  F2FP.SATFINITE.E4M3.F32.PACK_AB_MERGE_C R222, R145, R144, RZ ;  /* 0x0000009091de723e */ /* 0x000fe200048070ff */
[----:B------:R-:W-:Y:S01]  /*1b670*/  VIADD R198, R0, 0xb2 ;  /* 0x000000b200c67836 */ /* 0x000fe20000000000 */
[----:B------:R-:W-:Y:S01]  /*1b680*/  LEA.HI.X.SX32 R197, R200, R2, 0x1, P6 ;  /* 0x00000002c8c57211 */ /* 0x000fe200030f0eff */
[----:B------:R-:W-:Y:S01]  /*1b690*/  VIADD R207, R208, UR5 ;  /* 0x00000005d0cf7c36 */ /* 0x000fe20008000000 */
[----:B------:R-:W0:Y:S03]  /*1b6a0*/  LDCU UR35, c[0x0][0x3b8] ;  /* 0x00007700ff2377ac */ /* 0x000e260008000800 */
[----:B------:R1:W-:Y:S01]  /*1b6b0*/  @P5 STG.E.U8 desc[UR24][R196.64], R222 ;  /* 0x000000dec4005986 */ /* 0x0003e2000c101118 */
[----:B------:R-:W-:-:S02]  /*1b6c0*/  ISETP.LT.AND P1, PT, R198, UR36, !P0 ;  /* 0x00000024c6007c0c */ /* 0x000fc4000c721270 */
[-C--:B-1----:R-:W-:Y:S02]  /*1b6d0*/  IADD3 R196, P5, PT, R208, R3.reuse, RZ ;  /* 0x00000003d0c47210 */ /* 0x082fe40007fbe0ff */
[----:B------:R-:W-:Y:S01]  /*1b6e0*/  PRMT R222, R222, 0x9910, RZ ;  /* 0x00009910dede7816 */ /* 0x000fe200000000ff */
[C---:B------:R-:W-:Y:S01]  /*1b6f0*/  VIADD R199, R207.reuse, UR5 ;  /* 0x00000005cfc77c36 */ /* 0x040fe20008000000 */
[----:B------:R-:W-:Y:S01]  /*1b700*/  LEA.HI.X.SX32 R197, R208, R2, 0x1, P5 ;  /* 0x00000002d0c57211 */ /* 0x000fe200028f0eff */
[----:B------:R-:W-:Y:S01]  /*1b710*/  VIADD R198, R0, 0xb3 ;  /* 0x000000b300c67836 */ /* 0x000fe20000000000 */
[----:B------:R-:W-:Y:S01]  /*1b720*/  SHF.R.S32.HI R208, RZ, 0x8, R222 ;  /* 0x00000008ffd07819 */ /* 0x000fe200000114de */
[----:B------:R-:W1:Y:S04]  /*1b730*/  LDCU UR36, c[0x0][0x3b8] ;  /* 0x00007700ff2477ac */ /* 0x000e680008000800 */
[----:B------:R0:W-:Y:S02]  /*1b740*/  @P4 STG.E.U8 desc[UR24][R196.64], R208 ;  /* 0x000000d0c4004986 */ /* 0x0001e4000c101118 */
[----:B0-----:R-:W-:-:S04]  /*1b750*/  IADD3 R196, P4, PT, R207, R3, RZ ;  /* 0x00000003cfc47210 */ /* 0x001fc80007f9e0ff */
[----:B------:R-:W-:Y:S02]  /*1b760*/  LEA.HI.X.SX32 R197, R207, R2, 0x1, P4 ;  /* 0x00000002cfc57211 */ /* 0x000fe400020f0eff */
[----:B------:R-:W-:-:S05]  /*1b770*/  F2FP.SATFINITE.E4M3.F32.PACK_AB_MERGE_C R207, R143, R142, RZ ;  /* 0x0000008e8fcf723e */ /* 0x000fca00048070ff */
[----:B------:R0:W-:Y:S01]  /*1b780*/  @P1 STG.E.U8 desc[UR24][R196.64], R207 ;  /* 0x000000cfc4001986 */ /* 0x0001e2000c101118 */
[C---:B------:R-:W-:Y:S01]  /*1b790*/  VIADD R209, R199.reuse, UR5 ;  /* 0x00000005c7d17c36 */ /* 0x040fe20008000000 */
[----:B0-----:R-:W-:Y:S02]  /*1b7a0*/  IADD3 R196, P1, PT, R199, R3, RZ ;  /* 0x00000003c7c47210 */ /* 0x001fe40007f3e0ff */
[----:B------:R-:W-:Y:S02]  /*1b7b0*/  PRMT R207, R207, 0x9910, RZ ;  /* 0x00009910cfcf7816 */ /* 0x000fe400000000ff */
[----:B------:R-:W-:Y:S02]  /*1b7c0*/  LEA.HI.X.SX32 R197, R199, R2, 0x1, P1 ;  /* 0x00000002c7c57211 */ /* 0x000fe400008f0eff */
[----:B------:R-:W-:Y:S02]  /*1b7d0*/  SHF.R.S32.HI R199, RZ, 0x8, R207 ;  /* 0x00000008ffc77819 */ /* 0x000fe400000114cf */
[----:B------:R-:W-:-:S02]  /*1b7e0*/  F2FP.SATFINITE.E4M3.F32.PACK_AB_MERGE_C R207, R133, R132, RZ ;  /* 0x0000008485cf723e */ /* 0x000fc400048070ff */
[----:B------:R-:W2:Y:S04]  /*1b7f0*/  LDL.LU R132, [R1+0x2f8] ;  /* 0x0002f80001847983 */ /* 0x000ea80000300800 */
[----:B------:R-:W2:Y:S01]  /*1b800*/  LDL.LU R133, [R1+0x2fc] ;  /* 0x0002fc0001857983 */ /* 0x000ea20000300800 */
[----:B------:R-:W-:-:S03]  /*1b810*/  VIADD R202, R209, UR5 ;  /* 0x00000005d1ca7c36 */ /* 0x000fc60008000000 */
[----:B------:R-:W5:Y:S01]  /*1b820*/  LDL.LU R148, [R1+0x100] ;  /* 0x0001000001947983 */ /* 0x000f620000300800 */
[----:B------:R-:W-:Y:S01]  /*1b830*/  VIADD R211, R202, UR5 ;  /* 0x00000005cad37c36 */ /* 0x000fe20008000000 */
[----:B------:R-:W-:Y:S02]  /*1b840*/  ISETP.LT.AND P2, PT, R198, UR37, !P0 ;  /* 0x00000025c6007c0c */ /* 0x000fe4000c741270 */
[----:B------:R-:W5:Y:S01]  /*1b850*/  LDL.LU R149, [R1+0x104] ;  /* 0x0001040001957983 */ /* 0x000f620000300800 */
[----:B------:R-:W-:Y:S01]  /*1b860*/  VIADD R210, R211, UR5 ;  /* 0x00000005d3d27c36 */ /* 0x000fe20008000000 */
[----:B------:R-:W0:Y:S01]  /*1b870*/  LDCU UR37, c[0x0][0x3b8] ;  /* 0x00007700ff2577ac */ /* 0x000e220008000800 */
[----:B------:R-:W-:Y:S01]  /*1b880*/  VIADD R198, R0, 0xb4 ;  /* 0x000000b400c67836 */ /* 0x000fe20000000000 */
[----:B------:R-:W5:Y:S01]  /*1b890*/  LDL.LU R146, [R1+0x108] ;  /* 0x0001080001927983 */ /* 0x000f620000300800 */
[----:B------:R-:W-:-:S03]  /*1b8a0*/  VIADD R213, R210, UR5 ;  /* 0x00000005d2d57c36 */ /* 0x000fc60008000000 */
[----:B------:R-:W-:Y:S01]  /*1b8b0*/  ISETP.LT.AND P3, PT, R198, UR38, !P0 ;  /* 0x00000026c6007c0c */ /* 0x000fe2000c761270 */
[----:B------:R-:W-:Y:S01]  /*1b8c0*/  VIADD R212, R213, UR5 ;  /* 0x00000005d5d47c36 */ /* 0x000fe20008000000 */
[----:B------:R-:W5:Y:S01]  /*1b8d0*/  LDL.LU R147, [R1+0x10c] ;  /* 0x00010c0001937983 */ /* 0x000f620000300800 */
[----:B------:R-:W-:Y:S01]  /*1b8e0*/  VIADD R198, R0, 0xb5 ;  /* 0x000000b500c67836 */ /* 0x000fe20000000000 */
[----:B------:R-:W0:Y:S01]  /*1b8f0*/  LDCU UR38, c[0x0][0x3b8] ;  /* 0x00007700ff2677ac */ /* 0x000e220008000800 */
[----:B------:R-:W-:Y:S01]  /*1b900*/  VIADD R201, R212, UR5 ;  /* 0x00000005d4c97c36 */ /* 0x000fe20008000000 */
[----:B------:R1:W-:Y:S03]  /*1b910*/  @P2 STG.E.U8 desc[UR24][R196.64], R199 ;  /* 0x000000c7c4002986 */ /* 0x0003e6000c101118 */
[----:B------:R-:W-:Y:S01]  /*1b920*/  VIADD R214, R201, UR5 ;  /* 0x00000005c9d67c36 */ /* 0x000fe20008000000 */
[----:B------:R-:W5:Y:S03]  /*1b930*/  LDL.LU R144, [R1+0x110] ;  /* 0x0001100001907983 */ /* 0x000f660000300800 */
[----:B------:R-:W-:Y:S01]  /*1b940*/  VIADD R215, R214, UR5 ;  /* 0x00000005d6d77c36 */ /* 0x000fe20008000000 */
[----:B------:R-:W-:Y:S01]  /*1b950*/  ISETP.LT.AND P6, PT, R198, UR39, !P0 ;  /* 0x00000027c6007c0c */ /* 0x000fe2000c7c1270 */
[----:B------:R-:W5:Y:S02]  /*1b960*/  LDL.LU R145, [R1+0x114] ;  /* 0x0001140001917983 */ /* 0x000f640000300800 */
[----:B------:R-:W-:Y:S01]  /*1b970*/  VIADD R217, R215, UR5 ;  /* 0x00000005d7d97c36 */ /* 0x000fe20008000000 */
[----:B-1----:R-:W-:-:S02]  /*1b980*/  IADD3 R196, P2, PT, R209, R3, RZ ;  /* 0x00000003d1c47210 */ /* 0x002fc40007f5e0ff */
[----:B------:R-:W-:Y:S01]  /*1b990*/  F2FP.SATFINITE.E4M3.F32.PACK_AB_MERGE_C R199, R141, R140, RZ ;  /* 0x0000008c8dc7723e */ /* 0x000fe200048070ff */
[----:B------:R-:W-:Y:S01]  /*1b9a0*/  VIADD R216, R217, UR5 ;  /* 0x00000005d9d87c36 */ /* 0x000fe20008000000 */
[----:B------:R-:W5:Y:S01]  /*1b9b0*/  LDL.LU R142, [R1+0x118] ;  /* 0x00011800018e7983 */ /* 0x000f620000300800 */
[----:B------:R-:W-:Y:S01]  /*1b9c0*/  VIADD R198, R0, 0xb6 ;  /* 0x000000b600c67836 */ /* 0x000fe20000000000 */
[----:B------:R-:W1:Y:S01]  /*1b9d0*/  LDCU UR39, c[0x0][0x3b8] ;  /* 0x00007700ff2777ac */ /* 0x000e620008000800 */
[----:B------:R-:W-:Y:S01]  /*1b9e0*/  VIADD R204, R216, UR5 ;  /* 0x00000005d8cc7c36 */ /* 0x000fe20008000000 */
[----:B------:R-:W-:Y:S01]  /*1b9f0*/  LEA.HI.X.SX32 R197, R209, R2, 0x1, P2 ;  /* 0x00000002d1c57211 */ /* 0x000fe200010f0eff */
[----:B------:R-:W5:Y:S02]  /*1ba00*/  LDL.LU R143, [R1+0x11c] ;  /* 0x00011c00018f7983 */ /* 0x000f640000300800 */
[----:B------:R-:W-:Y:S02]  /*1ba10*/  VIADD R219, R204, UR5 ;  /* 0x00000005ccdb7c36 */ /* 0x000fe40008000000 */
[----:B------:R0:W-:Y:S02]  /*1ba20*/  @P3 STG.E.U8 desc[UR24][R196.64], R199 ;  /* 0x000000c7c4003986 */ /* 0x0001e4000c101118 */
[----:B------:R-:W-:Y:S01]  /*1ba30*/  VIADD R218, R219, UR5 ;  /* 0x00000005dbda7c36 */ /* 0x000fe20008000000 */
[----:B------:R-:W-:Y:S01]  /*1ba40*/  ISETP.LT.AND P5, PT, R198, UR40, !P0 ;  /* 0x00000028c6007c0c */ /* 0x000fe2000c7a1270 */
[----:B------:R-:W5:Y:S02]  /*1ba50*/  LDL.LU R140, [R1+0x120] ;  /* 0x00012000018c7983 */ /* 0x000f640000300800 */
[----:B------:R-:W-:Y:S01]  /*1ba60*/  VIADD R220, R218, UR5 ;  /* 0x00000005dadc7c36 */ /* 0x000fe20008000000 */
[----:B------:R-:W0:Y:S01]  /*1ba70*/  LDCU UR40, c[0x0][0x3b8] ;  /* 0x00007700ff2877ac */ /* 0x000e220008000800 */
[----:B------:R-:W-:Y:S01]  /*1ba80*/  VIADD R198, R0, 0xb7 ;  /* 0x000000b700c67836 */ /* 0x000fe20000000000 */
[----:B------:R-:W5:Y:S01]  /*1ba90*/  LDL.LU R141, [R1+0x124] ;  /* 0x00012400018d7983 */ /* 0x000f620000300800 */
[----:B------:R-:W-:-:S04]  /*1baa0*/  VIADD R203, R220, UR5 ;  /* 0x00000005dccb7c36 */ /* 0x000fc80008000000 */
[----:B------:R-:W-:-:S04]  /*1bab0*/  VIADD R221, R203, UR5 ;  /* 0x00000005cbdd7c36 */ /* 0x000fc80008000000 */
[----:B------:R-:W-:-:S04]  /*1bac0*/  VIADD R232, R221, UR5 ;  /* 0x00000005dde87c36 */ /* 0x000fc80008000000 */
[----:B------:R-:W-:-:S04]  /*1bad0*/  VIADD R234, R232, UR5 ;  /* 0x00000005e8ea7c36 */ /* 0x000fc80008000000 */
[----:B------:R-:W-:-:S04]  /*1bae0*/  VIADD R205, R234, UR5 ;  /* 0x00000005eacd7c36 */ /* 0x000fc80008000000 */
[----:B------:R-:W-:-:S04]  /*1baf0*/  VIADD R237, R205, UR5 ;  /* 0x00000005cded7c36 */ /* 0x000fc80008000000 */
[----:B------:R-:W-:Y:S01]  /*1bb00*/  VIADD R206, R237, UR5 ;  /* 0x00000005edce7c36 */ /* 0x000fe20008000000 */
[----:B0-----:R-:W-:Y:S02]  /*1bb10*/  PRMT R199, R199, 0x9910, RZ ;  /* 0x00009910c7c77816 */ /* 0x001fe400000000ff */
[-C--:B------:R-:W-:Y:S01]  /*1bb20*/  IADD3 R196, P3, PT, R202, R3.reuse, RZ ;  /* 0x00000003cac47210 */ /* 0x080fe20007f7e0ff */
[----:B------:R-:W-:Y:S01]  /*1bb30*/  VIADD R239, R206, UR5 ;  /* 0x00000005ceef7c36 */ /* 0x000fe20008000000 */
[----:B------:R-:W-:Y:S02]  /*1bb40*/  SHF.R.S32.HI R199, RZ, 0x8, R199 ;  /* 0x00000008ffc77819 */ /* 0x000fe400000114c7 */
[----:B------:R-:W-:Y:S01]  /*1bb50*/  LEA.HI.X.SX32 R197, R202, R2, 0x1, P3 ;  /* 0x00000002cac57211 */ /* 0x000fe200018f0eff */
[----:B------:R-:W-:Y:S01]  /*1bb60*/  VIADD R238, R239, UR5 ;  /* 0x00000005efee7c36 */ /* 0x000fe20008000000 */
[----:B------:R-:W-:Y:S01]  /*1bb70*/  ISETP.LT.AND P4, PT, R198, UR50, !P0 ;  /* 0x00000032c6007c0c */ /* 0x000fe2000c781270 */
[----:B------:R-:W-:Y:S01]  /*1bb80*/  VIADD R198, R0, 0xb8 ;  /* 0x000000b800c67836 */ /* 0x000fe20000000000 */
[----:B------:R-:W0:Y:S01]  /*1bb90*/  LDCU UR50, c[0x0][0x3b8] ;  /* 0x00007700ff3277ac */ /* 0x000e220008000800 */
[----:B------:R-:W-:Y:S01]  /*1bba0*/  VIADD R242, R238, UR5 ;  /* 0x00000005eef27c36 */ /* 0x000fe20008000000 */
[----:B------:R1:W-:Y:S02]  /*1bbb0*/  @P6 STG.E.U8 desc[UR24][R196.64], R199 ;  /* 0x000000c7c4006986 */ /* 0x0003e4000c101118 */
[----:B------:R-:W-:Y:S01]  /*1bbc0*/  ISETP.LT.AND P1, PT, R198, UR51, !P0 ;  /* 0x00000033c6007c0c */ /* 0x000fe2000c721270 */
[----:B------:R-:W-:Y:S01]  /*1bbd0*/  VIADD R200, R242, UR5 ;  /* 0x00000005f2c87c36 */ /* 0x000fe20008000000 */
[----:B------:R-:W0:Y:S01]  /*1bbe0*/  LDCU UR51, c[0x0][0x3b8] ;  /* 0x00007700ff3377ac */ /* 0x000e220008000800 */
[----:B------:R-:W-:Y:S01]  /*1bbf0*/  VIADD R198, R0, 0xb9 ;  /* 0x000000b900c67836 */ /* 0x000fe20000000000 */
[----:B-1----:R-:W-:-:S02]  /*1bc00*/  IADD3 R196, P6, PT, R211, R3, RZ ;  /* 0x00000003d3c47210 */ /* 0x002fc40007fde0ff */
[----:B------:R-:W-:Y:S02]  /*1bc10*/  F2FP.SATFINITE.E4M3.F32.PACK_AB_MERGE_C R199, R139, R138, RZ ;  /* 0x0000008a8bc7723e */ /* 0x000fe400048070ff */
[----:B------:R-:W-:Y:S01]  /*1bc20*/  LEA.HI.X.SX32 R197, R211, R2, 0x1, P6 ;  /* 0x00000002d3c57211 */ /* 0x000fe200030f0eff */
[----:B------:R-:W-:Y:S01]  /*1bc30*/  VIADD R240, R200, UR5 ;  /* 0x00000005c8f07c36 */ /* 0x000fe20008000000 */
[----:B------:R-:W-:Y:S01]  /*1bc40*/  ISETP.LT.AND P2, PT, R198, UR52, !P0 ;  /* 0x00000034c6007c0c */ /* 0x000fe2000c741270 */
[----:B------:R-:W-:Y:S01]  /*1bc50*/  VIADD R198, R0, 0xba ;  /* 0x000000ba00c67836 */ /* 0x000fe20000000000 */
[----:B------:R-:W5:Y:S01]  /*1bc60*/  LDL.LU R138, [R1+0x128] ;  /* 0x00012800018a7983 */ /* 0x000f620000300800 */
[----:B------:R-:W-:Y:S01]  /*1bc70*/  VIADD R243, R240, UR5 ;  /* 0x00000005f0f37c36 */ /* 0x000fe20008000000 */
[----:B------:R-:W1:Y:S02]  /*1bc80*/  LDCU UR52, c[0x0][0x3b8] ;  /* 0x00007700ff3477ac */ /* 0x000e640008000800 */
[----:B------:R0:W-:Y:S01]  /*1bc90*/  @P5 STG.E.U8 desc[UR24][R196.64], R199 ;  /* 0x000000c7c4005986 */ /* 0x0001e2000c101118 */
[----:B------:R-:W-:Y:S01]  /*1bca0*/  VIADD R244, R243, UR5 ;  /* 0x00000005f3f47c36 */ /* 0x000fe20008000000 */
[----:B----4-:R-:W-:Y:S01]  /*1bcb0*/  ISETP.LT.AND P3, PT, R198, UR16, !P0 ;  /* 0x00000010c6007c0c */ /* 0x010fe2000c761270 */
[----:B------:R-:W-:Y:S01]  /*1bcc0*/  VIADD R198, R0, 0xbb ;  /* 0x000000bb00c67836 */ /* 0x000fe20000000000 */
[----:B------:R-:W4:Y:S01]  /*1bcd0*/  LDL.LU R139, [R1+0x12c] ;  /* 0x00012c00018b7983 */ /* 0x000f220000300800 */
[----:B0-----:R-:W-:-:S02]  /*1bce0*/  PRMT R199, R199, 0x9910, RZ ;  /* 0x00009910c7c77816 */ /* 0x001fc400000000ff */
[----:B------:R-:W-:Y:S01]  /*1bcf0*/  IADD3 R196, P5, PT, R210, R3, RZ ;  /* 0x00000003d2c47210 */ /* 0x000fe20007fbe0ff */
[----:B------:R-:W-:Y:S01]  /*1bd00*/  VIADD R62, R244, UR5 ;  /* 0x00000005f43e7c36 */ /* 0x000fe20008000000 */
[----:B------:R-:W-:Y:S01]  /*1bd10*/  SHF.R.S32.HI R199, RZ, 0x8, R199 ;  /* 0x00000008ffc77819 */ /* 0x000fe200000114c7 */
[----:B------:R-:W0:Y:S01]  /*1bd20*/  LDCU UR16, c[0x0][0x3b8] ;  /* 0x00007700ff1077ac */ /* 0x000e220008000800 */
[----:B------:R-:W-:Y:S01]  /*1bd30*/  LEA.HI.X.SX32 R197, R210, R2, 0x1, P5 ;  /* 0x00000002d2c57211 */ /* 0x000fe200028f0eff */
[----:B------:R-:W-:Y:S01]  /*1bd40*/  VIADD R64, R62, UR5 ;  /* 0x000000053e407c36 */ /* 0x000fe20008000000 */
[----:B------:R-:W-:-:S03]  /*1bd50*/  ISETP.LT.AND P6, PT, R198, UR15, !P0 ;  /* 0x0000000fc6007c0c */ /* 0x000fc6000c7c1270 */
[----:B------:R0:W-:Y:S01]  /*1bd60*/  @P4 STG.E.U8 desc[UR24][R196.64], R199 ;  /* 0x000000c7c4004986 */ /* 0x0001e2000c101118 */
[----:B------:R-:W-:Y:S01]  /*1bd70*/  VIADD R198, R0, 0xbc ;  /* 0x000000bc00c67836 */ /* 0x000fe20000000000 */
[----:B------:R-:W1:Y:S01]  /*1bd80*/  LDCU UR15, c[0x0][0x3b8] ;  /* 0x00007700ff0f77ac */ /* 0x000e620008000800 */
[----:B------:R-:W-:Y:S01]  /*1bd90*/  VIADD R61, R64, UR5 ;  /* 0x00000005403d7c36 */ /* 0x000fe20008000000 */
[----:B0-----:R-:W-:Y:S02]  /*1bda0*/  IADD3 R196, P4, PT, R213, R3, RZ ;  /* 0x00000003d5c47210 */ /* 0x001fe40007f9e0ff */
[----:B------:R-:W-:Y:S02]  /*1bdb0*/  F2FP.SATFINITE.E4M3.F32.PACK_AB_MERGE_C R199, R137, R136, RZ ;  /* 0x0000008889c7723e */ /* 0x000fe400048070ff */
[----:B------:R-:W-:Y:S02]  /*1bdc0*/  LEA.HI.X.SX32 R197, R213, R2, 0x1, P4 ;  /* 0x00000002d5c57211 */ /* 0x000fe400020f0eff */
[----:B------:R-:W-:Y:S01]  /*1bdd0*/  ISETP.LT.AND P5, PT, R198, UR14, !P0 ;  /* 0x0000000ec6007c0c */ /* 0x000fe2000c7a1270 */
[----:B------:R-:W-:Y:S01]  /*1bde0*/  VIADD R198, R0, 0xbd ;  /* 0x000000bd00c67836 */ /* 0x000fe20000000000 */
[----:B------:R-:W4:Y:S01]  /*1bdf0*/  LDL.LU R136, [R1+0x130] ;  /* 0x0001300001887983 */ /* 0x000f220000300800 */
[----:B------:R-:W-:Y:S01]  /*1be00*/  VIADD R59, R61, UR5 ;  /* 0x000000053d3b7c36 */ /* 0x000fe20008000000 */
[----:B------:R-:W0:Y:S02]  /*1be10*/  LDCU UR14, c[0x0][0x39c] ;  /* 0x00007380ff0e77ac */ /* 0x000e240008000800 */
[----:B------:R1:W-:Y:S01]  /*1be20*/  @P1 STG.E.U8 desc[UR24][R196.64], R199 ;  /* 0x000000c7c4001986 */ /* 0x0003e2000c101118 */
[----:B------:R-:W-:Y:S01]  /*1be30*/  ISETP.LT.AND P4, PT, R198, UR11, !P0 ;  /* 0x0000000bc6007c0c */ /* 0x000fe2000c781270 */
[----:B------:R-:W-:Y:S01]  /*1be40*/  VIADD R58, R59, UR5 ;  /* 0x000000053b3a7c36 */ /* 0x000fe20008000000 */
[----:B------:R-:W0:Y:S01]  /*1be50*/  LDCU UR11, c[0x0][0x3b8] ;  /* 0x00007700ff0b77ac */ /* 0x000e220008000800 */
[----:B------:R-:W-:Y:S01]  /*1be60*/  VIADD R198, R0, 0xbe ;  /* 0x000000be00c67836 */ /* 0x000fe20000000000 */
[----:B------:R-:W4:Y:S01]  /*1be70*/  LDL.LU R137, [R1+0x134] ;  /* 0x0001340001897983 */ /* 0x000f220000300800 */
[----:B-1----:R-:W-:-:S02]  /*1be80*/  PRMT R199, R199, 0x9910, RZ ;  /* 0x00009910c7c77816 */ /* 0x002fc400000000ff */
[C---:B------:R-:W-:Y:S02]  /*1be90*/  IADD3 R196, P1, PT, R212.reuse, R3, RZ ;  /* 0x00000003d4c47210 */ /* 0x040fe40007f3e0ff */
[----:B------:R-:W-:Y:S02]  /*1bea0*/  SHF.R.S32.HI R199, RZ, 0x8, R199 ;  /* 0x00000008ffc77819 */ /* 0x000fe400000114c7 */
[----:B------:R-:W-:Y:S01]  /*1beb0*/  LEA.HI.X.SX32 R197, R212, R2, 0x1, P1 ;  /* 0x00000002d4c57211 */ /* 0x000fe200008f0eff */
[----:B------:R-:W-:Y:S01]  /*1bec0*/  VIADD R60, R58, UR5 ;  /* 0x000000053a3c7c36 */ /* 0x000fe20008000000 */
[----:B---3--:R-:W-:Y:S01]  /*1bed0*/  ISETP.LT.AND P1, PT, R198, UR8, !P0 ;  /* 0x00000008c6007c0c */ /* 0x008fe2000c721270 */
[----:B------:R-:W-:Y:S01]  /*1bee0*/  VIADD R198, R0, 0x1ff ;  /* 0x000001ff00c67836 */ /* 0x000fe20000000000 */
[----:B------:R-:W1:Y:S01]  /*1bef0*/  LDCU UR8, c[0x0][0x39c] ;  /* 0x00007380ff0877ac */ /* 0x000e620008000800 */
[----:B------:R3:W-:Y:S01]  /*1bf00*/  @P2 STG.E.U8 desc[UR24][R196.64], R199 ;  /* 0x000000c7c4002986 */ /* 0x0007e2000c101118 */
[----:B------:R-:W-:-:S04]  /*1bf10*/  VIADD R57, R60, UR5 ;  /* 0x000000053c397c36 */ /* 0x000fc80008000000 */
[----:B------:R-:W-:Y:S01]  /*1bf20*/  VIADD R55, R57, UR5 ;  /* 0x0000000539377c36 */ /* 0x000fe20008000000 */
[----:B---3--:R-:W-:-:S04]  /*1bf30*/  IADD3 R196, P2, PT, R201, R3, RZ ;  /* 0x00000003c9c47210 */ /* 0x008fc80007f5e0ff */
[----:B------:R-:W-:Y:S02]  /*1bf40*/  LEA.HI.X.SX32 R197, R201, R2, 0x1, P2 ;  /* 0x00000002c9c57211 */ /* 0x000fe400010f0eff */
[----:B------:R-:W-:Y:S01]  /*1bf50*/  ISETP.LT.AND P2, PT, R198, UR4, !P0 ;  /* 0x00000004c6007c0c */ /* 0x000fe2000c741270 */
[----:B------:R-:W-:Y:S01]  /*1bf60*/  VIADD R54, R55, UR5 ;  /* 0x0000000537367c36 */ /* 0x000fe20008000000 */
[----:B------:R-:W-:Y:S01]  /*1bf70*/  F2FP.SATFINITE.E4M3.F32.PACK_AB_MERGE_C R198, R135, R134, RZ ;  /* 0x0000008687c6723e */ /* 0x000fe200048070ff */
[----:B------:R-:W3:Y:S01]  /*1bf80*/  LDCU UR4, c[0x0][0x39c] ;  /* 0x00007380ff0477ac */ /* 0x000ee20008000800 */
[----:B------:R-:W4:Y:S02]  /*1bf90*/  LDL.LU R134, [R1+0x138] ;  /* 0x0001380001867983 */ /* 0x000f240000300800 */
[----:B------:R-:W-:Y:S02]  /*1bfa0*/  PRMT R202, R198, 0x9910, RZ ;  /* 0x00009910c6ca7816 */ /* 0x000fe400000000ff */
[----:B------:R0:W-:Y:S01]  /*1bfb0*/  @P3 STG.E.U8 desc[UR24][R196.64], R198 ;  /* 0x000000c6c4003986 */ /* 0x0001e2000c101118 */
[----:B------:R-:W-:Y:S01]  /*1bfc0*/  VIADD R56, R54, UR5 ;  /* 0x0000000536387c36 */ /* 0x000fe20008000000 */
[----:B------:R-:W-:-:S02]  /*1bfd0*/  SHF.R.S32.HI R202, RZ, 0x8, R202 ;  /* 0x00000008ffca7819 */ /* 0x000fc400000114ca */
[----:B------:R-:W4:Y:S01]  /*1bfe0*/  LDL.LU R135, [R1+0x13c] ;  /* 0x00013c0001877983 */ /* 0x000f220000300800 */
[----:B------:R-:W-:Y:S01]  /*1bff0*/  VIADD R53, R56, UR5 ;  /* 0x0000000538357c36 */ /* 0x000fe20008000000 */
[----:B0-----:R-:W-:-:S04]  /*1c000*/  IADD3 R198, P3, PT, R214, R3, RZ ;  /* 0x00000003d6c67210 */ /* 0x001fc80007f7e0ff */
[----:B------:R-:W-:Y:S02]  /*1c010*/  LEA.HI.X.SX32 R199, R214, R2, 0x1, P3 ;  /* 0x00000002d6c77211 */ /* 0x000fe400018f0eff */
[----:B------:R-:W-:Y:S01]  /*1c020*/  IADD3 R196, P3, PT, R215, R3, RZ ;  /* 0x00000003d7c47210 */ /* 0x000fe20007f7e0ff */
[----:B------:R-:W-:-:S03]  /*1c030*/  VIADD R51, R53, UR5 ;  /* 0x0000000535337c36 */ /* 0x000fc60008000000 */
[----:B------:R-:W-:Y:S01]  /*1c040*/  LEA.HI.X.SX32 R197, R215, R2, 0x1, P3 ;  /* 0x00000002d7c57211 */ /* 0x000fe200018f0eff */
[----:B------:R0:W-:Y:S01]  /*1c050*/  @P6 STG.E.U8 desc[UR24][R198.64], R202 ;  /* 0x000000cac6006986 */ /* 0x0001e2000c101118 */
[----:B------:R-:W-:-:S03]  /*1c060*/  VIADD R50, R51, UR5 ;  /* 0x0000000533327c36 */ /* 0x000fc60008000000 */
[----:B------:R1:W-:Y:S01]  /*1c070*/  @P5 STG.E.U8 desc[UR24][R196.64], R207 ;  /* 0x000000cfc4005986 */ /* 0x0003e2000c101118 */
[----:B------:R-:W-:Y:S01]  /*1c080*/  VIADD R52, R50, UR5 ;  /* 0x0000000532347c36 */ /* 0x000fe20008000000 */
[----:B0-----:R-:W-:Y:S02]  /*1c090*/  PRMT R199, R207, 0x9910, RZ ;  /* 0x00009910cfc77816 */ /* 0x001fe400000000ff */
[C---:B-1----:R-:W-:Y:S02]  /*1c0a0*/  IADD3 R196, P5, PT, R217.reuse, R3, RZ ;  /* 0x00000003d9c47210 */ /* 0x042fe40007fbe0ff */
[----:B------:R-:W-:Y:S02]  /*1c0b0*/  SHF.R.S32.HI R199, RZ, 0x8, R199 ;  /* 0x00000008ffc77819 */ /* 0x000fe400000114c7 */
[----:B------:R-:W-:Y:S01]  /*1c0c0*/  LEA.HI.X.SX32 R197, R217, R2, 0x1, P5 ;  /* 0x00000002d9c57211 */ /* 0x000fe200028f0eff */
[----:B------:R-:W-:-:S04]  /*1c0d0*/  VIADD R49, R52, UR5 ;  /* 0x0000000534317c36 */ /* 0x000fc80008000000 */
[----:B------:R2:W-:Y:S01]  /*1c0e0*/  @P4 STG.E.U8 desc[UR24][R196.64], R199 ;  /* 0x000000c7c4004986 */ /* 0x0005e2000c101118 */
[----:B------:R-:W-:-:S04]  /*1c0f0*/  VIADD R47, R49, UR5 ;  /* 0x00000005312f7c36 */ /* 0x000fc80008000000 */
[----:B------:R-:W-:-:S04]  /*1c100*/  VIADD R46, R47, UR5 ;  /* 0x000000052f2e7c36 */ /* 0x000fc80008000000 */
[----:B------:R-:W-:-:S04]  /*1c110*/  VIADD R48, R46, UR5 ;  /* 0x000000052e307c36 */ /* 0x000fc80008000000 */
[----:B------:R-:W-:-:S04]  /*1c120*/  VIADD R45, R48, UR5 ;  /* 0x00000005302d7c36 */ /* 0x000fc80008000000 */
[----:B------:R-:W-:Y:S01]  /*1c130*/  VIADD R43, R45, UR5 ;  /* 0x000000052d2b7c36 */ /* 0x000fe20008000000 */
[----:B--2---:R-:W-:Y:S02]  /*1c140*/  F2FP.SATFINITE.E4M3.F32.PACK_AB_MERGE_C R199, R133, R132, RZ ;  /* 0x0000008485c7723e */ /* 0x004fe400048070ff */
[----:B------:R-:W2:Y:S04]  /*1c150*/  LDL.LU R132, [R1+0x140] ;  /* 0x0001400001847983 */ /* 0x000ea80000300800 */
[----:B------:R-:W2:Y:S01]  /*1c160*/  LDL.LU R133, [R1+0x144] ;  /* 0x0001440001857983 */ /* 0x000ea20000300800 */
        /* <DEDUP_REMOVED lines=19> */
[----:B------:R-:W-:Y:S02]  /*1c2a0*/  VIADD R23, R25, UR5 ;  /* 0x0000000519177c36 */ /* 0x000fe40008000000 */
[----:B------:R-:W-:Y:S02]  /*1c2b0*/  VIADD R201, R0, 0xbf ;  /* 0x000000bf00c97836 */ /* 0x000fe40000000000 */
[----:B------:R-:W-:-:S04]  /*1c2c0*/  VIADD R22, R23, UR5 ;  /* 0x0000000517167c36 */ /* 0x000fc80008000000 */
[----:B------:R-:W-:Y:S01]  /*1c2d0*/  VIADD R24, R22, UR5 ;  /* 0x0000000516187c36 */ /* 0x000fe20008000000 */
[----:B---3--:R-:W-:Y:S01]  /*1c2e0*/  ISETP.LT.AND P3, PT, R201, UR4, !P0 ;  /* 0x00000004c9007c0c */ /* 0x008fe2000c761270 */
[----:B------:R-:W0:Y:S02]  /*1c2f0*/  LDCU UR4, c[0x0][0x39c] ;  /* 0x00007380ff0477ac */ /* 0x000e240008000800 */
[----:B------:R-:W-:-:S04]  /*1c300*/  VIADD R21, R24, UR5 ;  /* 0x0000000518157c36 */ /* 0x000fc80008000000 */
[----:B------:R-:W-:-:S04]  /*1c310*/  VIADD R19, R21, UR5 ;  /* 0x0000000515137c36 */ /* 0x000fc80008000000 */
[----:B------:R-:W-:Y:S02]  /*1c320*/  VIADD R18, R19, UR5 ;  /* 0x0000000513127c36 */ /* 0x000fe40008000000 */
[----:B------:R-:W-:Y:S02]  /*1c330*/  VIADD R197, R0, 0xc1 ;  /* 0x000000c100c57836 */ /* 0x000fe40000000000 */
[----:B------:R-:W-:Y:S01]  /*1c340*/  VIADD R17, R18, UR5 ;  /* 0x0000000512117c36 */ /* 0x000fe20008000000 */
[----:B------:R-:W-:-:S03]  /*1c350*/  IADD3 R196, P6, PT, R216, R3, RZ ;  /* 0x00000003d8c47210 */ /* 0x000fc60007fde0ff */
[----:B------:R-:W-:Y:S01]  /*1c360*/  VIADD R16, R17, UR5 ;  /* 0x0000000511107c36 */ /* 0x000fe20008000000 */
[----:B0-----:R-:W-:Y:S01]  /*1c370*/  ISETP.LT.AND P4, PT, R197, UR4, !P0 ;  /* 0x00000004c5007c0c */ /* 0x001fe2000c781270 */
[----:B------:R-:W-:Y:S01]  /*1c380*/  VIADD R198, R0, 0xc0 ;  /* 0x000000c000c67836 */ /* 0x000fe20000000000 */
[-C--:B------:R-:W-:Y:S01]  /*1c390*/  LEA.HI.X.SX32 R197, R216, R2.reuse, 0x1, P6 ;  /* 0x00000002d8c57211 */ /* 0x080fe200030f0eff */
[----:B------:R-:W-:Y:S01]  /*1c3a0*/  VIADD R13, R16, UR5 ;  /* 0x00000005100d7c36 */ /* 0x000fe20008000000 */
[CC--:B------:R-:W-:Y:S01]  /*1c3b0*/  IADD3 R230, P6, PT, R204.reuse, R3.reuse, RZ ;  /* 0x00000003cce67210 */ /* 0x0c0fe20007fde0ff */
[----:B------:R-:W0:Y:S02]  /*1c3c0*/  LDCU UR4, c[0x0][0x3b8] ;  /* 0x00007700ff0477ac */ /* 0x000e240008000800 */
[----:B------:R-:W-:Y:S01]  /*1c3d0*/  VIADD R12, R13, UR5 ;  /* 0x000000050d0c7c36 */ /* 0x000fe20008000000 */
[----:B------:R-:W-:Y:S02]  /*1c3e0*/  LEA.HI.X.SX32 R231, R204, R2, 0x1, P6 ;  /* 0x00000002cce77211 */ /* 0x000fe400030f0eff */
[----:B------:R-:W-:Y:S01]  /*1c3f0*/  IADD3 R226, P6, PT, R218, R3, RZ ;  /* 0x00000003dae27210 */ /* 0x000fe20007fde0ff */
[----:B------:R-:W-:-:S03]  /*1c400*/  VIADD R15, R12, UR5 ;  /* 0x000000050c0f7c36 */ /* 0x000fc60008000000 */
[-C--:B------:R-:W-:Y:S02]  /*1c410*/  LEA.HI.X.SX32 R227, R218, R2.reuse, 0x1, P6 ;  /* 0x00000002dae37211 */ /* 0x080fe400030f0eff */
[-C--:B------:R-:W-:Y:S01]  /*1c420*/  IADD3 R222, P6, PT, R203, R3.reuse, RZ ;  /* 0x00000003cbde7210 */ /* 0x080fe20007fde0ff */
[----:B------:R-:W-:Y:S01]  /*1c430*/  VIADD R233, R15, UR5 ;  /* 0x000000050fe97c36 */ /* 0x000fe20008000000 */
[----:B------:R1:W-:Y:S01]  /*1c440*/  @P1 STG.E.U8 desc[UR24][R196.64], R199 ;  /* 0x000000c7c4001986 */ /* 0x0003e2000c101118 */
[-C--:B------:R-:W-:Y:S02]  /*1c450*/  IADD3 R228, P1, PT, R219, R3.reuse, RZ ;  /* 0x00000003dbe47210 */ /* 0x080fe40007f3e0ff */
[-C--:B------:R-:W-:Y:S01]  /*1c460*/  LEA.HI.X.SX32 R223, R203, R2.reuse, 0x1, P6 ;  /* 0x00000002cbdf7211 */ /* 0x080fe200030f0eff */
[----:B------:R-:W-:Y:S01]  /*1c470*/  VIADD R236, R233, UR5 ;  /* 0x00000005e9ec7c36 */ /* 0x000fe20008000000 */
[-C--:B------:R-:W-:Y:S02]  /*1c480*/  IADD3 R218, P6, PT, R232, R3.reuse, RZ ;  /* 0x00000003e8da7210 */ /* 0x080fe40007fde0ff */
[----:B------:R-:W-:Y:S01]  /*1c490*/  LEA.HI.X.SX32 R229, R219, R2, 0x1, P1 ;  /* 0x00000002dbe57211 */ /* 0x000fe200008f0eff */
[----:B------:R-:W-:Y:S01]  /*1c4a0*/  VIADD R235, R236, UR5 ;  /* 0x00000005eceb7c36 */ /* 0x000fe20008000000 */
[----:B------:R-:W-:-:S02]  /*1c4b0*/  IADD3 R224, P1, PT, R220, R3, RZ ;  /* 0x00000003dce07210 */ /* 0x000fc40007f3e0ff */
[-C--:B------:R-:W-:Y:S02]  /*1c4c0*/  LEA.HI.X.SX32 R219, R232, R2.reuse, 0x1, P6 ;  /* 0x00000002e8db7211 */ /* 0x080fe400030f0eff */
[-C--:B------:R-:W-:Y:S01]  /*1c4d0*/  IADD3 R214, P6, PT, R205, R3.reuse, RZ ;  /* 0x00000003cdd67210 */ /* 0x080fe20007fde0ff */
[----:B------:R-:W-:Y:S01]  /*1c4e0*/  VIADD R250, R235, UR5 ;  /* 0x00000005ebfa7c36 */ /* 0x000fe20008000000 */
[-C--:B------:R-:W-:Y:S02]  /*1c4f0*/  LEA.HI.X.SX32 R225, R220, R2.reuse, 0x1, P1 ;  /* 0x00000002dce17211 */ /* 0x080fe400008f0eff */
[-C--:B------:R-:W-:Y:S02]  /*1c500*/  IADD3 R220, P1, PT, R221, R3.reuse, RZ ;  /* 0x00000003dddc7210 */ /* 0x080fe40007f3e0ff */
[-C--:B------:R-:W-:Y:S02]  /*1c510*/  LEA.HI.X.SX32 R215, R205, R2.reuse, 0x1, P6 ;  /* 0x00000002cdd77211 */ /* 0x080fe400030f0eff */
[----:B------:R-:W-:Y:S01]  /*1c520*/  IADD3 R210, P6, PT, R206, R3, RZ ;  /* 0x00000003ced27210 */ /* 0x000fe20007fde0ff */
[----:B------:R-:W-:Y:S01]  /*1c530*/  VIADD R241, R250, UR5 ;  /* 0x00000005faf17c36 */ /* 0x000fe20008000000 */
[----:B------:R-:W-:-:S02]  /*1c540*/  LEA.HI.X.SX32 R221, R221, R2, 0x1, P1 ;  /* 0x00000002dddd7211 */ /* 0x000fc400008f0eff */
[-C--:B------:R-:W-:Y:S02]  /*1c550*/  IADD3 R216, P1, PT, R234, R3.reuse, RZ ;  /* 0x00000003ead87210 */ /* 0x080fe40007f3e0ff */
[-C--:B------:R-:W-:Y:S02]  /*1c560*/  LEA.HI.X.SX32 R211, R206, R2.reuse, 0x1, P6 ;  /* 0x00000002ced37211 */ /* 0x080fe400030f0eff */
[-C--:B------:R-:W-:Y:S01]  /*1c570*/  IADD3 R206, P6, PT, R238, R3.reuse, RZ ;  /* 0x00000003eece7210 */ /* 0x080fe20007fde0ff */
[----:B------:R-:W-:Y:S01]  /*1c580*/  VIADD R14, R241, UR5 ;  /* 0x00000005f10e7c36 */ /* 0x000fe20008000000 */
[-C--:B------:R-:W-:Y:S02]  /*1c590*/  LEA.HI.X.SX32 R217, R234, R2.reuse, 0x1, P1 ;  /* 0x00000002ead97211 */ /* 0x080fe400008f0eff */
[-C--:B------:R-:W-:Y:S02]  /*1c5a0*/  IADD3 R212, P1, PT, R237, R3.reuse, RZ ;  /* 0x00000003edd47210 */ /* 0x080fe40007f3e0ff */
[----:B------:R-:W-:Y:S01]  /*1c5b0*/  LEA.HI.X.SX32 R207, R238, R2, 0x1, P6 ;  /* 0x00000002eecf7211 */ /* 0x000fe200030f0eff */
[----:B------:R-:W-:Y:S01]  /*1c5c0*/  VIADD R252, R14, UR5 ;  /* 0x000000050efc7c36 */ /* 0x000fe20008000000 */
[----:B------:R-:W-:-:S02]  /*1c5d0*/  IADD3 R202, P6, PT, R200, R3, RZ ;  /* 0x00000003c8ca7210 */ /* 0x000fc40007fde0ff */
[-C--:B------:R-:W-:Y:S01]  /*1c5e0*/  LEA.HI.X.SX32 R213, R237, R2.reuse, 0x1, P1 ;  /* 0x00000002edd57211 */ /* 0x080fe200008f0eff */
[----:B------:R-:W-:Y:S01]  /*1c5f0*/  VIADD R11, R252, UR5 ;  /* 0x00000005fc0b7c36 */ /* 0x000fe20008000000 */
[CC--:B------:R-:W-:Y:S02]  /*1c600*/  IADD3 R208, P1, PT, R239.reuse, R3.reuse, RZ ;  /* 0x00000003efd07210 */ /* 0x0c0fe40007f3e0ff */
[-C--:B------:R-:W-:Y:S02]  /*1c610*/  LEA.HI.X.SX32 R203, R200, R2.reuse, 0x1, P6 ;  /* 0x00000002c8cb7211 */ /* 0x080fe400030f0eff */
[-C--:B------:R-:W-:Y:S01]  /*1c620*/  IADD3 R200, P6, PT, R240, R3.reuse, RZ ;  /* 0x00000003f0c87210 */ /* 0x080fe20007fde0ff */
[----:B-1----:R-:W-:Y:S01]  /*1c630*/  VIADD R196, R0, 0xc2 ;  /* 0x000000c200c47836 */ /* 0x002fe20000000000 */
[----:B------:R-:W-:Y:S01]  /*1c640*/  LEA.HI.X.SX32 R209, R239, R2, 0x1, P1 ;  /* 0x00000002efd17211 */ /* 0x000fe200008f0eff */
[----:B------:R-:W-:Y:S01]  /*1c650*/  VIADD R10, R11, UR5 ;  /* 0x000000050b0a7c36 */ /* 0x000fe20008000000 */
[----:B------:R-:W-:Y:S01]  /*1c660*/  ISETP.LT.AND P5, PT, R198, UR8, !P0 ;  /* 0x00000008c6007c0c */ /* 0x000fe2000c7a1270 */
[----:B------:R-:W-:Y:S01]  /*1c670*/  VIADD R232, R0, 0xc3 ;  /* 0x000000c300e87836 */ /* 0x000fe20000000000 */
[----:B------:R-:W-:-:S02]  /*1c680*/  IADD3 R204, P1, PT, R242, R3, RZ ;  /* 0x00000003f2cc7210 */ /* 0x000fc40007f3e0ff */
[-C--:B------:R-:W-:Y:S01]  /*1c690*/  LEA.HI.X.SX32 R201, R240, R2.reuse, 0x1, P6 ;  /* 0x00000002f0c97211 */ /* 0x080fe200030f0eff */
[----:B------:R-:W-:Y:S01]  /*1c6a0*/  VIADD R9, R10, UR5 ;  /* 0x000000050a097c36 */ /* 0x000fe20008000000 */
[-C--:B------:R-:W-:Y:S01]  /*1c6b0*/  IADD3 R198, P6, PT, R243, R3.reuse, RZ ;  /* 0x00000003f3c67210 */ /* 0x080fe20007fde0ff */
[----:B------:R-:W1:Y:S01]  /*1c6c0*/  LDCU UR8, c[0x0][0x3b8] ;  /* 0x00007700ff0877ac */ /* 0x000e620008000800 */
[-C--:B------:R-:W-:Y:S02]  /*1c6d0*/  LEA.HI.X.SX32 R205, R242, R2.reuse, 0x1, P1 ;  /* 0x00000002f2cd7211 */ /* 0x080fe400008f0eff */
[----:B------:R-:W-:Y:S02]  /*1c6e0*/  PRMT R234, R199, 0x9910, RZ ;  /* 0x00009910c7ea7816 */ /* 0x000fe400000000ff */
[----:B------:R-:W-:Y:S01]  /*1c6f0*/  ISETP.LT.AND P1, PT, R196, UR14, !P0 ;  /* 0x0000000ec4007c0c */ /* 0x000fe2000c721270 */
[----:B------:R-:W-:Y:S01]  /*1c700*/  VIADD R8, R9, UR5 ;  /* 0x0000000509087c36 */ /* 0x000fe20008000000 */
[----:B------:R-:W-:Y:S01]  /*1c710*/  LEA.HI.X.SX32 R199, R243, R2, 0x1, P6 ;  /* 0x00000002f3c77211 */ /* 0x000fe200030f0eff */
[----:B------:R-:W3:Y:S01]  /*1c720*/  LDCU UR14, c[0x0][0x3b8] ;  /* 0x00007700ff0e77ac */ /* 0x000ee20008000800 */
[----:B------:R-:W-:-:S02]  /*1c730*/  IADD3 R196, P6, PT, R244, R3, RZ ;  /* 0x00000003f4c47210 */ /* 0x000fc40007fde0ff */
[----:B------:R-:W-:Y:S02]  /*1c740*/  SHF.R.S32.HI R234, RZ, 0x8, R234 ;  /* 0x00000008ffea7819 */ /* 0x000fe400000114ea */
[----:B------:R-:W-:Y:S01]  /*1c750*/  LEA.HI.X.SX32 R197, R244, R2, 0x1, P6 ;  /* 0x00000002f4c57211 */ /* 0x000fe200030f0eff */
[----:B------:R-:W-:Y:S01]  /*1c760*/  VIADD R7, R8, UR5 ;  /* 0x0000000508077c36 */ /* 0x000fe20008000000 */
[----:B------:R-:W-:Y:S01]  /*1c770*/  ISETP.LT.AND P6, PT, R232, UR33, !P0 ;  /* 0x00000021e8007c0c */ /* 0x000fe2000c7c1270 */
[----:B------:R-:W-:Y:S01]  /*1c780*/  VIADD R232, R0, 0xc4 ;  /* 0x000000c400e87836 */ /* 0x000fe20000000000 */
[----:B------:R5:W-:Y:S01]  /*1c790*/  @P3 STG.E.U8 desc[UR24][R230.64], R234 ;  /* 0x000000eae6003986 */ /* 0x000be2000c101118 */
[----:B------:R-:W-:Y:S01]  /*1c7a0*/  VIADD R6, R7, UR5 ;  /* 0x0000000507067c36 */ /* 0x000fe20008000000 */
[----:B------:R-:W0:Y:S02]  /*1c7b0*/  LDCU UR33, c[0x0][0x3b8] ;  /* 0x00007700ff2177ac */ /* 0x000e240008000800 */
[----:B------:R-:W-:Y:S01]  /*1c7c0*/  ISETP.LT.AND P3, PT, R232, UR77, !P0 ;  /* 0x0000004de8007c0c */ /* 0x000fe2000c761270 */
[----:B------:R-:W-:Y:S01]  /*1c7d0*/  VIADD R251, R6, UR5 ;  /* 0x0000000506fb7c36 */ /* 0x000fe20008000000 */
[----:B------:R-:W0:Y:S01]  /*1c7e0*/  LDCU UR5, c[0x0][0x39c] ;  /* 0x00007380ff0577ac */ /* 0x000e220008000800 */
[----:B-----5:R-:W-:Y:S01]  /*1c7f0*/  F2FP.SATFINITE.E4M3.F32.PACK_AB_MERGE_C R231, R149, R148, RZ ;  /* 0x0000009495e7723e */ /* 0x020fe200048070ff */
[----:B------:R-:W-:Y:S01]  /*1c800*/  VIADD R230, R0, 0xc5 ;  /* 0x000000c500e67836 */ /* 0x000fe20000000000 */
[----:B------:R-:W5:Y:S02]  /*1c810*/  LDCU UR77, c[0x0][0x3b8] ;  /* 0x00007700ff4d77ac */ /* 0x000f640008000800 */
[----:B------:R-:W-:Y:S01]  /*1c820*/  PRMT R232, R231, 0x9910, RZ ;  /* 0x00009910e7e87816 */ /* 0x000fe200000000ff */
[----:B------:R0:W-:Y:S01]  /*1c830*/  @P5 STG.E.U8 desc[UR24][R228.64], R231 ;  /* 0x000000e7e4005986 */ /* 0x0001e2000c101118 */
[----:B------:R-:W-:Y:S01]  /*1c840*/  VIADD R240, R251, UR75 ;  /* 0x0000004bfbf07c36 */ /* 0x000fe20008000000 */
[----:B------:R-:W-:Y:S01]  /*1c850*/  ISETP.LT.AND P5, PT, R230, UR76, !P0 ;  /* 0x0000004ce6007c0c */ /* 0x000fe2000c7a1270 */
[----:B------:R-:W1:Y:S02]  /*1c860*/  LDCU UR75, c[0x0][0x39c] ;  /* 0x00007380ff4b77ac */ /* 0x000e640008000800 */
[----:B------:R-:W-:-:S02]  /*1c870*/  VIADD R249, R240, UR48 ;  /* 0x00000030f0f97c36 */ /* 0x000fc40008000000 */
[----:B0-----:R-:W-:Y:S01]  /*1c880*/  IMAD.MOV.U32 R229, RZ, RZ, R232 ;  /* 0x000000ffffe57224 */ /* 0x001fe200078e00e8 */
[----:B------:R-:W0:Y:S01]  /*1c890*/  LDCU UR48, c[0x0][0x39c] ;  /* 0x00007380ff3077ac */ /* 0x000e220008000800 */
[----:B------:R-:W-:-:S03]  /*1c8a0*/  F2FP.SATFINITE.E4M3.F32.PACK_AB_MERGE_C R230, R147, R146, RZ ;  /* 0x0000009293e6723e */ /* 0x000fc600048070ff */
[----:B------:R-:W-:Y:S01]  /*1c8b0*/  SHF.R.S32.HI R229, RZ, 0x8, R229 ;  /* 0x00000008ffe57819 */ /* 0x000fe200000114e5 */
[----:B------:R-:W-:Y:S01]  /*1c8c0*/  VIADD R228, R0, 0xc6 ;  /* 0x000000c600e47836 */ /* 0x000fe20000000000 */
[----:B------:R-:W0:Y:S03]  /*1c8d0*/  LDCU UR76, c[0x0][0x3b8] ;  /* 0x00007700ff4c77ac */ /* 0x000e260008000800 */
[----:B------:R1:W-:Y:S01]  /*1c8e0*/  @P4 STG.E.U8 desc[UR24][R226.64], R229 ;  /* 0x000000e5e2004986 */ /* 0x0003e2000c101118 */
[----:B------:R-:W-:Y:S01]  /*1c8f0*/  ISETP.LT.AND P4, PT, R228, UR5, !P0 ;  /* 0x00000005e4007c0c */ /* 0x000fe2000c781270 */
[----:B------:R-:W0:Y:S02]  /*1c900*/  LDCU UR5, c[0x0][0x39c] ;  /* 0x00007380ff0577ac */ /* 0x000e240008000800 */
[----:B------:R3:W-:Y:S01]  /*1c910*/  @P1 STG.E.U8 desc[UR24][R224.64], R230 ;  /* 0x000000e6e0001986 */ /* 0x0007e2000c101118 */
[----:B-1----:R-:W-:-:S04]  /*1c920*/  PRMT R227, R230, 0x9910, RZ ;  /* 0x00009910e6e37816 */ /* 0x002fc800000000ff */
[----:B---3--:R-:W-:Y:S01]  /*1c930*/  SHF.R.S32.HI R225, RZ, 0x8, R227 ;  /* 0x00000008ffe17819 */ /* 0x008fe200000114e3 */
[----:B------:R-:W-:Y:S01]  /*1c940*/  VIADD R244, R249, UR20 ;  /* 0x00000014f9f47c36 */ /* 0x000fe20008000000 */
[----:B------:R-:W1:Y:S01]  /*1c950*/  LDCU UR20, c[0x0][0x3b8] ;  /* 0x00007700ff1477ac */ /* 0x000e620008000800 */
[----:B------:R-:W-:Y:S02]  /*1c960*/  VIADD R224, R0, 0xc8 ;  /* 0x000000c800e07836 */ /* 0x000fe40000000000 */
[----:B------:R3:W-:Y:S01]  /*1c970*/  @P6 STG.E.U8 desc[UR24][R222.64], R225 ;  /* 0x000000e1de006986 */ /* 0x0007e2000c101118 */
[----:B------:R-:W-:Y:S01]  /*1c980*/  VIADD R248, R244, UR49 ;  /* 0x00000031f4f87c36 */ /* 0x000fe20008000000 */
[----:B------:R-:W1:Y:S01]  /*1c990*/  LDCU UR49, c[0x0][0x3b8] ;  /* 0x00007700ff3177ac */ /* 0x000e620008000800 */
[----:B0-----:R-:W-:Y:S02]  /*1c9a0*/  ISETP.LT.AND P6, PT, R224, UR48, !P0 ;  /* 0x00000030e0007c0c */ /* 0x001fe4000c7c1270 */
[----:B------:R-:W-:Y:S01]  /*1c9b0*/  VIADD R247, R248, UR32 ;  /* 0x00000020f8f77c36 */ /* 0x000fe20008000000 */
[----:B------:R-:W0:Y:S01]  /*1c9c0*/  LDCU UR48, c[0x0][0x39c] ;  /* 0x00007380ff3077ac */ /* 0x000e220008000800 */
[----:B---3--:R-:W-:Y:S01]  /*1c9d0*/  F2FP.SATFINITE.E4M3.F32.PACK_AB_MERGE_C R223, R145, R144, RZ ;  /* 0x0000009091df723e */ /* 0x008fe200048070ff */
[----:B------:R-:W-:Y:S01]  /*1c9e0*/  VIADD R222, R0, 0xc9 ;  /* 0x000000c900de7836 */ /* 0x000fe20000000000 */
[----:B------:R-:W3:Y:S02]  /*1c9f0*/  LDCU UR32, c[0x0][0x3b8] ;  /* 0x00007700ff2077ac */ /* 0x000ee40008000800 */
[----:B------:R-:W-:Y:S01]  /*1ca00*/  PRMT R224, R223, 0x9910, RZ ;  /* 0x00009910dfe07816 */ /* 0x000fe200000000ff */
[----:B------:R0:W-:Y:S01]  /*1ca10*/  @P3 STG.E.U8 desc[UR24][R220.64], R223 ;  /* 0x000000dfdc003986 */ /* 0x0001e2000c101118 */
[----:B------:R-:W-:-:S02]  /*1ca20*/  VIADD R246, R247, UR73 ;  /* 0x00000049f7f67c36 */ /* 0x000fc40008000000 */
[----:B------:R-:W-:Y:S01]  /*1ca30*/  VIADD R226, R0, 0xc7 ;  /* 0x000000c700e27836 */ /* 0x000fe20000000000 */
[----:B------:R-:W-:Y:S01]  /*1ca40*/  ISETP.LT.AND P3, PT, R222, UR5, !P0 ;  /* 0x00000005de007c0c */ /* 0x000fe2000c761270 */
[----:B------:R-:W-:Y:S01]  /*1ca50*/  VIADD R245, R246, UR19 ;  /* 0x00000013f6f57c36 */ /* 0x000fe20008000000 */
[----:B------:R-:W1:Y:S01]  /*1ca60*/  LDCU UR19, c[0x0][0x39c] ;  /* 0x00007380ff1377ac */ /* 0x000e620008000800 */
[----:B0-----:R-:W-:Y:S01]  /*1ca70*/  IMAD.MOV.U32 R221, RZ, RZ, R224 ;  /* 0x000000ffffdd7224 */ /* 0x001fe200078e00e0 */
[----:B------:R-:W-:Y:S01]  /*1ca80*/  ISETP.LT.AND P1, PT, R226, UR75, !P0 ;  /* 0x0000004be2007c0c */ /* 0x000fe2000c721270 */
[----:B------:R-:W-:Y:S01]  /*1ca90*/  VIADD R220, R0, 0xca ;  /* 0x000000ca00dc7836 */ /* 0x000fe20000000000 */
[----:B------:R-:W-:Y:S01]  /*1caa0*/  F2FP.SATFINITE.E4M3.F32.PACK_AB_MERGE_C R222, R143, R142, RZ ;  /* 0x0000008e8fde723e */ /* 0x000fe200048070ff */
[----:B------:R-:W0:Y:S01]  /*1cab0*/  LDCU UR5, c[0x0][0x39c] ;  /* 0x00007380ff0577ac */ /* 0x000e220008000800 */
[----:B------:R-:W-:Y:S01]  /*1cac0*/  SHF.R.S32.HI R221, RZ, 0x8, R221 ;  /* 0x00000008ffdd7819 */ /* 0x000fe200000114dd */
[----:B------:R-:W-:Y:S01]  /*1cad0*/  VIADD R243, R245, UR74 ;  /* 0x0000004af5f37c36 */ /* 0x000fe20008000000 */
[----:B------:R-:W0:Y:S03]  /*1cae0*/  LDCU UR75, c[0x0][0x3b8] ;  /* 0x00007700ff4b77ac */ /* 0x000e260008000800 */
[----:B------:R1:W-:Y:S01]  /*1caf0*/  @P5 STG.E.U8 desc[UR24][R218.64], R221 ;  /* 0x000000ddda005986 */ /* 0x0003e2000c101118 */
[----:B------:R-:W-:Y:S01]  /*1cb00*/  ISETP.LT.AND P5, PT, R220, UR48, !P0 ;  /* 0x00000030dc007c0c */ /* 0x000fe2000c7a1270 */
[----:B------:R-:W0:Y:S02]  /*1cb10*/  LDCU UR48, c[0x0][0x39c] ;  /* 0x00007380ff3077ac */ /* 0x000e240008000800 */
[----:B------:R3:W-:Y:S01]  /*1cb20*/  @P4 STG.E.U8 desc[UR24][R216.64], R222 ;  /* 0x000000ded8004986 */ /* 0x0007e2000c101118 */
[----:B--2---:R-:W-:Y:S01]  /*1cb30*/  F2FP.SATFINITE.E4M3.F32.PACK_AB_MERGE_C R20, R133, R132, RZ ;  /* 0x000000848514723e */ /* 0x004fe200048070ff */
[----:B------:R-:W2:Y:S01]  /*1cb40*/  LDCU UR73, c[0x0][0x3b8] ;  /* 0x00007700ff4977ac */ /* 0x000ea20008000800 */
[----:B------:R-:W0:Y:S01]  /*1cb50*/  LDCU UR74, c[0x0][0x3b8] ;  /* 0x00007700ff4a77ac */ /* 0x000e220008000800 */
[----:B-1----:R-:W-:-:S04]  /*1cb60*/  PRMT R219, R222, 0x9910, RZ ;  /* 0x00009910dedb7816 */ /* 0x002fc800000000ff */
[----:B---3--:R-:W-:Y:S01]  /*1cb70*/  SHF.R.S32.HI R217, RZ, 0x8, R219 ;  /* 0x00000008ffd97819 */ /* 0x008fe200000114db */
[----:B------:R-:W-:-:S04]  /*1cb80*/  VIADD R216, R0, 0xcc ;  /* 0x000000cc00d87836 */ /* 0x000fc80000000000 */
[----:B------:R1:W-:Y:S01]  /*1cb90*/  @P1 STG.E.U8 desc[UR24][R214.64], R217 ;  /* 0x000000d9d6001986 */ /* 0x0003e2000c101118 */
[----:B------:R-:W-:Y:S01]  /*1cba0*/  VIADD R242, R243, UR31 ;  /* 0x0000001ff3f27c36 */ /* 0x000fe20008000000 */
[----:B------:R-:W-:Y:S01]  /*1cbb0*/  ISETP.LT.AND P1, PT, R216, UR19, !P0 ;  /* 0x00000013d8007c0c */ /* 0x000fe2000c721270 */
[----:B------:R-:W-:Y:S01]  /*1cbc0*/  VIADD R218, R0, 0xcb ;  /* 0x000000cb00da7836 */ /* 0x000fe20000000000 */
[----:B------:R-:W3:Y:S01]  /*1cbd0*/  LDCU UR31, c[0x0][0x3b8] ;  /* 0x00007700ff1f77ac */ /* 0x000ee20008000800 */
[----:B------:R-:W-:Y:S01]  /*1cbe0*/  VIADD R239, R242, UR47 ;  /* 0x0000002ff2ef7c36 */ /* 0x000fe20008000000 */
[----:B-1----:R-:W-:Y:S01]  /*1cbf0*/  F2FP.SATFINITE.E4M3.F32.PACK_AB_MERGE_C R215, R141, R140, RZ ;  /* 0x0000008c8dd7723e */ /* 0x002fe200048070ff */
[----:B------:R-:W-:Y:S01]  /*1cc00*/  VIADD R214, R0, 0xcd ;  /* 0x000000cd00d67836 */ /* 0x000fe20000000000 */
[----:B0-----:R-:W-:Y:S01]  /*1cc10*/  ISETP.LT.AND P4, PT, R218, UR5, !P0 ;  /* 0x00000005da007c0c */ /* 0x001fe2000c781270 */
[----:B------:R-:W-:Y:S01]  /*1cc20*/  VIADD R238, R239, UR71 ;  /* 0x00000047efee7c36 */ /* 0x000fe20008000000 */
[----:B------:R-:W-:Y:S01]  /*1cc30*/  PRMT R216, R215, 0x9910, RZ ;  /* 0x00009910d7d87816 */ /* 0x000fe200000000ff */
[----:B------:R0:W-:Y:S01]  /*1cc40*/  @P6 STG.E.U8 desc[UR24][R212.64], R215 ;  /* 0x000000d7d4006986 */ /* 0x0001e2000c101118 */
[----:B------:R-:W-:Y:S01]  /*1cc50*/  ISETP.LT.AND P6, PT, R214, UR48, !P0 ;  /* 0x00000030d6007c0c */ /* 0x000fe2000c7c1270 */
[----:B------:R-:W-:Y:S01]  /*1cc60*/  VIADD R237, R238, UR30 ;  /* 0x0000001eeeed7c36 */ /* 0x000fe20008000000 */
[----:B------:R-:W1:Y:S01]  /*1cc70*/  LDCU UR30, c[0x0][0x39c] ;  /* 0x00007380ff1e77ac */ /* 0x000e620008000800 */
[----:B----4-:R-:W-:Y:S01]  /*1cc80*/  F2FP.SATFINITE.E4M3.F32.PACK_AB_MERGE_C R214, R139, R138, RZ ;  /* 0x0000008a8bd6723e */ /* 0x010fe200048070ff */
[----:B------:R-:W4:Y:S01]  /*1cc90*/  LDCU UR47, c[0x0][0x39c] ;  /* 0x00007380ff2f77ac */ /* 0x000f220008000800 */
[----:B------:R-:W1:Y:S01]  /*1cca0*/  LDCU UR5, c[0x0][0x3b8] ;  /* 0x00007700ff0577ac */ /* 0x000e620008000800 */
[----:B0-----:R-:W-:Y:S01]  /*1ccb0*/  IMAD.MOV.U32 R213, RZ, RZ, R216 ;  /* 0x000000ffffd57224 */ /* 0x001fe200078e00d8 */
[----:B------:R-:W0:Y:S04]  /*1ccc0*/  LDCU UR48, c[0x0][0x39c] ;  /* 0x00007380ff3077ac */ /* 0x000e280008000800 */
[----:B------:R-:W-:Y:S01]  /*1ccd0*/  SHF.R.S32.HI R213, RZ, 0x8, R213 ;  /* 0x00000008ffd57819 */ /* 0x000fe200000114d5 */
[----:B------:R-:W0:Y:S04]  /*1cce0*/  LDCU UR19, c[0x0][0x3b8] ;  /* 0x00007700ff1377ac */ /* 0x000e280008000800 */
[----:B------:R1:W-:Y:S01]  /*1ccf0*/  @P3 STG.E.U8 desc[UR24][R210.64], R213 ;  /* 0x000000d5d2003986 */ /* 0x0003e2000c101118 */
[----:B------:R-:W-:Y:S01]  /*1cd00*/  VIADD R234, R237, UR72 ;  /* 0x00000048edea7c36 */ /* 0x000fe20008000000 */
[----:B------:R-:W0:Y:S02]  /*1cd10*/  LDCU UR72, c[0x0][0x39c] ;  /* 0x00007380ff4877ac */ /* 0x000e240008000800 */
[----:B------:R2:W-:Y:S01]  /*1cd20*/  @P5 STG.E.U8 desc[UR24][R208.64], R214 ;  /* 0x000000d6d0005986 */ /* 0x0005e2000c101118 */
[----:B------:R-:W0:Y:S01]  /*1cd30*/  LDCU UR71, c[0x0][0x3b8] ;  /* 0x00007700ff4777ac */ /* 0x000e220008000800 */
[----:B-1----:R-:W-:-:S04]  /*1cd40*/  PRMT R211, R214, 0x9910, RZ ;  /* 0x00009910d6d37816 */ /* 0x002fc800000000ff */
[----:B--2---:R-:W-:Y:S01]  /*1cd50*/  SHF.R.S32.HI R209, RZ, 0x8, R211 ;  /* 0x00000008ffd17819 */ /* 0x004fe200000114d3 */
[----:B------:R-:W-:-:S04]  /*1cd60*/  VIADD R208, R0, 0xd0 ;  /* 0x000000d000d07836 */ /* 0x000fc80000000000 */
[----:B------:R1:W-:Y:S01]  /*1cd70*/  @P4 STG.E.U8 desc[UR24][R206.64], R209 ;  /* 0x000000d1ce004986 */ /* 0x0003e2000c101118 */
[----:B------:R-:W-:Y:S01]  /*1cd80*/  VIADD R212, R0, 0xce ;  /* 0x000000ce00d47836 */ /* 0x000fe20000000000 */
[----:B------:R-:W-:Y:S01]  /*1cd90*/  ISETP.LT.AND P4, PT, R208, UR30, !P0 ;  /* 0x0000001ed0007c0c */ /* 0x000fe2000c781270 */
[----:B------:R-:W-:Y:S01]  /*1cda0*/  VIADD R210, R0, 0xcf ;  /* 0x000000cf00d27836 */ /* 0x000fe20000000000 */
[----:B------:R-:W2:Y:S01]  /*1cdb0*/  LDCU UR30, c[0x0][0x39c] ;  /* 0x00007380ff1e77ac */ /* 0x000ea20008000800 */
[----:B-1----:R-:W-:-:S04]  /*1cdc0*/  F2FP.SATFINITE.E4M3.F32.PACK_AB_MERGE_C R207, R137, R136, RZ ;  /* 0x0000008889cf723e */ /* 0x002fc800048070ff */
[----:B------:R-:W-:Y:S01]  /*1cdd0*/  PRMT R208, R207, 0x9910, RZ ;  /* 0x00009910cfd07816 */ /* 0x000fe200000000ff */
[----:B------:R1:W-:Y:S01]  /*1cde0*/  @P1 STG.E.U8 desc[UR24][R204.64], R207 ;  /* 0x000000cfcc001986 */ /* 0x0003e2000c101118 */
[----:B----4-:R-:W-:Y:S01]  /*1cdf0*/  ISETP.LT.AND P3, PT, R212, UR47, !P0 ;  /* 0x0000002fd4007c0c */ /* 0x010fe2000c761270 */
[----:B------:R-:W-:Y:S01]  /*1ce00*/  VIADD R206, R0, 0xd1 ;  /* 0x000000d100ce7836 */ /* 0x000fe20000000000 */
[----:B0-----:R-:W-:Y:S01]  /*1ce10*/  ISETP.LT.AND P5, PT, R210, UR48, !P0 ;  /* 0x00000030d2007c0c */ /* 0x001fe2000c7a1270 */
[----:B------:R-:W-:Y:S01]  /*1ce20*/  VIADD R232, R234, UR13 ;  /* 0x0000000deae87c36 */ /* 0x000fe20008000000 */
[----:B------:R-:W0:Y:S02]  /*1ce30*/  LDCU UR47, c[0x0][0x3b8] ;  /* 0x00007700ff2f77ac */ /* 0x000e240008000800 */
[----:B------:R-:W-:Y:S01]  /*1ce40*/  ISETP.LT.AND P1, PT, R206, UR72, !P0 ;  /* 0x00000048ce007c0c */ /* 0x000fe2000c721270 */
[----:B-1----:R-:W-:Y:S01]  /*1ce50*/  IMAD.MOV.U32 R205, RZ, RZ, R208 ;  /* 0x000000ffffcd7224 */ /* 0x002fe200078e00d0 */
[----:B------:R-:W-:Y:S01]  /*1ce60*/  F2FP.SATFINITE.E4M3.F32.PACK_AB_MERGE_C R206, R135, R134, RZ ;  /* 0x0000008687ce723e */ /* 0x000fe200048070ff */
[----:B------:R-:W-:Y:S01]  /*1ce70*/  VIADD R230, R232, UR46 ;  /* 0x0000002ee8e67c36 */ /* 0x000fe20008000000 */
[----:B------:R-:W1:Y:S02]  /*1ce80*/  LDCU UR13, c[0x0][0x3b8] ;  /* 0x00007700ff0d77ac */ /* 0x000e640008000800 */
[----:B------:R-:W-:Y:S01]  /*1ce90*/  SHF.R.S32.HI R205, RZ, 0x8, R205 ;  /* 0x00000008ffcd7819 */ /* 0x000fe200000114cd */
[----:B------:R-:W-:Y:S01]  /*1cea0*/  VIADD R204, R0, 0xd2 ;  /* 0x000000d200cc7836 */ /* 0x000fe20000000000 */
[----:B------:R-:W4:Y:S03]  /*1ceb0*/  LDCU UR48, c[0x0][0x3b8] ;  /* 0x00007700ff3077ac */ /* 0x000f260008000800 */
[----:B------:R0:W-:Y:S01]  /*1cec0*/  @P6 STG.E.U8 desc[UR24][R202.64], R205 ;  /* 0x000000cdca006986 */ /* 0x0001e2000c101118 */
[----:B------:R-:W1:Y:S03]  /*1ced0*/  LDCU UR46, c[0x0][0x3b8] ;  /* 0x00007700ff2e77ac */ /* 0x000e660008000800 */
[----:B------:R-:W-:Y:S01]  /*1cee0*/  @P3 STG.E.U8 desc[UR24][R200.64], R206 ;  /* 0x000000cec8003986 */ /* 0x000fe2000c101118 */
[----:B------:R-:W-:Y:S01]  /*1cef0*/  IADD3 R4, P3, PT, R62, R3, RZ ;  /* 0x000000033e047210 */ /* 0x000fe20007f7e0ff */
[----:B------:R-:W1:Y:S01]  /*1cf00*/  LDCU UR72, c[0x0][0x3b8] ;  /* 0x00007700ff4877ac */ /* 0x000e620008000800 */
[----:B0-----:R-:W-:-:S02]  /*1cf10*/  PRMT R202, R206, 0x9910, RZ ;  /* 0x00009910ceca7816 */ /* 0x001fc400000000ff */
[-C--:B------:R-:W-:Y:S02]  /*1cf20*/  LEA.HI.X.SX32 R5, R62, R2.reuse, 0x1, P3 ;  /* 0x000000023e057211 */ /* 0x080fe400018f0eff */
[----:B------:R-:W-:Y:S02]  /*1cf30*/  SHF.R.S32.HI R202, RZ, 0x8, R202 ;  /* 0x00000008ffca7819 */ /* 0x000fe400000114ca */
[C---:B------:R-:W-:Y:S01]  /*1cf40*/  IADD3 R62, P3, PT, R64.reuse, R3, RZ ;  /* 0x00000003403e7210 */ /* 0x040fe20007f7e0ff */
[----:B------:R0:W-:Y:S04]  /*1cf50*/  STL.64 [R1+0xa18], R4 ;  /* 0x000a180401007387 */ /* 0x0001e80000100a00 */
[----:B------:R-:W-:Y:S04]  /*1cf60*/  @P5 STG.E.U8 desc[UR24][R198.64], R202 ;  /* 0x000000cac6005986 */ /* 0x000fe8000c101118 */
[----:B------:R-:W-:Y:S01]  /*1cf70*/  @P4 STG.E.U8 desc[UR24][R196.64], R20 ;  /* 0x00000014c4004986 */ /* 0x000fe2000c101118 */
[----:B------:R-:W-:-:S02]  /*1cf80*/  LEA.HI.X.SX32 R63, R64, R2, 0x1, P3 ;  /* 0x00000002403f7211 */ /* 0x000fc400018f0eff */
[----:B0-----:R-:W-:-:S04]  /*1cf90*/  IADD3 R4, P4, PT, R61, R3, RZ ;  /* 0x000000033d047210 */ /* 0x001fc80007f9e0ff */
[----:B------:R-:W-:Y:S01]  /*1cfa0*/  LEA.HI.X.SX32 R5, R61, R2, 0x1, P4 ;  /* 0x000000023d057211 */ /* 0x000fe200020f0eff */
[----:B------:R0:W-:Y:S04]  /*1cfb0*/  STL.64 [R1+0xa10], R62 ;  /* 0x000a103e01007387 */ /* 0x0001e80000100a00 */
[----:B------:R1:W-:Y:S01]  /*1cfc0*/  STL.64 [R1+0xa08], R4 ;  /* 0x000a080401007387 */ /* 0x0003e20000100a00 */
[-C--:B0-----:R-:W-:Y:S02]  /*1cfd0*/  IADD3 R62, P3, PT, R59, R3.reuse, RZ ;  /* 0x000000033b3e7210 */ /* 0x081fe40007f7e0ff */
[----:B-1----:R-:W-:-:S04]  /*1cfe0*/  IADD3 R4, P4, PT, R58, R3, RZ ;  /* 0x000000033a047210 */ /* 0x002fc80007f9e0ff */
[-C--:B------:R-:W-:Y:S02]  /*1cff0*/  LEA.HI.X.SX32 R5, R58, R2.reuse, 0x1, P4 ;  /* 0x000000023a057211 */ /* 0x080fe400020f0eff */
[-C--:B------:R-:W-:Y:S02]  /*1d000*/  LEA.HI.X.SX32 R63, R59, R2.reuse, 0x1, P3 ;  /* 0x000000023b3f7211 */ /* 0x080fe400018f0eff */
[CC--:B------:R-:W-:Y:S01]  /*1d010*/  IADD3 R58, P3, PT, R60.reuse, R3.reuse, RZ ;  /* 0x000000033c3a7210 */ /* 0x0c0fe20007f7e0ff */
[----:B------:R0:W-:Y:S03]  /*1d020*/  STL.64 [R1+0x9f8], R4 ;  /* 0x0009f80401007387 */ /* 0x0001e60000100a00 */
[----:B------:R-:W-:Y:S01]  /*1d030*/  LEA.HI.X.SX32 R59, R60, R2, 0x1, P3 ;  /* 0x000000023c3b7211 */ /* 0x000fe200018f0eff */
[----:B------:R-:W-:Y:S01]  /*1d040*/  STL.64 [R1+0xa00], R62 ;  /* 0x000a003e01007387 */ /* 0x000fe20000100a00 */
        /* <DEDUP_REMOVED lines=110> */
[----:B------:R-:W-:Y:S04]  /*1d730*/  STL.64 [R1+0x8d0], R22 ;  /* 0x0008d01601007387 */ /* 0x000fe80000100a00 */
[----:B------:R0:W-:Y:S02]  /*1d740*/  STL.64 [R1+0x8c8], R4 ;  /* 0x0008c80401007387 */ /* 0x0001e40000100a00 */
[----:B0-----:R-:W-:-:S04]  /*1d750*/  IADD3 R4, P4, PT, R18, R3, RZ ;  /* 0x0000000312047210 */ /* 0x001fc80007f9e0ff */
[----:B------:R-:W-:Y:S02]  /*1d760*/  LEA.HI.X.SX32 R5, R18, R2, 0x1, P4 ;  /* 0x0000000212057211 */ /* 0x000fe400020f0eff */
[----:B------:R-:W-:-:S03]  /*1d770*/  IADD3 R22, P3, PT, R19, R3, RZ ;  /* 0x0000000313167210 */ /* 0x000fc60007f7e0ff */
[----:B------:R0:W-:Y:S01]  /*1d780*/  STL.64 [R1+0x8b8], R4 ;  /* 0x0008b80401007387 */ /* 0x0001e20000100a00 */
[----:B------:R-:W-:Y:S02]  /*1d790*/  LEA.HI.X.SX32 R23, R19, R2, 0x1, P3 ;  /* 0x0000000213177211 */ /* 0x000fe400018f0eff */
[-C--:B------:R-:W-:Y:S02]  /*1d7a0*/  IADD3 R18, P3, PT, R17, R3.reuse, RZ ;  /* 0x0000000311127210 */ /* 0x080fe40007f7e0ff */
[----:B0-----:R-:W-:-:S04]  /*1d7b0*/  IADD3 R4, P4, PT, R16, R3, RZ ;  /* 0x0000000310047210 */ /* 0x001fc80007f9e0ff */
[-C--:B------:R-:W-:Y:S01]  /*1d7c0*/  LEA.HI.X.SX32 R5, R16, R2.reuse, 0x1, P4 ;  /* 0x0000000210057211 */ /* 0x080fe200020f0eff */
[----:B------:R-:W-:Y:S04]  /*1d7d0*/  STL.64 [R1+0x8c0], R22 ;  /* 0x0008c01601007387 */ /* 0x000fe80000100a00 */
[----:B------:R0:W-:Y:S01]  /*1d7e0*/  STL.64 [R1+0x8a8], R4 ;  /* 0x0008a80401007387 */ /* 0x0001e20000100a00 */
[----:B------:R-:W-:Y:S02]  /*1d7f0*/  LEA.HI.X.SX32 R19, R17, R2, 0x1, P3 ;  /* 0x0000000211137211 */ /* 0x000fe400018f0eff */
[-C--:B------:R-:W-:Y:S02]  /*1d800*/  IADD3 R16, P3, PT, R13, R3.reuse, RZ ;  /* 0x000000030d107210 */ /* 0x080fe40007f7e0ff */
[----:B0-----:R-:W-:-:S04]  /*1d810*/  IADD3 R4, P4, PT, R12, R3, RZ ;  /* 0x000000030c047210 */ /* 0x001fc80007f9e0ff */
[-C--:B------:R-:W-:Y:S01]  /*1d820*/  LEA.HI.X.SX32 R5, R12, R2.reuse, 0x1, P4 ;  /* 0x000000020c057211 */ /* 0x080fe200020f0eff */
[----:B------:R-:W-:Y:S01]  /*1d830*/  STL.64 [R1+0x8b0], R18 ;  /* 0x0008b01201007387 */ /* 0x000fe20000100a00 */
[-C--:B------:R-:W-:Y:S02]  /*1d840*/  LEA.HI.X.SX32 R17, R13, R2.reuse, 0x1, P3 ;  /* 0x000000020d117211 */ /* 0x080fe400018f0eff */
[CC--:B------:R-:W-:Y:S01]  /*1d850*/  IADD3 R12, P3, PT, R15.reuse, R3.reuse, RZ ;  /* 0x000000030f0c7210 */ /* 0x0c0fe20007f7e0ff */
[----:B------:R0:W-:Y:S03]  /*1d860*/  STL.64 [R1+0x898], R4 ;  /* 0x0008980401007387 */ /* 0x0001e60000100a00 */
[----:B------:R-:W-:Y:S01]  /*1d870*/  LEA.HI.X.SX32 R13, R15, R2, 0x1, P3 ;  /* 0x000000020f0d7211 */ /* 0x000fe200018f0eff */
[----:B------:R-:W-:Y:S01]  /*1d880*/  STL.64 [R1+0x8a0], R16 ;  /* 0x0008a01001007387 */ /* 0x000fe20000100a00 */
[----:B0-----:R-:W-:-:S04]  /*1d890*/  IADD3 R4, P4, PT, R233, R3, RZ ;  /* 0x00000003e9047210 */ /* 0x001fc80007f9e0ff */
[-C--:B------:R-:W-:Y:S01]  /*1d8a0*/  LEA.HI.X.SX32 R5, R233, R2.reuse, 0x1, P4 ;  /* 0x00000002e9057211 */ /* 0x080fe200020f0eff */
[----:B------:R0:W-:Y:S04]  /*1d8b0*/  STL.64 [R1+0x890], R12 ;  /* 0x0008900c01007387 */ /* 0x0001e80000100a00 */
[----:B------:R1:W-:Y:S01]  /*1d8c0*/  STL.64 [R1+0x888], R4 ;  /* 0x0008880401007387 */ /* 0x0003e20000100a00 */
[CC--:B0-----:R-:W-:Y:S02]  /*1d8d0*/  IADD3 R12, P3, PT, R236.reuse, R3.reuse, RZ ;  /* 0x00000003ec0c7210 */ /* 0x0c1fe40007f7e0ff */
[----:B-1----:R-:W-:Y:S02]  /*1d8e0*/  IADD3 R4, P4, PT, R235, R3, RZ ;  /* 0x00000003eb047210 */ /* 0x002fe40007f9e0ff */
[----:B------:R-:W-:-:S02]  /*1d8f0*/  LEA.HI.X.SX32 R13, R236, R2, 0x1, P3 ;  /* 0x00000002ec0d7211 */ /* 0x000fc400018f0eff */
[----:B------:R-:W-:-:S03]  /*1d900*/  LEA.HI.X.SX32 R5, R235, R2, 0x1, P4 ;  /* 0x00000002eb057211 */ /* 0x000fc600020f0eff */
[----:B------:R0:W-:Y:S04]  /*1d910*/  STL.64 [R1+0x880], R12 ;  /* 0x0008800c01007387 */ /* 0x0001e80000100a00 */
[----:B------:R1:W-:Y:S01]  /*1d920*/  STL.64 [R1+0x878], R4 ;  /* 0x0008780401007387 */ /* 0x0003e20000100a00 */
[CC--:B0-----:R-:W-:Y:S02]  /*1d930*/  IADD3 R12, P3, PT, R250.reuse, R3.reuse, RZ ;  /* 0x00000003fa0c7210 */ /* 0x0c1fe40007f7e0ff */
[C---:B-1----:R-:W-:Y:S02]  /*1d940*/  IADD3 R4, P4, PT, R241.reuse, R3, RZ ;  /* 0x00000003f1047210 */ /* 0x042fe40007f9e0ff */
[-C--:B------:R-:W-:Y:S02]  /*1d950*/  LEA.HI.X.SX32 R13, R250, R2.reuse, 0x1, P3 ;  /* 0x00000002fa0d7211 */ /* 0x080fe400018f0eff */
[----:B------:R-:W-:-:S03]  /*1d960*/  LEA.HI.X.SX32 R5, R241, R2, 0x1, P4 ;  /* 0x00000002f1057211 */ /* 0x000fc600020f0eff */
[----:B------:R0:W-:Y:S04]  /*1d970*/  STL.64 [R1+0x870], R12 ;  /* 0x0008700c01007387 */ /* 0x0001e80000100a00 */
[----:B------:R1:W-:Y:S01]  /*1d980*/  STL.64 [R1+0x868], R4 ;  /* 0x0008680401007387 */ /* 0x0003e20000100a00 */
[-C--:B0-----:R-:W-:Y:S02]  /*1d990*/  IADD3 R12, P3, PT, R14, R3.reuse, RZ ;  /* 0x000000030e0c7210 */ /* 0x081fe40007f7e0ff */
[----:B-1----:R-:W-:Y:S02]  /*1d9a0*/  IADD3 R4, P4, PT, R252, R3, RZ ;  /* 0x00000003fc047210 */ /* 0x002fe40007f9e0ff */
[-C--:B------:R-:W-:Y:S02]  /*1d9b0*/  LEA.HI.X.SX32 R13, R14, R2.reuse, 0x1, P3 ;  /* 0x000000020e0d7211 */ /* 0x080fe400018f0eff */
[----:B------:R-:W-:-:S03]  /*1d9c0*/  LEA.HI.X.SX32 R5, R252, R2, 0x1, P4 ;  /* 0x00000002fc057211 */ /* 0x000fc600020f0eff */
        /* <DEDUP_REMOVED lines=60> */
[----:B------:R0:W-:Y:S01]  /*1dd90*/  STL.64 [R1+0x7c0], R6 ;  /* 0x0007c00601007387 */ /* 0x0001e20000100a00 */
[----:B------:R-:W-:Y:S01]  /*1dda0*/  VIADD R227, R230, UR7 ;  /* 0x00000007e6e37c36 */ /* 0x000fe20008000000 */
[----:B--2---:R-:W-:Y:S01]  /*1ddb0*/  ISETP.LT.AND P6, PT, R204, UR30, !P0 ;  /* 0x0000001ecc007c0c */ /* 0x004fe2000c7c1270 */
[----:B------:R-:W1:Y:S01]  /*1ddc0*/  LDCU UR7, c[0x0][0x3b8] ;  /* 0x00007700ff0777ac */ /* 0x000e620008000800 */
[----:B------:R2:W-:Y:S01]  /*1ddd0*/  STL.64 [R1+0x7b8], R4 ;  /* 0x0007b80401007387 */ /* 0x0005e20000100a00 */
[----:B------:R-:W-:Y:S01]  /*1dde0*/  VIADD R224, R227, UR70 ;  /* 0x00000046e3e07c36 */ /* 0x000fe20008000000 */
[----:B------:R-:W1:Y:S01]  /*1ddf0*/  LDCU UR70, c[0x0][0x3b8] ;  /* 0x00007700ff4677ac */ /* 0x000e620008000800 */
[----:B------:R-:W1:Y:S01]  /*1de00*/  LDCU UR30, c[0x0][0x3b8] ;  /* 0x00007700ff1e77ac */ /* 0x000e620008000800 */
[-C--:B0-----:R-:W-:Y:S02]  /*1de10*/  IADD3 R6, P3, PT, R232, R3.reuse, RZ ;  /* 0x00000003e8067210 */ /* 0x081fe40007f7e0ff */
[----:B--2---:R-:W-:-:S02]  /*1de20*/  IADD3 R4, P4, PT, R230, R3, RZ ;  /* 0x00000003e6047210 */ /* 0x004fc40007f9e0ff */
[-C--:B------:R-:W-:Y:S02]  /*1de30*/  LEA.HI.X.SX32 R7, R232, R2.reuse, 0x1, P3 ;  /* 0x00000002e8077211 */ /* 0x080fe400018f0eff */
[----:B------:R-:W-:-:S03]  /*1de40*/  LEA.HI.X.SX32 R5, R230, R2, 0x1, P4 ;  /* 0x00000002e6057211 */ /* 0x000fc600020f0eff */
[----:B------:R0:W-:Y:S01]  /*1de50*/  STL.64 [R1+0x7b0], R6 ;  /* 0x0007b00601007387 */ /* 0x0001e20000100a00 */
[----:B------:R-:W-:Y:S01]  /*1de60*/  VIADD R222, R224, UR45 ;  /* 0x0000002de0de7c36 */ /* 0x000fe20008000000 */
[----:B------:R-:W2:Y:S02]  /*1de70*/  LDCU UR45, c[0x0][0x3b8] ;  /* 0x00007700ff2d77ac */ /* 0x000ea40008000800 */
[----:B------:R1:W-:Y:S01]  /*1de80*/  STL.64 [R1+0x7a8], R4 ;  /* 0x0007a80401007387 */ /* 0x0003e20000100a00 */
[----:B------:R-:W-:Y:S01]  /*1de90*/  VIADD R218, R222, UR69 ;  /* 0x00000045deda7c36 */ /* 0x000fe20008000000 */
[----:B------:R-:W2:Y:S01]  /*1dea0*/  LDCU UR69, c[0x0][0x3b8] ;  /* 0x00007700ff4577ac */ /* 0x000ea20008000800 */
[CC--:B0-----:R-:W-:Y:S02]  /*1deb0*/  IADD3 R6, P3, PT, R227.reuse, R3.reuse, RZ ;  /* 0x00000003e3067210 */ /* 0x0c1fe40007f7e0ff */
[----:B-1----:R-:W-:Y:S02]  /*1dec0*/  IADD3 R4, P4, PT, R224, R3, RZ ;  /* 0x00000003e0047210 */ /* 0x002fe40007f9e0ff */
[----:B------:R-:W-:-:S02]  /*1ded0*/  LEA.HI.X.SX32 R7, R227, R2, 0x1, P3 ;  /* 0x00000002e3077211 */ /* 0x000fc400018f0eff */
[----:B------:R-:W-:-:S03]  /*1dee0*/  LEA.HI.X.SX32 R5, R224, R2, 0x1, P4 ;  /* 0x00000002e0057211 */ /* 0x000fc600020f0eff */
[----:B------:R0:W-:Y:S01]  /*1def0*/  STL.64 [R1+0x7a0], R6 ;  /* 0x0007a00601007387 */ /* 0x0001e20000100a00 */
[----:B------:R-:W-:Y:S01]  /*1df00*/  VIADD R215, R218, UR29 ;  /* 0x0000001ddad77c36 */ /* 0x000fe20008000000 */
[----:B------:R-:W1:Y:S02]  /*1df10*/  LDCU UR29, c[0x0][0x3b8] ;  /* 0x00007700ff1d77ac */ /* 0x000e640008000800 */
[----:B------:R2:W-:Y:S01]  /*1df20*/  STL.64 [R1+0x798], R4 ;  /* 0x0007980401007387 */ /* 0x0005e20000100a00 */
[----:B------:R-:W-:Y:S01]  /*1df30*/  VIADD R213, R215, UR68 ;  /* 0x00000044d7d57c36 */ /* 0x000fe20008000000 */
[----:B------:R-:W1:Y:S01]  /*1df40*/  LDCU UR68, c[0x0][0x3b8] ;  /* 0x00007700ff4477ac */ /* 0x000e620008000800 */
[-C--:B0-----:R-:W-:Y:S02]  /*1df50*/  IADD3 R6, P3, PT, R222, R3.reuse, RZ ;  /* 0x00000003de067210 */ /* 0x081fe40007f7e0ff */
[----:B--2---:R-:W-:Y:S02]  /*1df60*/  IADD3 R4, P4, PT, R218, R3, RZ ;  /* 0x00000003da047210 */ /* 0x004fe40007f9e0ff */
[----:B------:R-:W-:-:S02]  /*1df70*/  LEA.HI.X.SX32 R7, R222, R2, 0x1, P3 ;  /* 0x00000002de077211 */ /* 0x000fc400018f0eff */
[----:B------:R-:W-:-:S03]  /*1df80*/  LEA.HI.X.SX32 R5, R218, R2, 0x1, P4 ;  /* 0x00000002da057211 */ /* 0x000fc600020f0eff */
[----:B------:R0:W-:Y:S01]  /*1df90*/  STL.64 [R1+0x790], R6 ;  /* 0x0007900601007387 */ /* 0x0001e20000100a00 */
[----:B------:R-:W-:Y:S01]  /*1dfa0*/  VIADD R209, R213, UR44 ;  /* 0x0000002cd5d17c36 */ /* 0x000fe20008000000 */
[----:B------:R-:W2:Y:S02]  /*1dfb0*/  LDCU UR44, c[0x0][0x3b8] ;  /* 0x00007700ff2c77ac */ /* 0x000ea40008000800 */
[----:B------:R1:W-:Y:S01]  /*1dfc0*/  STL.64 [R1+0x788], R4 ;  /* 0x0007880401007387 */ /* 0x0003e20000100a00 */
[----:B------:R-:W-:Y:S01]  /*1dfd0*/  VIADD R208, R209, UR18 ;  /* 0x00000012d1d07c36 */ /* 0x000fe20008000000 */
[----:B------:R-:W2:Y:S01]  /*1dfe0*/  LDCU UR18, c[0x0][0x3b8] ;  /* 0x00007700ff1277ac */ /* 0x000ea20008000800 */
[-C--:B0-----:R-:W-:Y:S02]  /*1dff0*/  IADD3 R6, P3, PT, R215, R3.reuse, RZ ;  /* 0x00000003d7067210 */ /* 0x081fe40007f7e0ff */
[----:B-1----:R-:W-:Y:S02]  /*1e000*/  IADD3 R4, P4, PT, R213, R3, RZ ;  /* 0x00000003d5047210 */ /* 0x002fe40007f9e0ff */
[----:B------:R-:W-:-:S02]  /*1e010*/  LEA.HI.X.SX32 R7, R215, R2, 0x1, P3 ;  /* 0x00000002d7077211 */ /* 0x000fc400018f0eff */
[----:B------:R-:W-:-:S03]  /*1e020*/  LEA.HI.X.SX32 R5, R213, R2, 0x1, P4 ;  /* 0x00000002d5057211 */ /* 0x000fc600020f0eff */
[----:B------:R0:W-:Y:S01]  /*1e030*/  STL.64 [R1+0x780], R6 ;  /* 0x0007800601007387 */ /* 0x0001e20000100a00 */
[C---:B------:R-:W-:Y:S01]  /*1e040*/  VIADD R207, R208.reuse, UR67 ;  /* 0x00000043d0cf7c36 */ /* 0x040fe20008000000 */
[----:B------:R-:W1:Y:S02]  /*1e050*/  LDCU UR67, c[0x0][0x3b8] ;  /* 0x00007700ff4377ac */ /* 0x000e640008000800 */
[----:B------:R2:W-:Y:S01]  /*1e060*/  STL.64 [R1+0x778], R4 ;  /* 0x0007780401007387 */ /* 0x0005e20000100a00 */
[----:B------:R-:W-:Y:S01]  /*1e070*/  VIADD R206, R207, UR43 ;  /* 0x0000002bcfce7c36 */ /* 0x000fe20008000000 */
[----:B------:R-:W1:Y:S01]  /*1e080*/  LDCU UR43, c[0x0][0x3b8] ;  /* 0x00007700ff2b77ac */ /* 0x000e620008000800 */
[CC--:B0-----:R-:W-:Y:S02]  /*1e090*/  IADD3 R6, P3, PT, R209.reuse, R3.reuse, RZ ;  /* 0x00000003d1067210 */ /* 0x0c1fe40007f7e0ff */
[----:B--2---:R-:W-:Y:S02]  /*1e0a0*/  IADD3 R4, P4, PT, R208, R3, RZ ;  /* 0x00000003d0047210 */ /* 0x004fe40007f9e0ff */
[----:B------:R-:W-:-:S02]  /*1e0b0*/  LEA.HI.X.SX32 R7, R209, R2, 0x1, P3 ;  /* 0x00000002d1077211 */ /* 0x000fc400018f0eff */
[----:B------:R-:W-:-:S03]  /*1e0c0*/  LEA.HI.X.SX32 R5, R208, R2, 0x1, P4 ;  /* 0x00000002d0057211 */ /* 0x000fc600020f0eff */
[----:B------:R0:W-:Y:S01]  /*1e0d0*/  STL.64 [R1+0x770], R6 ;  /* 0x0007700601007387 */ /* 0x0001e20000100a00 */
[C---:B------:R-:W-:Y:S01]  /*1e0e0*/  VIADD R205, R206.reuse, UR66 ;  /* 0x00000042cecd7c36 */ /* 0x040fe20008000000 */
        /* <DEDUP_REMOVED lines=77> */
[----:B------:R-:W-:Y:S01]  /*1e5c0*/  LEA.HI.X.SX32 R5, R214, R2, 0x1, P4 ;  /* 0x00000002d6057211 */ /* 0x000fe200020f0eff */
[----:B------:R-:W-:Y:S01]  /*1e5d0*/  VIADD R220, R216, UR39 ;  /* 0x00000027d8dc7c36 */ /* 0x000fe20008000000 */
[----:B------:R-:W0:Y:S01]  /*1e5e0*/  LDCU UR39, c[0x0][0x3b8] ;  /* 0x00007700ff2777ac */ /* 0x000e220008000800 */
[----:B------:R2:W-:Y:S04]  /*1e5f0*/  STL.64 [R1+0x6f0], R6 ;  /* 0x0006f00601007387 */ /* 0x0005e80000100a00 */
[----:B------:R1:W-:Y:S01]  /*1e600*/  STL.64 [R1+0x6e8], R4 ;  /* 0x0006e80401007387 */ /* 0x0003e20000100a00 */
[----:B------:R-:W-:Y:S01]  /*1e610*/  VIADD R219, R220, UR26 ;  /* 0x0000001adcdb7c36 */ /* 0x000fe20008000000 */
[----:B------:R-:W0:Y:S01]  /*1e620*/  LDCU UR26, c[0x0][0x3b8] ;  /* 0x00007700ff1a77ac */ /* 0x000e220008000800 */
[----:B--2---:R-:W-:-:S02]  /*1e630*/  IADD3 R6, P3, PT, R217, R3, RZ ;  /* 0x00000003d9067210 */ /* 0x004fc40007f7e0ff */
[CC--:B-1----:R-:W-:Y:S02]  /*1e640*/  IADD3 R4, P4, PT, R216.reuse, R3.reuse, RZ ;  /* 0x00000003d8047210 */ /* 0x0c2fe40007f9e0ff */
[-C--:B------:R-:W-:Y:S02]  /*1e650*/  LEA.HI.X.SX32 R7, R217, R2.reuse, 0x1, P3 ;  /* 0x00000002d9077211 */ /* 0x080fe400018f0eff */
[----:B------:R-:W-:Y:S01]  /*1e660*/  LEA.HI.X.SX32 R5, R216, R2, 0x1, P4 ;  /* 0x00000002d8057211 */ /* 0x000fe200020f0eff */
[----:B------:R-:W-:Y:S01]  /*1e670*/  VIADD R221, R219, UR59 ;  /* 0x0000003bdbdd7c36 */ /* 0x000fe20008000000 */
[----:B------:R-:W1:Y:S01]  /*1e680*/  LDCU UR59, c[0x0][0x3b8] ;  /* 0x00007700ff3b77ac */ /* 0x000e620008000800 */
[----:B------:R2:W-:Y:S02]  /*1e690*/  STL.64 [R1+0x6e0], R6 ;  /* 0x0006e00601007387 */ /* 0x0005e40000100a00 */
[----:B------:R-:W-:Y:S01]  /*1e6a0*/  VIADD R223, R221, UR16 ;  /* 0x00000010dddf7c36 */ /* 0x000fe20008000000 */
[----:B------:R-:W0:Y:S01]  /*1e6b0*/  LDCU UR16, c[0x0][0x3b8] ;  /* 0x00007700ff1077ac */ /* 0x000e220008000800 */
[----:B------:R3:W-:Y:S02]  /*1e6c0*/  STL.64 [R1+0x6d8], R4 ;  /* 0x0006d80401007387 */ /* 0x0007e40000100a00 */
[----:B------:R-:W-:Y:S01]  /*1e6d0*/  VIADD R226, R223, UR58 ;  /* 0x0000003adfe27c36 */ /* 0x000fe20008000000 */
[----:B------:R-:W0:Y:S01]  /*1e6e0*/  LDCU UR58, c[0x0][0x3b8] ;  /* 0x00007700ff3a77ac */ /* 0x000e220008000800 */
[----:B--2---:R-:W-:-:S02]  /*1e6f0*/  IADD3 R6, P3, PT, R220, R3, RZ ;  /* 0x00000003dc067210 */ /* 0x004fc40007f7e0ff */
[CC--:B---3--:R-:W-:Y:S02]  /*1e700*/  IADD3 R4, P4, PT, R219.reuse, R3.reuse, RZ ;  /* 0x00000003db047210 */ /* 0x0c8fe40007f9e0ff */
[-C--:B------:R-:W-:Y:S02]  /*1e710*/  LEA.HI.X.SX32 R7, R220, R2.reuse, 0x1, P3 ;  /* 0x00000002dc077211 */ /* 0x080fe400018f0eff */
[----:B------:R-:W-:Y:S01]  /*1e720*/  LEA.HI.X.SX32 R5, R219, R2, 0x1, P4 ;  /* 0x00000002db057211 */ /* 0x000fe200020f0eff */
[----:B------:R-:W-:Y:S01]  /*1e730*/  VIADD R225, R226, UR38 ;  /* 0x00000026e2e17c36 */ /* 0x000fe20008000000 */
[----:B------:R-:W2:Y:S01]  /*1e740*/  LDCU UR38, c[0x0][0x3b8] ;  /* 0x00007700ff2677ac */ /* 0x000ea20008000800 */
[----:B------:R3:W-:Y:S04]  /*1e750*/  STL.64 [R1+0x6d0], R6 ;  /* 0x0006d00601007387 */ /* 0x0007e80000100a00 */
[----:B------:R0:W-:Y:S01]  /*1e760*/  STL.64 [R1+0x6c8], R4 ;  /* 0x0006c80401007387 */ /* 0x0001e20000100a00 */
[----:B------:R-:W-:Y:S01]  /*1e770*/  VIADD R229, R225, UR23 ;  /* 0x00000017e1e57c36 */ /* 0x000fe20008000000 */
[----:B------:R-:W1:Y:S01]  /*1e780*/  LDCU UR23, c[0x0][0x3b8] ;  /* 0x00007700ff1777ac */ /* 0x000e620008000800 */
[----:B---3--:R-:W-:-:S02]  /*1e790*/  IADD3 R6, P3, PT, R221, R3, RZ ;  /* 0x00000003dd067210 */ /* 0x008fc40007f7e0ff */
[-C--:B0-----:R-:W-:Y:S02]  /*1e7a0*/  IADD3 R4, P4, PT, R223, R3.reuse, RZ ;  /* 0x00000003df047210 */ /* 0x081fe40007f9e0ff */
[-C--:B------:R-:W-:Y:S02]  /*1e7b0*/  LEA.HI.X.SX32 R7, R221, R2.reuse, 0x1, P3 ;  /* 0x00000002dd077211 */ /* 0x080fe400018f0eff */
[-C--:B------:R-:W-:Y:S01]  /*1e7c0*/  LEA.HI.X.SX32 R5, R223, R2.reuse, 0x1, P4 ;  /* 0x00000002df057211 */ /* 0x080fe200020f0eff */
[----:B------:R-:W-:Y:S01]  /*1e7d0*/  VIADD R228, R229, UR57 ;  /* 0x00000039e5e47c36 */ /* 0x000fe20008000000 */
[-C--:B------:R-:W-:Y:S01]  /*1e7e0*/  IADD3 R132, P3, PT, R226, R3.reuse, RZ ;  /* 0x00000003e2847210 */ /* 0x080fe20007f7e0ff */
[----:B------:R-:W-:Y:S01]  /*1e7f0*/  STL.64 [R1+0x6c0], R6 ;  /* 0x0006c00601007387 */ /* 0x000fe20000100a00 */
[----:B------:R-:W0:Y:S01]  /*1e800*/  LDCU UR57, c[0x0][0x3b8] ;  /* 0x00007700ff3977ac */ /* 0x000e220008000800 */
[----:B------:R-:W-:Y:S02]  /*1e810*/  VIADD R231, R228, UR37 ;  /* 0x00000025e4e77c36 */ /* 0x000fe40008000000 */
[----:B------:R3:W-:Y:S01]  /*1e820*/  STL.64 [R1+0x6b8], R4 ;  /* 0x0006b80401007387 */ /* 0x0007e20000100a00 */
[-C--:B------:R-:W-:Y:S01]  /*1e830*/  LEA.HI.X.SX32 R133, R226, R2.reuse, 0x1, P3 ;  /* 0x00000002e2857211 */ /* 0x080fe200018f0eff */
[----:B------:R-:W-:Y:S01]  /*1e840*/  VIADD R233, R231, UR56 ;  /* 0x00000038e7e97c36 */ /* 0x000fe20008000000 */
[-C--:B------:R-:W-:Y:S01]  /*1e850*/  IADD3 R134, P3, PT, R229, R3.reuse, RZ ;  /* 0x00000003e5867210 */ /* 0x080fe20007f7e0ff */
[----:B------:R-:W0:Y:S01]  /*1e860*/  LDCU UR37, c[0x0][0x3b8] ;  /* 0x00007700ff2577ac */ /* 0x000e220008000800 */
[C---:B---3--:R-:W-:Y:S01]  /*1e870*/  IADD3 R4, P4, PT, R225.reuse, R3, RZ ;  /* 0x00000003e1047210 */ /* 0x048fe20007f9e0ff */
[----:B------:R-:W-:Y:S01]  /*1e880*/  STL.64 [R1+0xd30], R132 ;  /* 0x000d308401007387 */ /* 0x000fe20000100a00 */
[----:B------:R-:W3:Y:S02]  /*1e890*/  LDCU UR56, c[0x0][0x3b8] ;  /* 0x00007700ff3877ac */ /* 0x000ee40008000800 */
[----:B------:R-:W-:-:S02]  /*1e8a0*/  LEA.HI.X.SX32 R5, R225, R2, 0x1, P4 ;  /* 0x00000002e1057211 */ /* 0x000fc400020f0eff */
[CC--:B------:R-:W-:Y:S01]  /*1e8b0*/  IADD3 R136, P4, PT, R228.reuse, R3.reuse, RZ ;  /* 0x00000003e4887210 */ /* 0x0c0fe20007f9e0ff */
[----:B------:R-:W-:Y:S01]  /*1e8c0*/  VIADD R236, R233, UR11 ;  /* 0x0000000be9ec7c36 */ /* 0x000fe20008000000 */
[-C--:B------:R-:W-:Y:S01]  /*1e8d0*/  LEA.HI.X.SX32 R135, R229, R2.reuse, 0x1, P3 ;  /* 0x00000002e5877211 */ /* 0x080fe200018f0eff */
[----:B------:R0:W-:Y:S01]  /*1e8e0*/  STL.64 [R1+0x6a8], R4 ;  /* 0x0006a80401007387 */ /* 0x0001e20000100a00 */
[-C--:B------:R-:W-:Y:S01]  /*1e8f0*/  LEA.HI.X.SX32 R137, R228, R2.reuse, 0x1, P4 ;  /* 0x00000002e4897211 */ /* 0x080fe200020f0eff */
[----:B------:R-:W1:Y:S01]  /*1e900*/  LDCU UR11, c[0x0][0x3b8] ;  /* 0x00007700ff0b77ac */ /* 0x000e620008000800 */
[C---:B------:R-:W-:Y:S01]  /*1e910*/  IADD3 R138, P4, PT, R233.reuse, R3, RZ ;  /* 0x00000003e98a7210 */ /* 0x040fe20007f9e0ff */
[----:B------:R-:W-:Y:S01]  /*1e920*/  VIADD R235, R236, UR15 ;  /* 0x0000000feceb7c36 */ /* 0x000fe20008000000 */
[----:B------:R-:W-:Y:S01]  /*1e930*/  STL.64 [R1+0xd20], R134 ;  /* 0x000d208601007387 */ /* 0x000fe20000100a00 */
[----:B------:R-:W1:Y:S01]  /*1e940*/  LDCU UR15, c[0x0][0x3b8] ;  /* 0x00007700ff0f77ac */ /* 0x000e620008000800 */
[----:B------:R-:W-:-:S02]  /*1e950*/  LEA.HI.X.SX32 R139, R233, R2, 0x1, P4 ;  /* 0x00000002e98b7211 */ /* 0x000fc400020f0eff */
[CC--:B0-----:R-:W-:Y:S01]  /*1e960*/  IADD3 R4, P3, PT, R231.reuse, R3.reuse, RZ ;  /* 0x00000003e7047210 */ /* 0x0c1fe20007f7e0ff */
[----:B------:R-:W-:Y:S03]  /*1e970*/  STL.64 [R1+0xd38], R136 ;  /* 0x000d388801007387 */ /* 0x000fe60000100a00 */
[-C--:B------:R-:W-:Y:S01]  /*1e980*/  LEA.HI.X.SX32 R5, R231, R2.reuse, 0x1, P3 ;  /* 0x00000002e7057211 */ /* 0x080fe200018f0eff */
[----:B------:R-:W-:Y:S01]  /*1e990*/  STL.64 [R1+0xd40], R138 ;  /* 0x000d408a01007387 */ /* 0x000fe20000100a00 */
[CC--:B------:R-:W-:Y:S01]  /*1e9a0*/  IADD3 R140, P4, PT, R235.reuse, R3.reuse, RZ ;  /* 0x00000003eb8c7210 */ /* 0x0c0fe20007f9e0ff */
[C---:B------:R-:W-:Y:S01]  /*1e9b0*/  VIADD R241, R235.reuse, UR55 ;  /* 0x00000037ebf17c36 */ /* 0x040fe20008000000 */
[----:B------:R-:W0:Y:S01]  /*1e9c0*/  LDCU UR55, c[0x0][0x3b8] ;  /* 0x00007700ff3777ac */ /* 0x000e220008000800 */
[----:B------:R1:W-:Y:S01]  /*1e9d0*/  STL.64 [R1+0x690], R4 ;  /* 0x0006900401007387 */ /* 0x0003e20000100a00 */
[----:B------:R-:W-:Y:S01]  /*1e9e0*/  LEA.HI.X.SX32 R141, R235, R2, 0x1, P4 ;  /* 0x00000002eb8d7211 */ /* 0x000fe200020f0eff */
[----:B------:R-:W-:Y:S01]  /*1e9f0*/  VIADD R240, R241, UR36 ;  /* 0x00000024f1f07c36 */ /* 0x000fe20008000000 */
[----:B------:R-:W0:Y:S01]  /*1ea00*/  LDCU UR36, c[0x0][0x3b8] ;  /* 0x00007700ff2477ac */ /* 0x000e220008000800 */
[----:B-1----:R-:W-:-:S04]  /*1ea10*/  IADD3 R4, P3, PT, R236, R3, RZ ;  /* 0x00000003ec047210 */ /* 0x002fc80007f7e0ff */
[----:B------:R-:W-:Y:S01]  /*1ea20*/  LEA.HI.X.SX32 R5, R236, R2, 0x1, P3 ;  /* 0x00000002ec057211 */ /* 0x000fe200018f0eff */
[----:B------:R-:W-:Y:S01]  /*1ea30*/  STL.64 [R1+0xd48], R140 ;  /* 0x000d488c01007387 */ /* 0x000fe20000100a00 */
[----:B------:R-:W-:-:S03]  /*1ea40*/  IADD3 R142, P3, PT, R241, R3, RZ ;  /* 0x00000003f18e7210 */ /* 0x000fc60007f7e0ff */
[----:B------:R1:W-:Y:S01]  /*1ea50*/  STL.64 [R1+0x680], R4 ;  /* 0x0006800401007387 */ /* 0x0003e20000100a00 */
[----:B------:R-:W-:Y:S01]  /*1ea60*/  VIADD R244, R240, UR54 ;  /* 0x00000036f0f47c36 */ /* 0x000fe20008000000 */
[-C--:B------:R-:W-:Y:S01]  /*1ea70*/  LEA.HI.X.SX32 R143, R241, R2.reuse, 0x1, P3 ;  /* 0x00000002f18f7211 */ /* 0x080fe200018f0eff */
[----:B------:R-:W0:Y:S02]  /*1ea80*/  LDCU UR54, c[0x0][0x3b8] ;  /* 0x00007700ff3677ac */ /* 0x000e240008000800 */
[----:B------:R-:W-:Y:S01]  /*1ea90*/  VIADD R247, R244, UR22 ;  /* 0x00000016f4f77c36 */ /* 0x000fe20008000000 */
[CC--:B-1----:R-:W-:Y:S01]  /*1eaa0*/  IADD3 R4, P4, PT, R240.reuse, R3.reuse, RZ ;  /* 0x00000003f0047210 */ /* 0x0c2fe20007f9e0ff */
[----:B------:R-:W-:Y:S01]  /*1eab0*/  STL.64 [R1+0xd50], R142 ;  /* 0x000d508e01007387 */ /* 0x000fe20000100a00 */
[----:B------:R-:W1:Y:S02]  /*1eac0*/  LDCU UR22, c[0x0][0x3b8] ;  /* 0x00007700ff1677ac */ /* 0x000e640008000800 */
[-C--:B------:R-:W-:Y:S01]  /*1ead0*/  LEA.HI.X.SX32 R5, R240, R2.reuse, 0x1, P4 ;  /* 0x00000002f0057211 */ /* 0x080fe200020f0eff */
[C---:B------:R-:W-:Y:S01]  /*1eae0*/  VIADD R248, R247.reuse, UR35 ;  /* 0x00000023f7f87c36 */ /* 0x040fe20008000000 */
[CC--:B------:R-:W-:Y:S01]  /*1eaf0*/  IADD3 R144, P4, PT, R247.reuse, R3.reuse, RZ ;  /* 0x00000003f7907210 */ /* 0x0c0fe20007f9e0ff */
[----:B------:R-:W0:Y:S02]  /*1eb00*/  LDCU UR35, c[0x0][0x3b8] ;  /* 0x00007700ff2377ac */ /* 0x000e240008000800 */
[----:B------:R1:W-:Y:S01]  /*1eb10*/  STL.64 [R1+0x668], R4 ;  /* 0x0006680401007387 */ /* 0x0003e20000100a00 */
[----:B------:R-:W-:Y:S01]  /*1eb20*/  VIADD R246, R248, UR53 ;  /* 0x00000035f8f67c36 */ /* 0x000fe20008000000 */
[----:B------:R-:W-:Y:S01]  /*1eb30*/  LEA.HI.X.SX32 R145, R247, R2, 0x1, P4 ;  /* 0x00000002f7917211 */ /* 0x000fe200020f0eff */
[----:B------:R-:W0:Y:S01]  /*1eb40*/  LDCU UR53, c[0x0][0x3b8] ;  /* 0x00007700ff3577ac */ /* 0x000e220008000800 */
[----:B-1----:R-:W-:-:S04]  /*1eb50*/  IADD3 R4, P3, PT, R244, R3, RZ ;  /* 0x00000003f4047210 */ /* 0x002fc80007f7e0ff */
[-C--:B------:R-:W-:Y:S01]  /*1eb60*/  LEA.HI.X.SX32 R5, R244, R2.reuse, 0x1, P3 ;  /* 0x00000002f4057211 */ /* 0x080fe200018f0eff */
[----:B------:R-:W-:Y:S01]  /*1eb70*/  VIADD R245, R246, UR4 ;  /* 0x00000004f6f57c36 */ /* 0x000fe20008000000 */
[CC--:B------:R-:W-:Y:S01]  /*1eb80*/  IADD3 R146, P3, PT, R248.reuse, R3.reuse, RZ ;  /* 0x00000003f8927210 */ /* 0x0c0fe20007f7e0ff */
[----:B------:R-:W1:Y:S02]  /*1eb90*/  LDCU UR4, c[0x0][0x3b8] ;  /* 0x00007700ff0477ac */ /* 0x000e640008000800 */
[----:B------:R0:W-:Y:S01]  /*1eba0*/  STL.64 [R1+0x660], R4 ;  /* 0x0006600401007387 */ /* 0x0001e20000100a00 */
[----:B------:R-:W-:Y:S01]  /*1ebb0*/  VIADD R243, R245, UR52 ;  /* 0x00000034f5f37c36 */ /* 0x000fe20008000000 */
[----:B------:R-:W-:Y:S01]  /*1ebc0*/  LEA.HI.X.SX32 R147, R248, R2, 0x1, P3 ;  /* 0x00000002f8937211 */ /* 0x000fe200018f0eff */
[----:B------:R-:W1:Y:S01]  /*1ebd0*/  LDCU UR52, c[0x0][0x3b8] ;  /* 0x00007700ff3477ac */ /* 0x000e620008000800 */
[----:B0-----:R-:W-:-:S04]  /*1ebe0*/  IADD3 R4, P4, PT, R246, R3, RZ ;  /* 0x00000003f6047210 */ /* 0x001fc80007f9e0ff */
        /* <DEDUP_REMOVED lines=10> */
[C---:B------:R-:W-:Y:S01]  /*1ec90*/  VIADD R238, R239.reuse, UR51 ;  /* 0x00000033efee7c36 */ /* 0x040fe20008000000 */
[-C--:B------:R-:W-:Y:S01]  /*1eca0*/  IADD3 R150, P3, PT, R242, R3.reuse, RZ ;  /* 0x00000003f2967210 */ /* 0x080fe20007f7e0ff */
        /* <DEDUP_REMOVED lines=20> */
[----:B-----5:R-:W-:Y:S01]  /*1edf0*/  VIADD R227, R232, UR77 ;  /* 0x0000004de8e37c36 */ /* 0x020fe20008000000 */
[----:B------:R-:W-:Y:S02]  /*1ee00*/  LEA.HI.X.SX32 R155, R237, R2, 0x1, P3 ;  /* 0x00000002ed9b7211 */ /* 0x000fe400018f0eff */
        /* <DEDUP_REMOVED lines=9> */
[----:B-----5:R-:W-:-:S04]  /*1eea0*/  IADD3 R4, P3, PT, R232, R3, RZ ;  /* 0x00000003e8047210 */ /* 0x020fc80007f7e0ff */
[-C--:B------:R-:W-:Y:S01]  /*1eeb0*/  LEA.HI.X.SX32 R5, R232, R2.reuse, 0x1, P3 ;  /* 0x00000002e8057211 */ /* 0x080fe200018f0eff */
[----:B------:R-:W-:Y:S01]  /*1eec0*/  VIADD R207, R213, UR75 ;  /* 0x0000004bd5cf7c36 */ /* 0x000fe20008000000 */
[CC--:B------:R-:W-:Y:S01]  /*1eed0*/  IADD3 R158, P3, PT, R224.reuse, R3.reuse, RZ ;  /* 0x00000003e09e7210 */ /* 0x0c0fe20007f7e0ff */
[----:B------:R-:W5:Y:S02]  /*1eee0*/  LDCU UR75, c[0x0][0x3b8] ;  /* 0x00007700ff4b77ac */ /* 0x000f640008000800 */
        /* <DEDUP_REMOVED lines=14> */
[----:B------:R-:W-:Y:S01]  /*1efd0*/  LEA.HI.X.SX32 R5, R207, R2, 0x1, P3 ;  /* 0x00000002cf057211 */ /* 0x000fe200018f0eff */
[----:B------:R-:W-:-:S04]  /*1efe0*/  VIADD R203, R204, UR74 ;  /* 0x0000004acccb7c36 */ /* 0x000fc80008000000 */
[----:B------:R1:W-:Y:S01]  /*1eff0*/  STL.64 [R1+0x5e0], R4 ;  /* 0x0005e00401007387 */ /* 0x0003e20000100a00 */
[-C--:B------:R-:W-:Y:S01]  /*1f000*/  IADD3 R162, P3, PT, R205, R3.reuse, RZ ;  /* 0x00000003cda27210 */ /* 0x080fe20007f7e0ff */
[----:B------:R-:W-:Y:S01]  /*1f010*/  VIADD R202, R203, UR5 ;  /* 0x00000005cbca7c36 */ /* 0x000fe20008000000 */
[----:B------:R-:W0:Y:S01]  /*1f020*/  LDCU UR5, c[0x0][0x3b8] ;  /* 0x00007700ff0577ac */ /* 0x000e220008000800 */
[----:B-1----:R-:W-:-:S04]  /*1f030*/  IADD3 R4, P4, PT, R204, R3, RZ ;  /* 0x00000003cc047210 */ /* 0x002fc80007f9e0ff */
[-C--:B------:R-:W-:Y:S02]  /*1f040*/  LEA.HI.X.SX32 R5, R204, R2.reuse, 0x1, P4 ;  /* 0x00000002cc057211 */ /* 0x080fe400020f0eff */
[-C--:B------:R-:W-:Y:S01]  /*1f050*/  LEA.HI.X.SX32 R163, R205, R2.reuse, 0x1, P3 ;  /* 0x00000002cda37211 */ /* 0x080fe200018f0eff */
[C---:B------:R-:W-:Y:S01]  /*1f060*/  VIADD R201, R202.reuse, UR31 ;  /* 0x0000001fcac97c36 */ /* 0x040fe20008000000 */
[CC--:B------:R-:W-:Y:S01]  /*1f070*/  IADD3 R164, P4, PT, R202.reuse, R3.reuse, RZ ;  /* 0x00000003caa47210 */ /* 0x0c0fe20007f9e0ff */
[----:B------:R1:W-:Y:S01]  /*1f080*/  STL.64 [R1+0x5c8], R4 ;  /* 0x0005c80401007387 */ /* 0x0003e20000100a00 */
[----:B------:R-:W0:Y:S01]  /*1f090*/  LDCU UR31, c[0x0][0x3b8] ;  /* 0x00007700ff1f77ac */ /* 0x000e220008000800 */
        /* <DEDUP_REMOVED lines=17> */
[----:B----4-:R-:W-:Y:S01]  /*1f1b0*/  VIADD R196, R197, UR48 ;  /* 0x00000030c5c47c36 */ /* 0x010fe20008000000 */
[----:B------:R-:W-:Y:S02]  /*1f1c0*/  LEA.HI.X.SX32 R169, R198, R2, 0x1, P4 ;  /* 0x00000002c6a97211 */ /* 0x000fe400020f0eff */
        /* <DEDUP_REMOVED lines=8> */
[----:B------:R-:W0:Y:S01]  /*1f250*/  LDCU UR7, c[0x0][0x3b8] ;  /* 0x00007700ff0777ac */ /* 0x000e220008000800 */
[----:B----4-:R-:W-:-:S04]  /*1f260*/  IADD3 R4, P4, PT, R196, R3, RZ ;  /* 0x00000003c4047210 */ /* 0x010fc80007f9e0ff */
[----:B------:R-:W-:Y:S01]  /*1f270*/  LEA.HI.X.SX32 R5, R196, R2, 0x1, P4 ;  /* 0x00000002c4057211 */ /* 0x000fe200020f0eff */
[----:B------:R-:W-:-:S04]  /*1f280*/  VIADD R210, R208, UR72 ;  /* 0x00000048d0d27c36 */ /* 0x000fc80008000000 */
[----:B------:R4:W-:Y:S01]  /*1f290*/  STL.64 [R1+0x588], R4 ;  /* 0x0005880401007387 */ /* 0x0009e20000100a00 */
[----:B------:R-:W-:Y:S01]  /*1f2a0*/  VIADD R211, R210, UR70 ;  /* 0x00000046d2d37c36 */ /* 0x000fe20008000000 */
[-C--:B------:R-:W-:Y:S02]  /*1f2b0*/  IADD3 R172, P4, PT, R208, R3.reuse, RZ ;  /* 0x00000003d0ac7210 */ /* 0x080fe40007f9e0ff */
[----:B----4-:R-:W-:-:S04]  /*1f2c0*/  IADD3 R4, P3, PT, R209, R3, RZ ;  /* 0x00000003d1047210 */ /* 0x010fc80007f7e0ff */
[-C--:B------:R-:W-:Y:S02]  /*1f2d0*/  LEA.HI.X.SX32 R5, R209, R2.reuse, 0x1, P3 ;  /* 0x00000002d1057211 */ /* 0x080fe400018f0eff */
[----:B------:R-:W-:-:S03]  /*1f2e0*/  LEA.HI.X.SX32 R173, R208, R2, 0x1, P4 ;  /* 0x00000002d0ad7211 */ /* 0x000fc600020f0eff */
[----:B------:R4:W-:Y:S01]  /*1f2f0*/  STL.64 [R1+0x580], R4 ;  /* 0x0005800401007387 */ /* 0x0009e20000100a00 */
[----:B------:R-:W-:Y:S01]  /*1f300*/  VIADD R215, R211, UR30 ;  /* 0x0000001ed3d77c36 */ /* 0x000fe20008000000 */
[-C--:B------:R-:W-:Y:S01]  /*1f310*/  IADD3 R174, P3, PT, R210, R3.reuse, RZ ;  /* 0x00000003d2ae7210 */ /* 0x080fe20007f7e0ff */
[----:B------:R-:W0:Y:S02]  /*1f320*/  LDCU UR30, c[0x0][0x3b8] ;  /* 0x00007700ff1e77ac */ /* 0x000e240008000800 */
[----:B------:R-:W-:Y:S01]  /*1f330*/  VIADD R212, R215, UR45 ;  /* 0x0000002dd7d47c36 */ /* 0x000fe20008000000 */
[C---:B----4-:R-:W-:Y:S01]  /*1f340*/  IADD3 R4, P4, PT, R211.reuse, R3, RZ ;  /* 0x00000003d3047210 */ /* 0x050fe20007f9e0ff */
[----:B------:R-:W4:Y:S03]  /*1f350*/  LDCU UR45, c[0x0][0x3b8] ;  /* 0x00007700ff2d77ac */ /* 0x000f260008000800 */
[----:B------:R-:W-:-:S02]  /*1f360*/  LEA.HI.X.SX32 R5, R211, R2, 0x1, P4 ;  /* 0x00000002d3057211 */ /* 0x000fc400020f0eff */
[-C--:B------:R-:W-:Y:S01]  /*1f370*/  LEA.HI.X.SX32 R175, R210, R2.reuse, 0x1, P3 ;  /* 0x00000002d2af7211 */ /* 0x080fe200018f0eff */
[C---:B------:R-:W-:Y:S01]  /*1f380*/  VIADD R217, R212.reuse, UR29 ;  /* 0x0000001dd4d97c36 */ /* 0x040fe20008000000 */
[CC--:B------:R-:W-:Y:S01]  /*1f390*/  IADD3 R176, P4, PT, R212.reuse, R3.reuse, RZ ;  /* 0x00000003d4b07210 */ /* 0x0c0fe20007f9e0ff */
[----:B------:R0:W-:Y:S01]  /*1f3a0*/  STL.64 [R1+0x568], R4 ;  /* 0x0005680401007387 */ /* 0x0001e20000100a00 */
[----:B------:R-:W1:Y:S01]  /*1f3b0*/  LDCU UR29, c[0x0][0x3b8] ;  /* 0x00007700ff1d77ac */ /* 0x000e620008000800 */
[----:B------:R-:W-:Y:S01]  /*1f3c0*/  VIADD R216, R217, UR68 ;  /* 0x00000044d9d87c36 */ /* 0x000fe20008000000 */
[----:B------:R-:W-:Y:S02]  /*1f3d0*/  LEA.HI.X.SX32 R177, R212, R2, 0x1, P4 ;  /* 0x00000002d4b17211 */ /* 0x000fe400020f0eff */
[----:B0-----:R-:W-:-:S04]  /*1f3e0*/  IADD3 R4, P3, PT, R215, R3, RZ ;  /* 0x00000003d7047210 */ /* 0x001fc80007f7e0ff */
[-C--:B------:R-:W-:Y:S01]  /*1f3f0*/  LEA.HI.X.SX32 R5, R215, R2.reuse, 0x1, P3 ;  /* 0x00000002d7057211 */ /* 0x080fe200018f0eff */
[----:B------:R-:W-:Y:S01]  /*1f400*/  VIADD R218, R216, UR44 ;  /* 0x0000002cd8da7c36 */ /* 0x000fe20008000000 */
        /* <DEDUP_REMOVED lines=10> */
[----:B------:R-:W-:Y:S01]  /*1f4b0*/  VIADD R221, R222, UR43 ;  /* 0x0000002bdedd7c36 */ /* 0x000fe20008000000 */
[-C--:B------:R-:W-:Y:S01]  /*1f4c0*/  IADD3 R180, P4, PT, R220, R3.reuse, RZ ;  /* 0x00000003dcb47210 */ /* 0x080fe20007f9e0ff */
[----:B------:R-:W0:Y:S01]  /*1f4d0*/  LDCU UR43, c[0x0][0x3b8] ;  /* 0x00007700ff2b77ac */ /* 0x000e220008000800 */
[----:B-1----:R-:W-:-:S04]  /*1f4e0*/  IADD3 R4, P3, PT, R218, R3, RZ ;  /* 0x00000003da047210 */ /* 0x002fc80007f7e0ff */
[-C--:B------:R-:W-:Y:S02]  /*1f4f0*/  LEA.HI.X.SX32 R5, R218, R2.reuse, 0x1, P3 ;  /* 0x00000002da057211 */ /* 0x080fe400018f0eff */
[----:B------:R-:W-:-:S03]  /*1f500*/  LEA.HI.X.SX32 R181, R220, R2, 0x1, P4 ;  /* 0x00000002dcb57211 */ /* 0x000fc600020f0eff */
[----:B------:R1:W-:Y:S01]  /*1f510*/  STL.64 [R1+0x540], R4 ;  /* 0x0005400401007387 */ /* 0x0003e20000100a00 */
[----:B------:R-:W-:Y:S01]  /*1f520*/  VIADD R230, R221, UR66 ;  /* 0x00000042dde67c36 */ /* 0x000fe20008000000 */
[----:B------:R-:W-:-:S03]  /*1f530*/  IADD3 R182, P3, PT, R222, R3, RZ ;  /* 0x00000003deb67210 */ /* 0x000fc60007f7e0ff */
[----:B------:R-:W-:Y:S01]  /*1f540*/  VIADD R229, R230, UR9 ;  /* 0x00000009e6e57c36 */ /* 0x000fe20008000000 */
[CC--:B-1----:R-:W-:Y:S01]  /*1f550*/  IADD3 R4, P4, PT, R221.reuse, R3.reuse, RZ ;  /* 0x00000003dd047210 */ /* 0x0c2fe20007f9e0ff */
[----:B------:R-:W1:Y:S03]  /*1f560*/  LDCU UR9, c[0x0][0x3b8] ;  /* 0x00007700ff0977ac */ /* 0x000e660008000800 */
[-C--:B------:R-:W-:Y:S02]  /*1f570*/  LEA.HI.X.SX32 R5, R221, R2.reuse, 0x1, P4 ;  /* 0x00000002dd057211 */ /* 0x080fe400020f0eff */
[-C--:B------:R-:W-:Y:S01]  /*1f580*/  LEA.HI.X.SX32 R183, R222, R2.reuse, 0x1, P3 ;  /* 0x00000002deb77211 */ /* 0x080fe200018f0eff */
[C---:B------:R-:W-:Y:S01]  /*1f590*/  VIADD R234, R229.reuse, UR28 ;  /* 0x0000001ce5ea7c36 */ /* 0x040fe20008000000 */
[C---:B------:R-:W-:Y:S01]  /*1f5a0*/  IADD3 R184, P4, PT, R229.reuse, R3, RZ ;  /* 0x00000003e5b87210 */ /* 0x040fe20007f9e0ff */
[----:B------:R0:W-:Y:S01]  /*1f5b0*/  STL.64 [R1+0x528], R4 ;  /* 0x0005280401007387 */ /* 0x0001e20000100a00 */
[----:B------:R-:W1:Y:S01]  /*1f5c0*/  LDCU UR28, c[0x0][0x3b8] ;  /* 0x00007700ff1c77ac */ /* 0x000e620008000800 */
[----:B------:R-:W-:Y:S01]  /*1f5d0*/  VIADD R233, R234, UR65 ;  /* 0x00000041eae97c36 */ /* 0x000fe20008000000 */
[----:B------:R-:W-:-:S02]  /*1f5e0*/  LEA.HI.X.SX32 R185, R229, R2, 0x1, P4 ;  /* 0x00000002e5b97211 */ /* 0x000fc400020f0eff */
[----:B0-----:R-:W-:-:S04]  /*1f5f0*/  IADD3 R4, P3, PT, R230, R3, RZ ;  /* 0x00000003e6047210 */ /* 0x001fc80007f7e0ff */
[-C--:B------:R-:W-:Y:S01]  /*1f600*/  LEA.HI.X.SX32 R5, R230, R2.reuse, 0x1, P3 ;  /* 0x00000002e6057211 */ /* 0x080fe200018f0eff */
[C---:B------:R-:W-:Y:S01]  /*1f610*/  VIADD R232, R233.reuse, UR42 ;  /* 0x0000002ae9e87c36 */ /* 0x040fe20008000000 */
[-C--:B------:R-:W-:Y:S01]  /*1f620*/  IADD3 R186, P3, PT, R234, R3.reuse, RZ ;  /* 0x00000003eaba7210 */ /* 0x080fe20007f7e0ff */
[----:B------:R-:W0:Y:S02]  /*1f630*/  LDCU UR42, c[0x0][0x3b8] ;  /* 0x00007700ff2a77ac */ /* 0x000e240008000800 */
[----:B------:R1:W-:Y:S01]  /*1f640*/  STL.64 [R1+0x520], R4 ;  /* 0x0005200401007387 */ /* 0x0003e20000100a00 */
[----:B------:R-:W-:Y:S01]  /*1f650*/  VIADD R228, R232, UR64 ;  /* 0x00000040e8e47c36 */ /* 0x000fe20008000000 */
[----:B------:R-:W-:Y:S02]  /*1f660*/  LEA.HI.X.SX32 R187, R234, R2, 0x1, P3 ;  /* 0x00000002eabb7211 */ /* 0x000fe400018f0eff */
[----:B-1----:R-:W-:-:S04]  /*1f670*/  IADD3 R4, P4, PT, R233, R3, RZ ;  /* 0x00000003e9047210 */ /* 0x002fc80007f9e0ff */
[-C--:B------:R-:W-:Y:S01]  /*1f680*/  LEA.HI.X.SX32 R5, R233, R2.reuse, 0x1, P4 ;  /* 0x00000002e9057211 */ /* 0x080fe200020f0eff */
[C---:B------:R-:W-:Y:S01]  /*1f690*/  VIADD R231, R228.reuse, UR17 ;  /* 0x00000011e4e77c36 */ /* 0x040fe20008000000 */
[CC--:B------:R-:W-:Y:S01]  /*1f6a0*/  IADD3 R188, P4, PT, R228.reuse, R3.reuse, RZ ;  /* 0x00000003e4bc7210 */ /* 0x0c0fe20007f9e0ff */
[----:B------:R-:W1:Y:S02]  /*1f6b0*/  LDCU UR17, c[0x0][0x3b8] ;  /* 0x00007700ff1177ac */ /* 0x000e640008000800 */
[----:B------:R0:W-:Y:S01]  /*1f6c0*/  STL.64 [R1+0x508], R4 ;  /* 0x0005080401007387 */ /* 0x0001e20000100a00 */
[----:B------:R-:W-:Y:S01]  /*1f6d0*/  VIADD R227, R231, UR41 ;  /* 0x00000029e7e37c36 */ /* 0x000fe20008000000 */
[----:B------:R-:W-:Y:S01]  /*1f6e0*/  LEA.HI.X.SX32 R189, R228, R2, 0x1, P4 ;  /* 0x00000002e4bd7211 */ /* 0x000fe200020f0eff */
[----:B------:R-:W1:Y:S01]  /*1f6f0*/  LDCU UR41, c[0x0][0x3b8] ;  /* 0x00007700ff2977ac */ /* 0x000e620008000800 */
[----:B0-----:R-:W-:-:S04]  /*1f700*/  IADD3 R4, P3, PT, R232, R3, RZ ;  /* 0x00000003e8047210 */ /* 0x001fc80007f7e0ff */
[----:B------:R-:W-:Y:S01]  /*1f710*/  LEA.HI.X.SX32 R5, R232, R2, 0x1, P3 ;  /* 0x00000002e8057211 */ /* 0x000fe200018f0eff */
[----:B------:R-:W-:-:S04]  /*1f720*/  VIADD R226, R227, UR63 ;  /* 0x0000003fe3e27c36 */ /* 0x000fc80008000000 */
[----:B------:R0:W-:Y:S01]  /*1f730*/  STL.64 [R1+0x500], R4 ;  /* 0x0005000401007387 */ /* 0x0001e20000100a00 */
[-C--:B------:R-:W-:Y:S01]  /*1f740*/  IADD3 R190, P3, PT, R231, R3.reuse, RZ ;  /* 0x00000003e7be7210 */ /* 0x080fe20007f7e0ff */
[----:B------:R-:W-:Y:S01]  /*1f750*/  VIADD R225, R226, UR27 ;  /* 0x0000001be2e17c36 */ /* 0x000fe20008000000 */
[----:B------:R-:W1:Y:S01]  /*1f760*/  LDCU UR27, c[0x0][0x3b8] ;  /* 0x00007700ff1b77ac */ /* 0x000e620008000800 */
[----:B0-----:R-:W-:-:S04]  /*1f770*/  IADD3 R4, P4, PT, R227, R3, RZ ;  /* 0x00000003e3047210 */ /* 0x001fc80007f9e0ff */
[-C--:B------:R-:W-:Y:S02]  /*1f780*/  LEA.HI.X.SX32 R5, R227, R2.reuse, 0x1, P4 ;  /* 0x00000002e3057211 */ /* 0x080fe400020f0eff */
[----:B------:R-:W-:Y:S01]  /*1f790*/  LEA.HI.X.SX32 R191, R231, R2, 0x1, P3 ;  /* 0x00000002e7bf7211 */ /* 0x000fe200018f0eff */
[C---:B------:R-:W-:Y:S02]  /*1f7a0*/  VIADD R224, R225.reuse, UR62 ;  /* 0x0000003ee1e07c36 */ /* 0x040fe40008000000 */
[----:B------:R0:W-:Y:S01]  /*1f7b0*/  STL.64 [R1+0x4e8], R4 ;  /* 0x0004e80401007387 */ /* 0x0001e20000100a00 */
[-C--:B------:R-:W-:Y:S01]  /*1f7c0*/  IADD3 R192, P4, PT, R225, R3.reuse, RZ ;  /* 0x00000003e1c07210 */ /* 0x080fe20007f9e0ff */
[----:B------:R-:W-:Y:S01]  /*1f7d0*/  VIADD R223, R224, UR12 ;  /* 0x0000000ce0df7c36 */ /* 0x000fe20008000000 */
[----:B------:R-:W1:Y:S01]  /*1f7e0*/  LDCU UR12, c[0x0][0x3b8] ;  /* 0x00007700ff0c77ac */ /* 0x000e620008000800 */
[----:B0-----:R-:W-:-:S04]  /*1f7f0*/  IADD3 R4, P3, PT, R226, R3, RZ ;  /* 0x00000003e2047210 */ /* 0x001fc80007f7e0ff */
[-C--:B------:R-:W-:Y:S02]  /*1f800*/  LEA.HI.X.SX32 R5, R226, R2.reuse, 0x1, P3 ;  /* 0x00000002e2057211 */ /* 0x080fe400018f0eff */
[----:B------:R-:W-:-:S03]  /*1f810*/  LEA.HI.X.SX32 R193, R225, R2, 0x1, P4 ;  /* 0x00000002e1c17211 */ /* 0x000fc600020f0eff */
[----:B------:R0:W-:Y:S01]  /*1f820*/  STL.64 [R1+0x4e0], R4 ;  /* 0x0004e00401007387 */ /* 0x0001e20000100a00 */
[----:B------:R-:W-:Y:S01]  /*1f830*/  VIADD R219, R223, UR40 ;  /* 0x00000028dfdb7c36 */ /* 0x000fe20008000000 */
[-C--:B------:R-:W-:Y:S01]  /*1f840*/  IADD3 R194, P3, PT, R224, R3.reuse, RZ ;  /* 0x00000003e0c27210 */ /* 0x080fe20007f7e0ff */
[----:B------:R-:W1:Y:S02]  /*1f850*/  LDCU UR40, c[0x0][0x3b8] ;  /* 0x00007700ff2877ac */ /* 0x000e640008000800 */
[----:B------:R-:W-:Y:S01]  /*1f860*/  VIADD R214, R219, UR61 ;  /* 0x0000003ddbd67c36 */ /* 0x000fe20008000000 */
[----:B0-----:R-:W-:-:S04]  /*1f870*/  IADD3 R4, P4, PT, R223, R3, RZ ;  /* 0x00000003df047210 */ /* 0x001fc80007f9e0ff */
[-C--:B------:R-:W-:Y:S02]  /*1f880*/  LEA.HI.X.SX32 R5, R223, R2.reuse, 0x1, P4 ;  /* 0x00000002df057211 */ /* 0x080fe400020f0eff */
        /* <DEDUP_REMOVED lines=9> */
[C---:B------:R-:W-:Y:S01]  /*1f920*/  VIADD R205, R206.reuse, UR39 ;  /* 0x00000027cecd7c36 */ /* 0x040fe20008000000 */
[-C--:B------:R-:W-:Y:S01]  /*1f930*/  IADD3 R70, P3, PT, R213, R3.reuse, RZ ;  /* 0x00000003d5467210 */ /* 0x080fe20007f7e0ff */
        /* <DEDUP_REMOVED lines=18> */
[----:B--2---:R-:W-:Y:S01]  /*1fa60*/  VIADD R200, R201, UR38 ;  /* 0x00000026c9c87c36 */ /* 0x004fe20008000000 */
[CC--:B-1----:R-:W-:Y:S01]  /*1fa70*/  IADD3 R4, P4, PT, R202.reuse, R3.reuse, RZ ;  /* 0x00000003ca047210 */ /* 0x0c2fe20007f9e0ff */
[----:B------:R-:W1:Y:S03]  /*1fa80*/  LDCU UR38, c[0x0][0x3b8] ;  /* 0x00007700ff2677ac */ /* 0x000e660008000800 */
[-C--:B------:R-:W-:Y:S02]  /*1fa90*/  LEA.HI.X.SX32 R5, R202, R2.reuse, 0x1, P4 ;  /* 0x00000002ca057211 */ /* 0x080fe400020f0eff */
[-C--:B------:R-:W-:Y:S01]  /*1faa0*/  LEA.HI.X.SX32 R75, R203, R2.reuse, 0x1, P3 ;  /* 0x00000002cb4b7211 */ /* 0x080fe200018f0eff */
[C---:B------:R-:W-:Y:S01]  /*1fab0*/  VIADD R199, R200.reuse, UR23 ;  /* 0x00000017c8c77c36 */ /* 0x040fe20008000000 */
[C---:B------:R-:W-:Y:S01]  /*1fac0*/  IADD3 R76, P4, PT, R200.reuse, R3, RZ ;  /* 0x00000003c84c7210 */ /* 0x040fe20007f9e0ff */
[----:B------:R2:W-:Y:S01]  /*1fad0*/  STL.64 [R1+0x488], R4 ;  /* 0x0004880401007387 */ /* 0x0005e20000100a00 */
[----:B------:R-:W0:Y:S01]  /*1fae0*/  LDCU UR23, c[0x0][0x3b8] ;  /* 0x00007700ff1777ac */ /* 0x000e220008000800 */
[----:B------:R-:W-:Y:S01]  /*1faf0*/  VIADD R198, R199, UR57 ;  /* 0x00000039c7c67c36 */ /* 0x000fe20008000000 */
[----:B------:R-:W-:-:S02]  /*1fb00*/  LEA.HI.X.SX32 R77, R200, R2, 0x1, P4 ;  /* 0x00000002c84d7211 */ /* 0x000fc400020f0eff */
[----:B--2---:R-:W-:-:S04]  /*1fb10*/  IADD3 R4, P3, PT, R201, R3, RZ ;  /* 0x00000003c9047210 */ /* 0x004fc80007f7e0ff */
[-C--:B------:R-:W-:Y:S01]  /*1fb20*/  LEA.HI.X.SX32 R5, R201, R2.reuse, 0x1, P3 ;  /* 0x00000002c9057211 */ /* 0x080fe200018f0eff */
[C---:B------:R-:W-:Y:S01]  /*1fb30*/  VIADD R197, R198.reuse, UR37 ;  /* 0x00000025c6c57c36 */ /* 0x040fe20008000000 */
[-C--:B------:R-:W-:Y:S01]  /*1fb40*/  IADD3 R78, P3, PT, R199, R3.reuse, RZ ;  /* 0x00000003c74e7210 */ /* 0x080fe20007f7e0ff */
[----:B------:R-:W2:Y:S02]  /*1fb50*/  LDCU UR37, c[0x0][0x3b8] ;  /* 0x00007700ff2577ac */ /* 0x000ea40008000800 */
[----:B------:R0:W-:Y:S01]  /*1fb60*/  STL.64 [R1+0x480], R4 ;  /* 0x0004800401007387 */ /* 0x0001e20000100a00 */
[----:B---3--:R-:W-:Y:S01]  /*1fb70*/  VIADD R196, R197, UR56 ;  /* 0x00000038c5c47c36 */ /* 0x008fe20008000000 */
        /* <DEDUP_REMOVED lines=10> */
[----:B---3--:R-:W-:-:S04]  /*1fc20*/  IADD3 R4, P3, PT, R197, R3, RZ ;  /* 0x00000003c5047210 */ /* 0x008fc80007f7e0ff */
[----:B------:R-:W-:Y:S01]  /*1fc30*/  LEA.HI.X.SX32 R5, R197, R2, 0x1, P3 ;  /* 0x00000002c5057211 */ /* 0x000fe200018f0eff */
[----:B------:R-:W-:-:S04]  /*1fc40*/  VIADD R212, R210, UR55 ;  /* 0x00000037d2d47c36 */ /* 0x000fc80008000000 */
[----:B------:R3:W-:Y:S01]  /*1fc50*/  STL.64 [R1+0x460], R4 ;  /* 0x0004600401007387 */ /* 0x0007e20000100a00 */
[-C--:B------:R-:W-:Y:S01]  /*1fc60*/  IADD3 R82, P3, PT, R207, R3.reuse, RZ ;  /* 0x00000003cf527210 */ /* 0x080fe20007f7e0ff */
[----:B------:R-:W-:Y:S01]  /*1fc70*/  VIADD R211, R212, UR36 ;  /* 0x00000024d4d37c36 */ /* 0x000fe20008000000 */
[----:B------:R-:W0:Y:S01]  /*1fc80*/  LDCU UR36, c[0x0][0x3b8] ;  /* 0x00007700ff2477ac */ /* 0x000e220008000800 */
[----:B---3--:R-:W-:-:S04]  /*1fc90*/  IADD3 R4, P4, PT, R210, R3, RZ ;  /* 0x00000003d2047210 */ /* 0x008fc80007f9e0ff */
[-C--:B------:R-:W-:Y:S02]  /*1fca0*/  LEA.HI.X.SX32 R5, R210, R2.reuse, 0x1, P4 ;  /* 0x00000002d2057211 */ /* 0x080fe400020f0eff */
[----:B------:R-:W-:Y:S01]  /*1fcb0*/  LEA.HI.X.SX32 R83, R207, R2, 0x1, P3 ;  /* 0x00000002cf537211 */ /* 0x000fe200018f0eff */
[C---:B------:R-:W-:Y:S02]  /*1fcc0*/  VIADD R217, R211.reuse, UR54 ;  /* 0x00000036d3d97c36 */ /* 0x040fe40008000000 */
[----:B------:R3:W-:Y:S01]  /*1fcd0*/  STL.64 [R1+0x448], R4 ;  /* 0x0004480401007387 */ /* 0x0007e20000100a00 */
[-C--:B------:R-:W-:Y:S01]  /*1fce0*/  IADD3 R84, P4, PT, R211, R3.reuse, RZ ;  /* 0x00000003d3547210 */ /* 0x080fe20007f9e0ff */
[----:B------:R-:W-:Y:S01]  /*1fcf0*/  VIADD R216, R217, UR22 ;  /* 0x00000016d9d87c36 */ /* 0x000fe20008000000 */
[----:B------:R-:W0:Y:S01]  /*1fd00*/  LDCU UR22, c[0x0][0x3b8] ;  /* 0x00007700ff1677ac */ /* 0x000e220008000800 */
[----:B---3--:R-:W-:-:S04]  /*1fd10*/  IADD3 R4, P3, PT, R212, R3, RZ ;  /* 0x00000003d4047210 */ /* 0x008fc80007f7e0ff */
[-C--:B------:R-:W-:Y:S02]  /*1fd20*/  LEA.HI.X.SX32 R5, R212, R2.reuse, 0x1, P3 ;  /* 0x00000002d4057211 */ /* 0x080fe400018f0eff */
[----:B------:R-:W-:-:S03]  /*1fd30*/  LEA.HI.X.SX32 R85, R211, R2, 0x1, P4 ;  /* 0x00000002d3557211 */ /* 0x000fc600020f0eff */
[----:B------:R3:W-:Y:S01]  /*1fd40*/  STL.64 [R1+0x440], R4 ;  /* 0x0004400401007387 */ /* 0x0007e20000100a00 */
[----:B------:R-:W-:Y:S01]  /*1fd50*/  VIADD R220, R216, UR35 ;  /* 0x00000023d8dc7c36 */ /* 0x000fe20008000000 */
[-C--:B------:R-:W-:Y:S01]  /*1fd60*/  IADD3 R86, P3, PT, R217, R3.reuse, RZ ;  /* 0x00000003d9567210 */ /* 0x080fe20007f7e0ff */
[----:B------:R-:W0:Y:S02]  /*1fd70*/  LDCU UR35, c[0x0][0x3b8] ;  /* 0x00007700ff2377ac */ /* 0x000e240008000800 */
[----:B------:R-:W-:Y:S01]  /*1fd80*/  VIADD R222, R220, UR53 ;  /* 0x00000035dcde7c36 */ /* 0x000fe20008000000 */
[----:B---3--:R-:W-:-:S04]  /*1fd90*/  IADD3 R4, P4, PT, R216, R3, RZ ;  /* 0x00000003d8047210 */ /* 0x008fc80007f9e0ff */
[-C--:B------:R-:W-:Y:S02]  /*1fda0*/  LEA.HI.X.SX32 R5, R216, R2.reuse, 0x1, P4 ;  /* 0x00000002d8057211 */ /* 0x080fe400020f0eff */
[-C--:B------:R-:W-:Y:S01]  /*1fdb0*/  LEA.HI.X.SX32 R87, R217, R2.reuse, 0x1, P3 ;  /* 0x00000002d9577211 */ /* 0x080fe200018f0eff */
[C---:B------:R-:W-:Y:S01]  /*1fdc0*/  VIADD R227, R222.reuse, UR4 ;  /* 0x00000004dee37c36 */ /* 0x040fe20008000000 */
[CC--:B------:R-:W-:Y:S01]  /*1fdd0*/  IADD3 R88, P4, PT, R222.reuse, R3.reuse, RZ ;  /* 0x00000003de587210 */ /* 0x0c0fe20007f9e0ff */
[----:B------:R3:W-:Y:S01]  /*1fde0*/  STL.64 [R1+0x428], R4 ;  /* 0x0004280401007387 */ /* 0x0007e20000100a00 */
[----:B------:R-:W0:Y:S01]  /*1fdf0*/  LDCU UR4, c[0x0][0x3b8] ;  /* 0x00007700ff0477ac */ /* 0x000e220008000800 */
[----:B------:R-:W-:Y:S01]  /*1fe00*/  VIADD R225, R227, UR52 ;  /* 0x00000034e3e17c36 */ /* 0x000fe20008000000 */
[----:B------:R-:W-:Y:S02]  /*1fe10*/  LEA.HI.X.SX32 R89, R222, R2, 0x1, P4 ;  /* 0x00000002de597211 */ /* 0x000fe400020f0eff */
[----:B---3--:R-:W-:-:S04]  /*1fe20*/  IADD3 R4, P3, PT, R220, R3, RZ ;  /* 0x00000003dc047210 */ /* 0x008fc80007f7e0ff */
[-C--:B------:R-:W-:Y:S01]  /*1fe30*/  LEA.HI.X.SX32 R5, R220, R2.reuse, 0x1, P3 ;  /* 0x00000002dc057211 */ /* 0x080fe200018f0eff */
[----:B------:R-:W-:Y:S01]  /*1fe40*/  VIADD R226, R225, UR21 ;  /* 0x00000015e1e27c36 */ /* 0x000fe20008000000 */
[CC--:B------:R-:W-:Y:S01]  /*1fe50*/  IADD3 R90, P3, PT, R227.reuse, R3.reuse, RZ ;  /* 0x00000003e35a7210 */ /* 0x0c0fe20007f7e0ff */
[----:B------:R-:W3:Y:S02]  /*1fe60*/  LDCU UR21, c[0x0][0x3b8] ;  /* 0x00007700ff1577ac */ /* 0x000ee40008000800 */
        /* <DEDUP_REMOVED lines=8> */
[----:B------:R-:W-:Y:S01]  /*1fef0*/  VIADD R221, R223, UR8 ;  /* 0x00000008dfdd7c36 */ /* 0x000fe20008000000 */
[-C--:B------:R-:W-:Y:S01]  /*1ff00*/  IADD3 R92, P4, PT, R224, R3.reuse, RZ ;  /* 0x00000003e05c7210 */ /* 0x080fe20007f9e0ff */
[----:B------:R-:W1:Y:S01]  /*1ff10*/  LDCU UR8, c[0x0][0x3b8] ;  /* 0x00007700ff0877ac */ /* 0x000e620008000800 */
[----:B0-----:R-:W-:-:S04]  /*1ff20*/  IADD3 R4, P3, PT, R226, R3, RZ ;  /* 0x00000003e2047210 */ /* 0x001fc80007f7e0ff */
[-C--:B------:R-:W-:Y:S01]  /*1ff30*/  LEA.HI.X.SX32 R5, R226, R2.reuse, 0x1, P3 ;  /* 0x00000002e2057211 */ /* 0x080fe200018f0eff */
[----:B------:R-:W-:Y:S01]  /*1ff40*/  VIADD R219, R221, UR50 ;  /* 0x00000032dddb7c36 */ /* 0x000fe20008000000 */
[----:B------:R-:W-:-:S03]  /*1ff50*/  LEA.HI.X.SX32 R93, R224, R2, 0x1, P4 ;  /* 0x00000002e05d7211 */ /* 0x000fc600020f0eff */
[----:B------:R0:W-:Y:S01]  /*1ff60*/  STL.64 [R1+0x400], R4 ;  /* 0x0004000401007387 */ /* 0x0001e20000100a00 */
[----:B------:R-:W-:Y:S01]  /*1ff70*/  VIADD R218, R219, UR33 ;  /* 0x00000021dbda7c36 */ /* 0x000fe20008000000 */
[-C--:B------:R-:W-:Y:S01]  /*1ff80*/  IADD3 R94, P3, PT, R223, R3.reuse, RZ ;  /* 0x00000003df5e7210 */ /* 0x080fe20007f7e0ff */
[----:B------:R-:W1:Y:S01]  /*1ff90*/  LDCU UR33, c[0x0][0x3b8] ;  /* 0x00007700ff2177ac */ /* 0x000e620008000800 */
[----:B0-----:R-:W-:-:S04]  /*1ffa0*/  IADD3 R4, P4, PT, R221, R3, RZ ;  /* 0x00000003dd047210 */ /* 0x001fc80007f9e0ff */
[-C--:B------:R-:W-:Y:S01]  /*1ffb0*/  LEA.HI.X.SX32 R5, R221, R2.reuse, 0x1, P4 ;  /* 0x00000002dd057211 */ /* 0x080fe200020f0eff */
[C---:B------:R-:W-:Y:S01]  /*1ffc0*/  VIADD R215, R218.reuse, UR14 ;  /* 0x0000000edad77c36 */ /* 0x040fe20008000000 */
[----:B------:R-:W-:Y:S01]  /*1ffd0*/  LEA.HI.X.SX32 R95, R223, R2, 0x1, P3 ;  /* 0x00000002df5f7211 */ /* 0x000fe200018f0eff */
[----:B------:R-:W0:Y:S02]  /*1ffe0*/  LDCU UR14, c[0x0][0x3b8] ;  /* 0x00007700ff0e77ac */ /* 0x000e240008000800 */
[----:B------:R1:W-:Y:S01]  /*1fff0*/  STL.64 [R1+0x3e8], R4 ;  /* 0x0003e80401007387 */ /* 0x0003e20000100a00 */
[----:B------:R-:W-:Y:S01]  /*20000*/  VIADD R214, R215, UR69 ;  /* 0x00000045d7d67c36 */ /* 0x000fe20008000000 */
[----:B------:R-:W-:-:S03]  /*20010*/  IADD3 R96, P4, PT, R218, R3, RZ ;  /* 0x00000003da607210 */ /* 0x000fc60007f9e0ff */
[----:B------:R-:W-:Y:S01]  /*20020*/  VIADD R213, R214, UR76 ;  /* 0x0000004cd6d57c36 */ /* 0x000fe20008000000 */
[----:B-1----:R-:W-:-:S04]  /*20030*/  IADD3 R4, P3, PT, R219, R3, RZ ;  /* 0x00000003db047210 */ /* 0x002fc80007f7e0ff */
[-C--:B------:R-:W-:Y:S01]  /*20040*/  LEA.HI.X.SX32 R5, R219, R2.reuse, 0x1, P3 ;  /* 0x00000002db057211 */ /* 0x080fe200018f0eff */
[----:B------:R-:W-:Y:S01]  /*20050*/  VIADD R209, R213, UR20 ;  /* 0x00000014d5d17c36 */ /* 0x000fe20008000000 */
[----:B------:R-:W-:Y:S01]  /*20060*/  LEA.HI.X.SX32 R97, R218, R2, 0x1, P4 ;  /* 0x00000002da617211 */ /* 0x000fe200020f0eff */
[----:B------:R-:W1:Y:S02]  /*20070*/  LDCU UR20, c[0x0][0x3b8] ;  /* 0x00007700ff1477ac */ /* 0x000e640008000800 */
[----:B------:R0:W-:Y:S01]  /*20080*/  STL.64 [R1+0x3e0], R4 ;  /* 0x0003e00401007387 */ /* 0x0001e20000100a00 */
[----:B-----5:R-:W-:Y:S01]  /*20090*/  VIADD R208, R209, UR75 ;  /* 0x0000004bd1d07c36 */ /* 0x020fe20008000000 */
[-C--:B------:R-:W-:Y:S02]  /*200a0*/  IADD3 R98, P3, PT, R215, R3.reuse, RZ ;  /* 0x00000003d7627210 */ /* 0x080fe40007f7e0ff */
[----:B0-----:R-:W-:-:S04]  /*200b0*/  IADD3 R4, P4, PT, R214, R3, RZ ;  /* 0x00000003d6047210 */ /* 0x001fc80007f9e0ff */
[-C--:B------:R-:W-:Y:S01]  /*200c0*/  LEA.HI.X.SX32 R5, R214, R2.reuse, 0x1, P4 ;  /* 0x00000002d6057211 */ /* 0x080fe200020f0eff */
[----:B------:R-:W-:Y:S01]  /*200d0*/  VIADD R206, R208, UR49 ;  /* 0x00000031d0ce7c36 */ /* 0x000fe20008000000 */
[----:B------:R-:W-:-:S03]  /*200e0*/  LEA.HI.X.SX32 R99, R215, R2, 0x1, P3 ;  /* 0x00000002d7637211 */ /* 0x000fc600018f0eff */
[----:B------:R0:W-:Y:S01]  /*200f0*/  STL.64 [R1+0x3c8], R4 ;  /* 0x0003c80401007387 */ /* 0x0001e20000100a00 */
[----:B------:R-:W-:Y:S01]  /*20100*/  VIADD R205, R206, UR32 ;  /* 0x00000020cecd7c36 */ /* 0x000fe20008000000 */
[-C--:B------:R-:W-:Y:S01]  /*20110*/  IADD3 R100, P4, PT, R209, R3.reuse, RZ ;  /* 0x00000003d1647210 */ /* 0x080fe20007f9e0ff */
[----:B------:R-:W5:Y:S02]  /*20120*/  LDCU UR32, c[0x0][0x3b8] ;  /* 0x00007700ff2077ac */ /* 0x000f640008000800 */
[----:B------:R-:W-:Y:S01]  /*20130*/  VIADD R204, R205, UR73 ;  /* 0x00000049cdcc7c36 */ /* 0x000fe20008000000 */
[----:B0-----:R-:W-:-:S04]  /*20140*/  IADD3 R4, P3, PT, R213, R3, RZ ;  /* 0x00000003d5047210 */ /* 0x001fc80007f7e0ff */
[-C--:B------:R-:W-:Y:S01]  /*20150*/  LEA.HI.X.SX32 R5, R213, R2.reuse, 0x1, P3 ;  /* 0x00000002d5057211 */ /* 0x080fe200018f0eff */
[----:B------:R-:W-:Y:S01]  /*20160*/  VIADD R203, R204, UR5 ;  /* 0x00000005cccb7c36 */ /* 0x000fe20008000000 */
[----:B------:R-:W-:Y:S01]  /*20170*/  LEA.HI.X.SX32 R101, R209, R2, 0x1, P4 ;  /* 0x00000002d1657211 */ /* 0x000fe200020f0eff */
[----:B------:R-:W0:Y:S02]  /*20180*/  LDCU UR5, c[0x0][0x3b8] ;  /* 0x00007700ff0577ac */ /* 0x000e240008000800 */
[----:B------:R1:W-:Y:S01]  /*20190*/  STL.64 [R1+0x3c0], R4 ;  /* 0x0003c00401007387 */ /* 0x0003e20000100a00 */
[----:B------:R-:W-:Y:S01]  /*201a0*/  VIADD R202, R203, UR19 ;  /* 0x00000013cbca7c36 */ /* 0x000fe20008000000 */
[-C--:B------:R-:W-:Y:S01]  /*201b0*/  IADD3 R102, P3, PT, R208, R3.reuse, RZ ;  /* 0x00000003d0667210 */ /* 0x080fe20007f7e0ff */
[----:B------:R-:W0:Y:S01]  /*201c0*/  LDCU UR19, c[0x0][0x3b8] ;  /* 0x00007700ff1377ac */ /* 0x000e220008000800 */
[----:B-1----:R-:W-:-:S04]  /*201d0*/  IADD3 R4, P4, PT, R206, R3, RZ ;  /* 0x00000003ce047210 */ /* 0x002fc80007f9e0ff */
[-C--:B------:R-:W-:Y:S01]  /*201e0*/  LEA.HI.X.SX32 R5, R206, R2.reuse, 0x1, P4 ;  /* 0x00000002ce057211 */ /* 0x080fe200020f0eff */
[----:B------:R-:W-:Y:S01]  /*201f0*/  VIADD R201, R202, UR31 ;  /* 0x0000001fcac97c36 */ /* 0x000fe20008000000 */
[-C--:B------:R-:W-:Y:S01]  /*20200*/  LEA.HI.X.SX32 R103, R208, R2.reuse, 0x1, P3 ;  /* 0x00000002d0677211 */ /* 0x080fe200018f0eff */
[----:B------:R-:W-:Y:S01]  /*20210*/  IMAD.MOV.U32 R133, RZ, RZ, R20 ;  /* 0x000000ffff857224 */ /* 0x000fe200078e0014 */
[-C--:B------:R-:W-:Y:S01]  /*20220*/  IADD3 R104, P4, PT, R204, R3.reuse, RZ ;  /* 0x00000003cc687210 */ /* 0x080fe20007f9e0ff */
[----:B------:R1:W-:Y:S01]  /*20230*/  STL.64 [R1+0x3a8], R4 ;  /* 0x0003a80401007387 */ /* 0x0003e20000100a00 */
[----:B------:R-:W-:Y:S01]  /*20240*/  VIADD R200, R201, UR13 ;  /* 0x0000000dc9c87c36 */ /* 0x000fe20008000000 */
[----:B------:R-:W0:Y:S03]  /*20250*/  LDCU UR13, c[0x0][0x3b8] ;  /* 0x00007700ff0d77ac */ /* 0x000e260008000800 */
[----:B------:R-:W-:Y:S01]  /*20260*/  VIADD R199, R200, UR7 ;  /* 0x00000007c8c77c36 */ /* 0x000fe20008000000 */
[----:B------:R-:W-:Y:S01]  /*20270*/  LEA.HI.X.SX32 R105, R204, R2, 0x1, P4 ;  /* 0x00000002cc697211 */ /* 0x000fe200020f0eff */
[----:B------:R-:W0:Y:S01]  /*20280*/  LDCU UR7, c[0x0][0x3b8] ;  /* 0x00007700ff0777ac */ /* 0x000e220008000800 */
        /* <DEDUP_REMOVED lines=9> */
[-C--:B------:R-:W-:Y:S01]  /*20320*/  LEA.HI.X.SX32 R5, R202, R2.reuse, 0x1, P4 ;  /* 0x00000002ca057211 */ /* 0x080fe200020f0eff */
[----:B------:R-:W-:Y:S01]  /*20330*/  VIADD R196, R197, UR29 ;  /* 0x0000001dc5c47c36 */ /* 0x000fe20008000000 */
[----:B------:R-:W-:Y:S01]  /*20340*/  LEA.HI.X.SX32 R107, R203, R2, 0x1, P3 ;  /* 0x00000002cb6b7211 */ /* 0x000fe200018f0eff */
[----:B------:R-:W1:Y:S02]  /*20350*/  LDCU UR29, c[0x0][0x3b8] ;  /* 0x00007700ff1d77ac */ /* 0x000e640008000800 */
[----:B------:R0:W-:Y:S01]  /*20360*/  STL.64 [R1+0x388], R4 ;  /* 0x0003880401007387 */ /* 0x0001e20000100a00 */
[----:B----4-:R-:W-:Y:S01]  /*20370*/  VIADD R210, R196, UR45 ;  /* 0x0000002dc4d27c36 */ /* 0x010fe20008000000 */
[----:B------:R-:W-:-:S03]  /*20380*/  IADD3 R108, P4, PT, R200, R3, RZ ;  /* 0x00000003c86c7210 */ /* 0x000fc60007f9e0ff */
[----:B------:R-:W-:Y:S01]  /*20390*/  VIADD R207, R210, UR18 ;  /* 0x00000012d2cf7c36 */ /* 0x000fe20008000000 */
[C---:B0-----:R-:W-:Y:S01]  /*203a0*/  IADD3 R4, P3, PT, R201.reuse, R3, RZ ;  /* 0x00000003c9047210 */ /* 0x041fe20007f7e0ff */
[----:B------:R-:W0:Y:S03]  /*203b0*/  LDCU UR18, c[0x0][0x3b8] ;  /* 0x00007700ff1277ac */ /* 0x000e260008000800 */
[-C--:B------:R-:W-:Y:S01]  /*203c0*/  LEA.HI.X.SX32 R5, R201, R2.reuse, 0x1, P3 ;  /* 0x00000002c9057211 */ /* 0x080fe200018f0eff */
[----:B------:R-:W-:Y:S01]  /*203d0*/  VIADD R212, R207, UR43 ;  /* 0x0000002bcfd47c36 */ /* 0x000fe20008000000 */
[----:B------:R-:W-:-:S03]  /*203e0*/  LEA.HI.X.SX32 R109, R200, R2, 0x1, P4 ;  /* 0x00000002c86d7211 */ /* 0x000fc600020f0eff */
[----:B------:R4:W-:Y:S01]  /*203f0*/  STL.64 [R1+0x380], R4 ;  /* 0x0003800401007387 */ /* 0x0009e20000100a00 */
[----:B------:R-:W-:Y:S01]  /*20400*/  VIADD R211, R212, UR44 ;  /* 0x0000002cd4d37c36 */ /* 0x000fe20008000000 */
[-C--:B------:R-:W-:Y:S02]  /*20410*/  IADD3 R110, P3, PT, R199, R3.reuse, RZ ;  /* 0x00000003c76e7210 */ /* 0x080fe40007f7e0ff */
[----:B----4-:R-:W-:-:S04]  /*20420*/  IADD3 R4, P4, PT, R198, R3, RZ ;  /* 0x00000003c6047210 */ /* 0x010fc80007f9e0ff */
[-C--:B------:R-:W-:Y:S01]  /*20430*/  LEA.HI.X.SX32 R5, R198, R2.reuse, 0x1, P4 ;  /* 0x00000002c6057211 */ /* 0x080fe200020f0eff */
[----:B------:R-:W-:Y:S01]  /*20440*/  VIADD R214, R211, UR9 ;  /* 0x00000009d3d67c36 */ /* 0x000fe20008000000 */
[----:B------:R-:W-:Y:S01]  /*20450*/  LEA.HI.X.SX32 R111, R199, R2, 0x1, P3 ;  /* 0x00000002c76f7211 */ /* 0x000fe200018f0eff */
[----:B------:R-:W4:Y:S02]  /*20460*/  LDCU UR9, c[0x0][0x3b8] ;  /* 0x00007700ff0977ac */ /* 0x000f240008000800 */
[----:B------:R0:W-:Y:S01]  /*20470*/  STL.64 [R1+0x368], R4 ;  /* 0x0003680401007387 */ /* 0x0001e20000100a00 */
[----:B------:R-:W-:Y:S01]  /*20480*/  VIADD R213, R214, UR28 ;  /* 0x0000001cd6d57c36 */ /* 0x000fe20008000000 */
[-C--:B------:R-:W-:Y:S01]  /*20490*/  IADD3 R112, P4, PT, R196, R3.reuse, RZ ;  /* 0x00000003c4707210 */ /* 0x080fe20007f9e0ff */
[----:B------:R-:W1:Y:S02]  /*204a0*/  LDCU UR28, c[0x0][0x3b8] ;  /* 0x00007700ff1c77ac */ /* 0x000e640008000800 */
        /* <DEDUP_REMOVED lines=13> */
[----:B------:R-:W-:-:S03]  /*20580*/  LEA.HI.X.SX32 R115, R210, R2, 0x1, P3 ;  /* 0x00000002d2737211 */ /* 0x000fc600018f0eff */
[----:B------:R1:W-:Y:S01]  /*20590*/  STL.64 [R1+0x348], R4 ;  /* 0x0003480401007387 */ /* 0x0003e20000100a00 */
[----:B------:R-:W-:Y:S01]  /*205a0*/  VIADD R203, R204, UR12 ;  /* 0x0000000ccccb7c36 */ /* 0x000fe20008000000 */
[-C--:B------:R-:W-:Y:S01]  /*205b0*/  IADD3 R116, P4, PT, R211, R3.reuse, RZ ;  /* 0x00000003d3747210 */ /* 0x080fe20007f9e0ff */
[----:B------:R-:W0:Y:S02]  /*205c0*/  LDCU UR12, c[0x0][0x3b8] ;  /* 0x00007700ff0c77ac */ /* 0x000e240008000800 */
[----:B------:R-:W-:Y:S01]  /*205d0*/  VIADD R202, R203, UR6 ;  /* 0x00000006cbca7c36 */ /* 0x000fe20008000000 */
[C---:B-1----:R-:W-:Y:S01]  /*205e0*/  IADD3 R4, P3, PT, R212.reuse, R3, RZ ;  /* 0x00000003d4047210 */ /* 0x042fe20007f7e0ff */
[----:B------:R-:W1:Y:S03]  /*205f0*/  LDCU UR6, c[0x0][0x3b8] ;  /* 0x00007700ff0677ac */ /* 0x000e660008000800 */
        /* <DEDUP_REMOVED lines=9> */
[----:B------:R-:W-:Y:S01]  /*20690*/  VIADD R198, R200, UR16 ;  /* 0x00000010c8c67c36 */ /* 0x000fe20008000000 */
[----:B------:R-:W-:Y:S01]  /*206a0*/  LEA.HI.X.SX32 R119, R214, R2, 0x1, P3 ;  /* 0x00000002d6777211 */ /* 0x000fe200018f0eff */
[----:B------:R-:W0:Y:S02]  /*206b0*/  LDCU UR16, c[0x0][0x3b8] ;  /* 0x00007700ff1077ac */ /* 0x000e240008000800 */
[----:B------:R1:W-:Y:S01]  /*206c0*/  STL.64 [R1+0x328], R4 ;  /* 0x0003280401007387 */ /* 0x0003e20000100a00 */
[----:B------:R-:W-:Y:S01]  /*206d0*/  VIADD R197, R198, UR39 ;  /* 0x00000027c6c57c36 */ /* 0x000fe20008000000 */
[----:B------:R-:W-:-:S03]  /*206e0*/  IADD3 R120, P4, PT, R206, R3, RZ ;  /* 0x00000003ce787210 */ /* 0x000fc60007f9e0ff */
[----:B------:R-:W-:Y:S01]  /*206f0*/  VIADD R205, R197, UR23 ;  /* 0x00000017c5cd7c36 */ /* 0x000fe20008000000 */
[C---:B-1----:R-:W-:Y:S01]  /*20700*/  IADD3 R4, P3, PT, R209.reuse, R3, RZ ;  /* 0x00000003d1047210 */ /* 0x042fe20007f7e0ff */
[----:B------:R-:W1:Y:S03]  /*20710*/  LDCU UR23, c[0x0][0x3b8] ;  /* 0x00007700ff1777ac */ /* 0x000e660008000800 */
[-C--:B------:R-:W-:Y:S01]  /*20720*/  LEA.HI.X.SX32 R5, R209, R2.reuse, 0x1, P3 ;  /* 0x00000002d1057211 */ /* 0x080fe200018f0eff */
[----:B--2---:R-:W-:Y:S01]  /*20730*/  VIADD R196, R205, UR37 ;  /* 0x00000025cdc47c36 */ /* 0x004fe20008000000 */
[----:B------:R-:W-:-:S03]  /*20740*/  LEA.HI.X.SX32 R121, R206, R2, 0x1, P4 ;  /* 0x00000002ce797211 */ /* 0x000fc600020f0eff */
[----:B------:R2:W-:Y:S01]  /*20750*/  STL.64 [R1+0x320], R4 ;  /* 0x0003200401007387 */ /* 0x0005e20000100a00 */
[----:B------:R-:W-:Y:S01]  /*20760*/  VIADD R210, R196, UR38 ;  /* 0x00000026c4d27c36 */ /* 0x000fe20008000000 */
[-C--:B------:R-:W-:Y:S02]  /*20770*/  IADD3 R122, P3, PT, R208, R3.reuse, RZ ;  /* 0x00000003d07a7210 */ /* 0x080fe40007f7e0ff */
[----:B--2---:R-:W-:-:S04]  /*20780*/  IADD3 R4, P4, PT, R204, R3, RZ ;  /* 0x00000003cc047210 */ /* 0x004fc80007f9e0ff */
[-C--:B------:R-:W-:Y:S01]  /*20790*/  LEA.HI.X.SX32 R5, R204, R2.reuse, 0x1, P4 ;  /* 0x00000002cc057211 */ /* 0x080fe200020f0eff */
[----:B------:R-:W-:Y:S01]  /*207a0*/  VIADD R199, R210, UR11 ;  /* 0x0000000bd2c77c36 */ /* 0x000fe20008000000 */
[----:B------:R-:W-:Y:S01]  /*207b0*/  LEA.HI.X.SX32 R123, R208, R2, 0x1, P3 ;  /* 0x00000002d07b7211 */ /* 0x000fe200018f0eff */
[----:B------:R-:W2:Y:S02]  /*207c0*/  LDCU UR11, c[0x0][0x3b8] ;  /* 0x00007700ff0b77ac */ /* 0x000ea40008000800 */
        /* <DEDUP_REMOVED lines=19> */
[----:B---3--:R-:W-:Y:S01]  /*20900*/  VIADD R203, R204, UR21 ;  /* 0x00000015cccb7c36 */ /* 0x008fe20008000000 */
[-C--:B------:R-:W-:Y:S01]  /*20910*/  IADD3 R128, P4, PT, R197, R3.reuse, RZ ;  /* 0x00000003c5807210 */ /* 0x080fe20007f9e0ff */
[----:B------:R-:W3:Y:S02]  /*20920*/  LDCU UR21, c[0x0][0x3b8] ;  /* 0x00007700ff1577ac */ /* 0x000ee40008000800 */
[----:B------:R-:W-:Y:S01]  /*20930*/  VIADD R202, R203, UR8 ;  /* 0x00000008cbca7c36 */ /* 0x000fe20008000000 */
[C---:B-1----:R-:W-:Y:S01]  /*20940*/  IADD3 R4, P3, PT, R198.reuse, R3, RZ ;  /* 0x00000003c6047210 */ /* 0x042fe20007f7e0ff */
[----:B------:R-:W1:Y:S03]  /*20950*/  LDCU UR8, c[0x0][0x3b8] ;  /* 0x00007700ff0877ac */ /* 0x000e660008000800 */
[-C--:B------:R-:W-:Y:S01]  /*20960*/  LEA.HI.X.SX32 R5, R198, R2.reuse, 0x1, P3 ;  /* 0x00000002c6057211 */ /* 0x080fe200018f0eff */
[----:B------:R-:W-:Y:S01]  /*20970*/  VIADD R200, R202, UR34 ;  /* 0x00000022cac87c36 */ /* 0x000fe20008000000 */
[----:B------:R-:W-:-:S03]  /*20980*/  LEA.HI.X.SX32 R129, R197, R2, 0x1, P4 ;  /* 0x00000002c5817211 */ /* 0x000fc600020f0eff */
[----:B------:R0:W-:Y:S01]  /*20990*/  STL.64 [R1+0x300], R4 ;  /* 0x0003000401007387 */ /* 0x0001e20000100a00 */
[CC--:B------:R-:W-:Y:S01]  /*209a0*/  IADD3 R130, P3, PT, R205.reuse, R3.reuse, RZ ;  /* 0x00000003cd827210 */ /* 0x0c0fe20007f7e0ff */
[----:B------:R-:W-:Y:S01]  /*209b0*/  VIADD R201, R200, UR14 ;  /* 0x0000000ec8c97c36 */ /* 0x000fe20008000000 */
[----:B------:R-:W1:Y:S02]  /*209c0*/  LDCU UR14, c[0x0][0x3b8] ;  /* 0x00007700ff0e77ac */ /* 0x000e640008000800 */
[----:B------:R-:W-:Y:S02]  /*209d0*/  LEA.HI.X.SX32 R131, R205, R2, 0x1, P3 ;  /* 0x00000002cd837211 */ /* 0x000fe400018f0eff */
[----:B0-----:R-:W-:-:S04]  /*209e0*/  IADD3 R4, P4, PT, R196, R3, RZ ;  /* 0x00000003c4047210 */ /* 0x001fc80007f9e0ff */
[----:B------:R-:W-:Y:S01]  /*209f0*/  LEA.HI.X.SX32 R5, R196, R2, 0x1, P4 ;  /* 0x00000002c4057211 */ /* 0x000fe200020f0eff */
[----:B------:R-:W-:Y:S01]  /*20a00*/  VIADD R197, R201, UR33 ;  /* 0x00000021c9c57c36 */ /* 0x000fe20008000000 */
[----:B------:R-:W-:-:S03]  /*20a10*/  IADD3 R6, P3, PT, R210, R3, RZ ;  /* 0x00000003d2067210 */ /* 0x000fc60007f7e0ff */
[----:B------:R0:W-:Y:S01]  /*20a20*/  STL.64 [R1+0x2f8], R4 ;  /* 0x0002f80401007387 */ /* 0x0001e20000100a00 */
[-C--:B------:R-:W-:Y:S01]  /*20a30*/  LEA.HI.X.SX32 R7, R210, R2.reuse, 0x1, P3 ;  /* 0x00000002d2077211 */ /* 0x080fe200018f0eff */
[----:B------:R-:W-:Y:S01]  /*20a40*/  VIADD R198, R197, UR20 ;  /* 0x00000014c5c67c36 */ /* 0x000fe20008000000 */
[----:B------:R-:W1:Y:S03]  /*20a50*/  LDCU UR20, c[0x0][0x3b8] ;  /* 0x00007700ff1477ac */ /* 0x000e660008000800 */
[----:B------:R-:W-:Y:S01]  /*20a60*/  VIADD R196, R198, UR47 ;  /* 0x0000002fc6c47c36 */ /* 0x000fe20008000000 */
[C---:B0-----:R-:W-:Y:S01]  /*20a70*/  IADD3 R4, P4, PT, R199.reuse, R3, RZ ;  /* 0x00000003c7047210 */ /* 0x041fe20007f9e0ff */
[----:B------:R0:W-:Y:S03]  /*20a80*/  STL.64 [R1+0x2f0], R6 ;  /* 0x0002f00601007387 */ /* 0x0001e60000100a00 */
[----:B------:R-:W-:-:S02]  /*20a90*/  LEA.HI.X.SX32 R5, R199, R2, 0x1, P4 ;  /* 0x00000002c7057211 */ /* 0x000fc400020f0eff */
[----:B------:R-:W-:Y:S01]  /*20aa0*/  IADD3 R8, P4, PT, R207, R3, RZ ;  /* 0x00000003cf087210 */ /* 0x000fe20007f9e0ff */
[----:B-----5:R-:W-:-:S03]  /*20ab0*/  VIADD R205, R196, UR32 ;  /* 0x00000020c4cd7c36 */ /* 0x020fc60008000000 */
[-C--:B------:R-:W-:Y:S02]  /*20ac0*/  LEA.HI.X.SX32 R9, R207, R2.reuse, 0x1, P4 ;  /* 0x00000002cf097211 */ /* 0x080fe400020f0eff */
[-C--:B0-----:R-:W-:Y:S01]  /*20ad0*/  IADD3 R6, P3, PT, R211, R3.reuse, RZ ;  /* 0x00000003d3067210 */ /* 0x081fe20007f7e0ff */
[----:B------:R-:W-:Y:S02]  /*20ae0*/  VIADD R199, R205, UR5 ;  /* 0x00000005cdc77c36 */ /* 0x000fe40008000000 */
[----:B------:R0:W-:Y:S01]  /*20af0*/  STL.64 [R1+0x2d8], R8 ;  /* 0x0002d80801007387 */ /* 0x0001e20000100a00 */
[----:B------:R-:W5:Y:S01]  /*20b00*/  LDCU UR5, c[0x0][0x3b8] ;  /* 0x00007700ff0577ac */ /* 0x000f620008000800 */
[-C--:B------:R-:W-:Y:S02]  /*20b10*/  LEA.HI.X.SX32 R7, R211, R2.reuse, 0x1, P3 ;  /* 0x00000002d3077211 */ /* 0x080fe400018f0eff */
[----:B------:R-:W-:Y:S01]  /*20b20*/  IADD3 R10, P3, PT, R209, R3, RZ ;  /* 0x00000003d10a7210 */ /* 0x000fe20007f7e0ff */
[----:B------:R-:W-:Y:S01]  /*20b30*/  VIADD R208, R199, UR19 ;  /* 0x00000013c7d07c36 */ /* 0x000fe20008000000 */
[----:B------:R-:W1:Y:S02]  /*20b40*/  LDCU UR19, c[0x0][0x3b8] ;  /* 0x00007700ff1377ac */ /* 0x000e640008000800 */
[----:B------:R-:W-:-:S02]  /*20b50*/  LEA.HI.X.SX32 R11, R209, R2, 0x1, P3 ;  /* 0x00000002d10b7211 */ /* 0x000fc400018f0eff */
[----:B0-----:R-:W-:-:S03]  /*20b60*/  IADD3 R8, P4, PT, R206, R3, RZ ;  /* 0x00000003ce087210 */ /* 0x001fc60007f9e0ff */
[----:B------:R0:W-:Y:S01]  /*20b70*/  STL.64 [R1+0x2d0], R10 ;  /* 0x0002d00a01007387 */ /* 0x0001e20000100a00 */
[-C--:B------:R-:W-:Y:S02]  /*20b80*/  LEA.HI.X.SX32 R9, R206, R2.reuse, 0x1, P4 ;  /* 0x00000002ce097211 */ /* 0x080fe400020f0eff */
[CC--:B------:R-:W-:Y:S01]  /*20b90*/  IADD3 R12, P4, PT, R203.reuse, R3.reuse, RZ ;  /* 0x00000003cb0c7210 */ /* 0x0c0fe20007f9e0ff */
[----:B------:R-:W-:Y:S01]  /*20ba0*/  VIADD R207, R208, UR7 ;  /* 0x00000007d0cf7c36 */ /* 0x000fe20008000000 */
[----:B------:R-:W1:Y:S02]  /*20bb0*/  LDCU UR7, c[0x0][0x3b8] ;  /* 0x00007700ff0777ac */ /* 0x000e640008000800 */
[----:B------:R-:W-:Y:S02]  /*20bc0*/  LEA.HI.X.SX32 R13, R203, R2, 0x1, P4 ;  /* 0x00000002cb0d7211 */ /* 0x000fe400020f0eff */
[----:B0-----:R-:W-:Y:S01]  /*20bd0*/  IADD3 R10, P3, PT, R204, R3, RZ ;  /* 0x00000003cc0a7210 */ /* 0x001fe20007f7e0ff */
[----:B------:R-:W-:-:S02]  /*20be0*/  VIADD R206, R207, UR13 ;  /* 0x0000000dcfce7c36 */ /* 0x000fc40008000000 */
[----:B------:R0:W-:Y:S01]  /*20bf0*/  STL.64 [R1+0x2b8], R12 ;  /* 0x0002b80c01007387 */ /* 0x0001e20000100a00 */
[----:B------:R-:W1:Y:S01]  /*20c00*/  LDCU UR13, c[0x0][0x3b8] ;  /* 0x00007700ff0d77ac */ /* 0x000e620008000800 */
[----:B------:R-:W-:Y:S02]  /*20c10*/  LEA.HI.X.SX32 R11, R204, R2, 0x1, P3 ;  /* 0x00000002cc0b7211 */ /* 0x000fe400018f0eff */
[----:B------:R-:W-:Y:S01]  /*20c20*/  IADD3 R14, P3, PT, R202, R3, RZ ;  /* 0x00000003ca0e7210 */ /* 0x000fe20007f7e0ff */
[----:B------:R-:W-:-:S03]  /*20c30*/  VIADD R203, R206, UR29 ;  /* 0x0000001dcecb7c36 */ /* 0x000fc60008000000 */
[-C--:B------:R-:W-:Y:S02]  /*20c40*/  LEA.HI.X.SX32 R15, R202, R2.reuse, 0x1, P3 ;  /* 0x00000002ca0f7211 */ /* 0x080fe400018f0eff */
[CC--:B0-----:R-:W-:Y:S01]  /*20c50*/  IADD3 R12, P4, PT, R200.reuse, R3.reuse, RZ ;  /* 0x00000003c80c7210 */ /* 0x0c1fe20007f9e0ff */
[----:B------:R-:W-:Y:S02]  /*20c60*/  VIADD R204, R203, UR18 ;  /* 0x00000012cbcc7c36 */ /* 0x000fe40008000000 */
[----:B------:R0:W-:Y:S01]  /*20c70*/  STL.64 [R1+0x2b0], R14 ;  /* 0x0002b00e01007387 */ /* 0x0001e20000100a00 */
[----:B------:R-:W1:Y:S01]  /*20c80*/  LDCU UR18, c[0x0][0x3b8] ;  /* 0x00007700ff1277ac */ /* 0x000e620008000800 */
[----:B------:R-:W-:Y:S02]  /*20c90*/  LEA.HI.X.SX32 R13, R200, R2, 0x1, P4 ;  /* 0x00000002c80d7211 */ /* 0x000fe400020f0eff */
[----:B------:R-:W-:Y:S01]  /*20ca0*/  IADD3 R16, P4, PT, R197, R3, RZ ;  /* 0x00000003c5107210 */ /* 0x000fe20007f9e0ff */
[----:B------:R-:W-:-:S03]  /*20cb0*/  VIADD R200, R204, UR30 ;  /* 0x0000001eccc87c36 */ /* 0x000fc60008000000 */
[----:B------:R-:W-:Y:S02]  /*20cc0*/  LEA.HI.X.SX32 R17, R197, R2, 0x1, P4 ;  /* 0x00000002c5117211 */ /* 0x000fe400020f0eff */
[----:B0-----:R-:W-:-:S03]  /*20cd0*/  IADD3 R14, P3, PT, R201, R3, RZ ;  /* 0x00000003c90e7210 */ /* 0x001fc60007f7e0ff */
[----:B------:R0:W-:Y:S01]  /*20ce0*/  STL.64 [R1+0x298], R16 ;  /* 0x0002981001007387 */ /* 0x0001e20000100a00 */
[-C--:B------:R-:W-:Y:S02]  /*20cf0*/  IADD3 R18, P4, PT, R196, R3.reuse, RZ ;  /* 0x00000003c4127210 */ /* 0x080fe40007f9e0ff */
[-C--:B------:R-:W-:Y:S01]  /*20d00*/  LEA.HI.X.SX32 R15, R201, R2.reuse, 0x1, P3 ;  /* 0x00000002c90f7211 */ /* 0x080fe200018f0eff */
[----:B----4-:R-:W-:Y:S01]  /*20d10*/  VIADD R201, R200, UR9 ;  /* 0x00000009c8c97c36 */ /* 0x010fe20008000000 */
[----:B------:R-:W-:Y:S01]  /*20d20*/  LEA.HI.X.SX32 R19, R196, R2, 0x1, P4 ;  /* 0x00000002c4137211 */ /* 0x000fe200020f0eff */
[----:B------:R-:W4:Y:S02]  /*20d30*/  LDCU UR9, c[0x0][0x3b8] ;  /* 0x00007700ff0977ac */ /* 0x000f240008000800 */
[----:B------:R-:W-:Y:S01]  /*20d40*/  VIADD R197, R201, UR28 ;  /* 0x0000001cc9c57c36 */ /* 0x000fe20008000000 */
[-C--:B0-----:R-:W-:Y:S01]  /*20d50*/  IADD3 R16, P3, PT, R198, R3.reuse, RZ ;  /* 0x00000003c6107210 */ /* 0x081fe20007f7e0ff */
[----:B------:R0:W-:Y:S01]  /*20d60*/  STL.64 [R1+0x288], R18 ;  /* 0x0002881201007387 */ /* 0x0001e20000100a00 */
[----:B------:R-:W-:-:S02]  /*20d70*/  IADD3 R22, P4, PT, R199, R3, RZ ;  /* 0x00000003c7167210 */ /* 0x000fc40007f9e0ff */
[-C--:B------:R-:W-:Y:S01]  /*20d80*/  LEA.HI.X.SX32 R17, R198, R2.reuse, 0x1, P3 ;  /* 0x00000002c6117211 */ /* 0x080fe200018f0eff */
[----:B------:R-:W-:Y:S01]  /*20d90*/  VIADD R198, R197, UR17 ;  /* 0x00000011c5c67c36 */ /* 0x000fe20008000000 */
[----:B------:R-:W-:Y:S01]  /*20da0*/  LEA.HI.X.SX32 R23, R199, R2, 0x1, P4 ;  /* 0x00000002c7177211 */ /* 0x000fe200020f0eff */
[----:B------:R-:W4:Y:S01]  /*20db0*/  LDL.LU.64 R140, [R1+0xa18] ;  /* 0x000a1800018c7983 */ /* 0x000f220000300a00 */
[----:B------:R-:W1:Y:S01]  /*20dc0*/  LDCU UR17, c[0x0][0x3b8] ;  /* 0x00007700ff1177ac */ /* 0x000e620008000800 */
[----:B------:R-:W-:Y:S02]  /*20dd0*/  VIADD R196, R198, UR27 ;  /* 0x0000001bc6c47c36 */ /* 0x000fe40008000000 */
[----:B------:R-:W4:Y:S01]  /*20de0*/  LDL.LU.64 R138, [R1+0xa10] ;  /* 0x000a1000018a7983 */ /* 0x000f220000300a00 */
[----:B0-----:R-:W-:-:S04]  /*20df0*/  IADD3 R18, P3, PT, R205, R3, RZ ;  /* 0x00000003cd127210 */ /* 0x001fc80007f7e0ff */
[-C--:B------:R-:W-:Y:S01]  /*20e00*/  LEA.HI.X.SX32 R19, R205, R2.reuse, 0x1, P3 ;  /* 0x00000002cd137211 */ /* 0x080fe200018f0eff */
[----:B------:R-:W-:Y:S01]  /*20e10*/  VIADD R205, R196, UR6 ;  /* 0x00000006c4cd7c36 */ /* 0x000fe20008000000 */
[----:B------:R0:W-:Y:S01]  /*20e20*/  STL.64 [R1+0x278], R22 ;  /* 0x0002781601007387 */ /* 0x0001e20000100a00 */
[CC--:B------:R-:W-:Y:S01]  /*20e30*/  IADD3 R20, P3, PT, R208.reuse, R3.reuse, RZ ;  /* 0x00000003d0147210 */ /* 0x0c0fe20007f7e0ff */
[----:B------:R-:W1:Y:S01]  /*20e40*/  LDCU UR6, c[0x0][0x3b8] ;  /* 0x00007700ff0677ac */ /* 0x000e620008000800 */
[----:B------:R-:W-:Y:S01]  /*20e50*/  VIADD R199, R205, UR12 ;  /* 0x0000000ccdc77c36 */ /* 0x000fe20008000000 */
[----:B------:R-:W4:Y:S01]  /*20e60*/  LDL.LU R142, [R1+0x150] ;  /* 0x00015000018e7983 */ /* 0x000f220000300800 */
[----:B------:R-:W-:Y:S01]  /*20e70*/  LEA.HI.X.SX32 R21, R208, R2, 0x1, P3 ;  /* 0x00000002d0157211 */ /* 0x000fe200018f0eff */
[----:B------:R-:W1:Y:S01]  /*20e80*/  LDCU UR12, c[0x0][0x3b8] ;  /* 0x00007700ff0c77ac */ /* 0x000e620008000800 */
[-C--:B0-----:R-:W-:Y:S01]  /*20e90*/  IADD3 R22, P4, PT, R207, R3.reuse, RZ ;  /* 0x00000003cf167210 */ /* 0x081fe20007f9e0ff */
[----:B------:R-:W4:Y:S01]  /*20ea0*/  LDL.LU R143, [R1+0x154] ;  /* 0x00015400018f7983 */ /* 0x000f220000300800 */
[----:B------:R-:W-:-:S02]  /*20eb0*/  IADD3 R24, P3, PT, R206, R3, RZ ;  /* 0x00000003ce187210 */ /* 0x000fc40007f7e0ff */
[-C--:B------:R-:W-:Y:S01]  /*20ec0*/  LEA.HI.X.SX32 R23, R207, R2.reuse, 0x1, P4 ;  /* 0x00000002cf177211 */ /* 0x080fe200020f0eff */
[----:B------:R-:W-:Y:S01]  /*20ed0*/  VIADD R207, R199, UR16 ;  /* 0x00000010c7cf7c36 */ /* 0x000fe20008000000 */
[-C--:B------:R-:W-:Y:S01]  /*20ee0*/  IADD3 R26, P4, PT, R203, R3.reuse, RZ ;  /* 0x00000003cb1a7210 */ /* 0x080fe20007f9e0ff */
[----:B------:R-:W0:Y:S01]  /*20ef0*/  LDCU UR16, c[0x0][0x3b8] ;  /* 0x00007700ff1077ac */ /* 0x000e220008000800 */
[-C--:B------:R-:W-:Y:S01]  /*20f00*/  LEA.HI.X.SX32 R25, R206, R2.reuse, 0x1, P3 ;  /* 0x00000002ce197211 */ /* 0x080fe200018f0eff */
[----:B------:R-:W-:Y:S01]  /*20f10*/  VIADD R202, R207, UR23 ;  /* 0x00000017cfca7c36 */ /* 0x000fe20008000000 */
[-C--:B------:R-:W-:Y:S01]  /*20f20*/  LEA.HI.X.SX32 R27, R203, R2.reuse, 0x1, P4 ;  /* 0x00000002cb1b7211 */ /* 0x080fe200020f0eff */
[----:B------:R-:W4:Y:S01]  /*20f30*/  LDL.LU.64 R136, [R1+0xa08] ;  /* 0x000a080001887983 */ /* 0x000f220000300a00 */
[-C--:B------:R-:W-:Y:S01]  /*20f40*/  IADD3 R28, P3, PT, R204, R3.reuse, RZ ;  /* 0x00000003cc1c7210 */ /* 0x080fe20007f7e0ff */
[----:B------:R-:W-:Y:S01]  /*20f50*/  VIADD R203, R202, UR26 ;  /* 0x0000001acacb7c36 */ /* 0x000fe20008000000 */
[----:B------:R-:W-:Y:S01]  /*20f60*/  IADD3 R30, P4, PT, R200, R3, RZ ;  /* 0x00000003c81e7210 */ /* 0x000fe20007f9e0ff */
[----:B------:R-:W4:Y:S01]  /*20f70*/  LDL.LU.64 R134, [R1+0xa00] ;  /* 0x000a000001867983 */ /* 0x000f220000300a00 */
[----:B------:R-:W-:-:S02]  /*20f80*/  LEA.HI.X.SX32 R29, R204, R2, 0x1, P3 ;  /* 0x00000002cc1d7211 */ /* 0x000fc400018f0eff */
[-C--:B------:R-:W-:Y:S01]  /*20f90*/  LEA.HI.X.SX32 R31, R200, R2.reuse, 0x1, P4 ;  /* 0x00000002c81f7211 */ /* 0x080fe200020f0eff */
[----:B--2---:R-:W-:Y:S01]  /*20fa0*/  VIADD R200, R203, UR11 ;  /* 0x0000000bcbc87c36 */ /* 0x004fe20008000000 */
[-C--:B------:R-:W-:Y:S01]  /*20fb0*/  IADD3 R32, P3, PT, R201, R3.reuse, RZ ;  /* 0x00000003c9207210 */ /* 0x080fe20007f7e0ff */
[----:B------:R-:W2:Y:S01]  /*20fc0*/  LDCU UR11, c[0x0][0x3b8] ;  /* 0x00007700ff0b77ac */ /* 0x000ea20008000800 */
[-C--:B------:R-:W-:Y:S02]  /*20fd0*/  IADD3 R34, P4, PT, R197, R3.reuse, RZ ;  /* 0x00000003c5227210 */ /* 0x080fe40007f9e0ff */
[-C--:B------:R-:W-:Y:S01]  /*20fe0*/  LEA.HI.X.SX32 R33, R201, R2.reuse, 0x1, P3 ;  /* 0x00000002c9217211 */ /* 0x080fe200018f0eff */
[----:B------:R-:W-:Y:S01]  /*20ff0*/  VIADD R201, R200, UR15 ;  /* 0x0000000fc8c97c36 */ /* 0x000fe20008000000 */
[----:B------:R-:W-:Y:S01]  /*21000*/  LEA.HI.X.SX32 R35, R197, R2, 0x1, P4 ;  /* 0x00000002c5237211 */ /* 0x000fe200020f0eff */
[----:B------:R-:W0:Y:S01]  /*21010*/  LDCU UR15, c[0x0][0x3b8] ;  /* 0x00007700ff0f77ac */ /* 0x000e220008000800 */
[-C--:B------:R-:W-:Y:S01]  /*21020*/  IADD3 R36, P3, PT, R198, R3.reuse, RZ ;  /* 0x00000003c6247210 */ /* 0x080fe20007f7e0ff */
[----:B------:R-:W-:Y:S01]  /*21030*/  VIADD R197, R201, UR22 ;  /* 0x00000016c9c57c36 */ /* 0x000fe20008000000 */
[----:B------:R-:W-:-:S02]  /*21040*/  IADD3 R38, P4, PT, R196, R3, RZ ;  /* 0x00000003c4267210 */ /* 0x000fc40007f9e0ff */
[-C--:B------:R-:W-:Y:S01]  /*21050*/  LEA.HI.X.SX32 R37, R198, R2.reuse, 0x1, P3 ;  /* 0x00000002c6257211 */ /* 0x080fe200018f0eff */
[----:B------:R-:W-:Y:S01]  /*21060*/  VIADD R198, R197, UR4 ;  /* 0x00000004c5c67c36 */ /* 0x000fe20008000000 */
[-C--:B------:R-:W-:Y:S01]  /*21070*/  LEA.HI.X.SX32 R39, R196, R2.reuse, 0x1, P4 ;  /* 0x00000002c4277211 */ /* 0x080fe200020f0eff */
[----:B------:R-:W0:Y:S01]  /*21080*/  LDCU UR4, c[0x0][0x3b8] ;  /* 0x00007700ff0477ac */ /* 0x000e220008000800 */
[-C--:B------:R-:W-:Y:S01]  /*21090*/  IADD3 R42, P4, PT, R199, R3.reuse, RZ ;  /* 0x00000003c72a7210 */ /* 0x080fe20007f9e0ff */
[----:B-1----:R-:W-:Y:S01]  /*210a0*/  VIADD R196, R198, UR8 ;  /* 0x00000008c6c47c36 */ /* 0x002fe20008000000 */
[-C--:B------:R-:W-:Y:S01]  /*210b0*/  IADD3 R40, P3, PT, R205, R3.reuse, RZ ;  /* 0x00000003cd287210 */ /* 0x080fe20007f7e0ff */
[----:B------:R-:W1:Y:S01]  /*210c0*/  LDCU UR8, c[0x0][0x3b8] ;  /* 0x00007700ff0877ac */ /* 0x000e620008000800 */
[----:B------:R-:W-:Y:S01]  /*210d0*/  LEA.HI.X.SX32 R43, R199, R2, 0x1, P4 ;  /* 0x00000002c72b7211 */ /* 0x000fe200020f0eff */
[----:B---3--:R-:W-:Y:S01]  /*210e0*/  VIADD R204, R196, UR21 ;  /* 0x00000015c4cc7c36 */ /* 0x008fe20008000000 */
[----:B------:R-:W-:-:S02]  /*210f0*/  IADD3 R46, P4, PT, R202, R3, RZ ;  /* 0x00000003ca2e7210 */ /* 0x000fc40007f9e0ff */
[-C--:B------:R-:W-:Y:S01]  /*21100*/  LEA.HI.X.SX32 R41, R205, R2.reuse, 0x1, P3 ;  /* 0x00000002cd297211 */ /* 0x080fe200018f0eff */
[----:B------:R-:W-:Y:S01]  /*21110*/  VIADD R199, R204, UR14 ;  /* 0x0000000eccc77c36 */ /* 0x000fe20008000000 */
[-C--:B------:R-:W-:Y:S01]  /*21120*/  IADD3 R44, P3, PT, R207, R3.reuse, RZ ;  /* 0x00000003cf2c7210 */ /* 0x080fe20007f7e0ff */
[----:B------:R-:W3:Y:S01]  /*21130*/  LDCU UR14, c[0x0][0x3b8] ;  /* 0x00007700ff0e77ac */ /* 0x000ee20008000800 */
[-C--:B------:R-:W-:Y:S01]  /*21140*/  LEA.HI.X.SX32 R47, R202, R2.reuse, 0x1, P4 ;  /* 0x00000002ca2f7211 */ /* 0x080fe200020f0eff */
[----:B------:R-:W-:Y:S01]  /*21150*/  VIADD R202, R199, UR20 ;  /* 0x00000014c7ca7c36 */ /* 0x000fe20008000000 */
[-C--:B------:R-:W-:Y:S02]  /*21160*/  IADD3 R50, P4, PT, R200, R3.reuse, RZ ;  /* 0x00000003c8327210 */ /* 0x080fe40007f9e0ff */
[----:B------:R-:W-:Y:S02]  /*21170*/  LEA.HI.X.SX32 R45, R207, R2, 0x1, P3 ;  /* 0x00000002cf2d7211 */ /* 0x000fe400018f0eff */
[----:B------:R-:W-:-:S02]  /*21180*/  IADD3 R48, P3, PT, R203, R3, RZ ;  /* 0x00000003cb307210 */ /* 0x000fc40007f7e0ff */
[-C--:B------:R-:W-:Y:S01]  /*21190*/  LEA.HI.X.SX32 R51, R200, R2.reuse, 0x1, P4 ;  /* 0x00000002c8337211 */ /* 0x080fe200020f0eff */
[----:B------:R-:W-:Y:S01]  /*211a0*/  VIADD R200, R202, UR31 ;  /* 0x0000001fcac87c36 */ /* 0x000fe20008000000 */
[-C--:B------:R-:W-:Y:S02]  /*211b0*/  LEA.HI.X.SX32 R49, R203, R2.reuse, 0x1, P3 ;  /* 0x00000002cb317211 */ /* 0x080fe400018f0eff */
[-C--:B------:R-:W-:Y:S01]  /*211c0*/  IADD3 R52, P3, PT, R201, R3.reuse, RZ ;  /* 0x00000003c9347210 */ /* 0x080fe20007f7e0ff */
[----:B-----5:R-:W-:Y:S01]  /*211d0*/  VIADD R203, R200, UR5 ;  /* 0x00000005c8cb7c36 */ /* 0x020fe20008000000 */
[-C--:B------:R-:W-:Y:S01]  /*211e0*/  IADD3 R54, P4, PT, R197, R3.reuse, RZ ;  /* 0x00000003c5367210 */ /* 0x080fe20007f9e0ff */
[----:B------:R-:W5:Y:S01]  /*211f0*/  LDCU UR5, c[0x0][0x3b8] ;  /* 0x00007700ff0577ac */ /* 0x000f620008000800 */
[-C--:B------:R-:W-:Y:S02]  /*21200*/  LEA.HI.X.SX32 R53, R201, R2.reuse, 0x1, P3 ;  /* 0x00000002c9357211 */ /* 0x080fe400018f0eff */
[----:B------:R-:W-:Y:S01]  /*21210*/  LEA.HI.X.SX32 R55, R197, R2, 0x1, P4 ;  /* 0x00000002c5377211 */ /* 0x000fe200020f0eff */
[----:B------:R-:W-:Y:S01]  /*21220*/  VIADD R197, R203, UR7 ;  /* 0x00000007cbc57c36 */ /* 0x000fe20008000000 */
[-C--:B------:R-:W-:Y:S01]  /*21230*/  IADD3 R56, P3, PT, R198, R3.reuse, RZ ;  /* 0x00000003c6387210 */ /* 0x080fe20007f7e0ff */
[----:B------:R-:W0:Y:S01]  /*21240*/  LDCU UR7, c[0x0][0x3b8] ;  /* 0x00007700ff0777ac */ /* 0x000e220008000800 */
[----:B------:R-:W-:-:S02]  /*21250*/  IADD3 R58, P4, PT, R196, R3, RZ ;  /* 0x00000003c43a7210 */ /* 0x000fc40007f9e0ff */
[-C--:B------:R-:W-:Y:S01]  /*21260*/  LEA.HI.X.SX32 R57, R198, R2.reuse, 0x1, P3 ;  /* 0x00000002c6397211 */ /* 0x080fe200018f0eff */
[----:B------:R-:W-:Y:S01]  /*21270*/  VIADD R198, R197, UR13 ;  /* 0x0000000dc5c67c36 */ /* 0x000fe20008000000 */
[-C--:B------:R-:W-:Y:S01]  /*21280*/  LEA.HI.X.SX32 R59, R196, R2.reuse, 0x1, P4 ;  /* 0x00000002c43b7211 */ /* 0x080fe200020f0eff */
[----:B------:R-:W0:Y:S02]  /*21290*/  LDCU UR13, c[0x0][0x3b8] ;  /* 0x00007700ff0d77ac */ /* 0x000e240008000800 */
[----:B------:R-:W-:Y:S01]  /*212a0*/  VIADD R196, R198, UR18 ;  /* 0x00000012c6c47c36 */ /* 0x000fe20008000000 */
[-C--:B------:R-:W-:Y:S02]  /*212b0*/  IADD3 R60, P3, PT, R204, R3.reuse, RZ ;  /* 0x00000003cc3c7210 */ /* 0x080fe40007f7e0ff */
[CC--:B------:R-:W-:Y:S01]  /*212c0*/  IADD3 R62, P4, PT, R199.reuse, R3.reuse, RZ ;  /* 0x00000003c73e7210 */ /* 0x0c0fe20007f9e0ff */
[----:B----4-:R-:W-:Y:S01]  /*212d0*/  VIADD R201, R196, UR9 ;  /* 0x00000009c4c97c36 */ /* 0x010fe20008000000 */
[-C--:B------:R-:W-:Y:S01]  /*212e0*/  LEA.HI.X.SX32 R61, R204, R2.reuse, 0x1, P3 ;  /* 0x00000002cc3d7211 */ /* 0x080fe200018f0eff */
[----:B------:R-:W4:Y:S01]  /*212f0*/  LDCU UR9, c[0x0][0x3b8] ;  /* 0x00007700ff0977ac */ /* 0x000f220008000800 */
[----:B------:R-:W-:Y:S01]  /*21300*/  LEA.HI.X.SX32 R63, R199, R2, 0x1, P4 ;  /* 0x00000002c73f7211 */ /* 0x000fe200020f0eff */
[----:B------:R-:W-:Y:S01]  /*21310*/  VIADD R199, R201, UR17 ;  /* 0x00000011c9c77c36 */ /* 0x000fe20008000000 */
[----:B------:R-:W-:-:S02]  /*21320*/  IADD3 R64, P3, PT, R202, R3, RZ ;  /* 0x00000003ca407210 */ /* 0x000fc40007f7e0ff */
[-C--:B------:R-:W-:Y:S02]  /*21330*/  IADD3 R66, P4, PT, R200, R3.reuse, RZ ;  /* 0x00000003c8427210 */ /* 0x080fe40007f9e0ff */
[-C--:B------:R-:W-:Y:S01]  /*21340*/  LEA.HI.X.SX32 R65, R202, R2.reuse, 0x1, P3 ;  /* 0x00000002ca417211 */ /* 0x080fe200018f0eff */
[----:B------:R-:W-:Y:S01]  /*21350*/  VIADD R202, R199, UR6 ;  /* 0x00000006c7ca7c36 */ /* 0x000fe20008000000 */
[-C--:B------:R-:W-:Y:S01]  /*21360*/  LEA.HI.X.SX32 R67, R200, R2.reuse, 0x1, P4 ;  /* 0x00000002c8437211 */ /* 0x080fe200020f0eff */
[----:B------:R-:W1:Y:S01]  /*21370*/  LDCU UR6, c[0x0][0x3b8] ;  /* 0x00007700ff0677ac */ /* 0x000e620008000800 */
[-C--:B------:R-:W-:Y:S01]  /*21380*/  IADD3 R248, P4, PT, R197, R3.reuse, RZ ;  /* 0x00000003c5f87210 */ /* 0x080fe20007f9e0ff */
[----:B------:R-:W-:Y:S01]  /*21390*/  VIADD R200, R202, UR12 ;  /* 0x0000000ccac87c36 */ /* 0x000fe20008000000 */
[----:B------:R-:W-:Y:S01]  /*213a0*/  IADD3 R250, P3, PT, R203, R3, RZ ;  /* 0x00000003cbfa7210 */ /* 0x000fe20007f7e0ff */
[----:B------:R-:W1:Y:S01]  /*213b0*/  LDCU UR12, c[0x0][0x3b8] ;  /* 0x00007700ff0c77ac */ /* 0x000e620008000800 */
[----:B------:R-:W-:-:S02]  /*213c0*/  LEA.HI.X.SX32 R249, R197, R2, 0x1, P4 ;  /* 0x00000002c5f97211 */ /* 0x000fc400020f0eff */
[----:B------:R-:W-:Y:S01]  /*213d0*/  LEA.HI.X.SX32 R251, R203, R2, 0x1, P3 ;  /* 0x00000002cbfb7211 */ /* 0x000fe200018f0eff */
[----:B0-----:R-:W-:Y:S01]  /*213e0*/  VIADD R203, R200, UR16 ;  /* 0x00000010c8cb7c36 */ /* 0x001fe20008000000 */
[----:B------:R-:W-:-:S04]  /*213f0*/  IADD3 R244, P4, PT, R196, R3, RZ ;  /* 0x00000003c4f47210 */ /* 0x000fc80007f9e0ff */
[----:B------:R-:W-:Y:S01]  /*21400*/  LEA.HI.X.SX32 R245, R196, R2, 0x1, P4 ;  /* 0x00000002c4f57211 */ /* 0x000fe200020f0eff */
[----:B--2---:R-:W-:Y:S01]  /*21410*/  VIADD R196, R203, UR11 ;  /* 0x0000000bcbc47c36 */ /* 0x004fe20008000000 */
[-C--:B------:R-:W-:Y:S01]  /*21420*/  IADD3 R246, P3, PT, R198, R3.reuse, RZ ;  /* 0x00000003c6f67210 */ /* 0x080fe20007f7e0ff */
[----:B------:R-:W0:Y:S02]  /*21430*/  LDCU UR11, c[0x0][0x3b8] ;  /* 0x00007700ff0b77ac */ /* 0x000e240008000800 */
[----:B------:R-:W-:Y:S01]  /*21440*/  VIADD R204, R196, UR15 ;  /* 0x0000000fc4cc7c36 */ /* 0x000fe20008000000 */
[----:B------:R-:W-:-:S03]  /*21450*/  IADD3 R240, P4, PT, R199, R3, RZ ;  /* 0x00000003c7f07210 */ /* 0x000fc60007f9e0ff */
[----:B------:R-:W-:Y:S01]  /*21460*/  VIADD R197, R204, UR4 ;  /* 0x00000004ccc57c36 */ /* 0x000fe20008000000 */
[-C--:B------:R-:W-:Y:S01]  /*21470*/  LEA.HI.X.SX32 R247, R198, R2.reuse, 0x1, P3 ;  /* 0x00000002c6f77211 */ /* 0x080fe200018f0eff */
[----:B------:R-:W2:Y:S01]  /*21480*/  LDCU UR4, c[0x0][0x3b8] ;  /* 0x00007700ff0477ac */ /* 0x000ea20008000800 */
[-C--:B------:R-:W-:Y:S01]  /*21490*/  LEA.HI.X.SX32 R241, R199, R2.reuse, 0x1, P4 ;  /* 0x00000002c7f17211 */ /* 0x080fe200020f0eff */
[----:B-1----:R-:W-:Y:S01]  /*214a0*/  VIADD R199, R197, UR8 ;  /* 0x00000008c5c77c36 */ /* 0x002fe20008000000 */
[-C--:B------:R-:W-:Y:S01]  /*214b0*/  IADD3 R242, P3, PT, R201, R3.reuse, RZ ;  /* 0x00000003c9f27210 */ /* 0x080fe20007f7e0ff */
[----:B------:R-:W1:Y:S01]  /*214c0*/  LDCU UR8, c[0x0][0x3b8] ;  /* 0x00007700ff0877ac */ /* 0x000e620008000800 */
[-C--:B------:R-:W-:Y:S01]  /*214d0*/  IADD3 R236, P4, PT, R200, R3.reuse, RZ ;  /* 0x00000003c8ec7210 */ /* 0x080fe20007f9e0ff */
[----:B---3--:R-:W-:Y:S01]  /*214e0*/  VIADD R198, R199, UR14 ;  /* 0x0000000ec7c67c36 */ /* 0x008fe20008000000 */
[----:B------:R-:W-:Y:S02]  /*214f0*/  LEA.HI.X.SX32 R243, R201, R2, 0x1, P3 ;  /* 0x00000002c9f37211 */ /* 0x000fe400018f0eff */
[----:B------:R-:W-:-:S02]  /*21500*/  IADD3 R238, P3, PT, R202, R3, RZ ;  /* 0x00000003caee7210 */ /* 0x000fc40007f7e0ff */
[-C--:B------:R-:W-:Y:S01]  /*21510*/  LEA.HI.X.SX32 R237, R200, R2.reuse, 0x1, P4 ;  /* 0x00000002c8ed7211 */ /* 0x080fe200020f0eff */
[----:B------:R-:W-:Y:S01]  /*21520*/  VIADD R200, R198, UR19 ;  /* 0x00000013c6c87c36 */ /* 0x000fe20008000000 */
[-C--:B------:R-:W-:Y:S02]  /*21530*/  IADD3 R232, P4, PT, R196, R3.reuse, RZ ;  /* 0x00000003c4e87210 */ /* 0x080fe40007f9e0ff */
[-C--:B------:R-:W-:Y:S02]  /*21540*/  LEA.HI.X.SX32 R239, R202, R2.reuse, 0x1, P3 ;  /* 0x00000002caef7211 */ /* 0x080fe400018f0eff */
[-C--:B------:R-:W-:Y:S02]  /*21550*/  IADD3 R234, P3, PT, R203, R3.reuse, RZ ;  /* 0x00000003cbea7210 */ /* 0x080fe40007f7e0ff */
[-C--:B------:R-:W-:Y:S01]  /*21560*/  LEA.HI.X.SX32 R233, R196, R2.reuse, 0x1, P4 ;  /* 0x00000002c4e97211 */ /* 0x080fe200020f0eff */
[----:B-----5:R-:W-:Y:S01]  /*21570*/  VIADD R196, R200, UR5 ;  /* 0x00000005c8c47c36 */ /* 0x020fe20008000000 */
[-C--:B------:R-:W-:Y:S01]  /*21580*/  IADD3 R228, P4, PT, R197, R3.reuse, RZ ;  /* 0x00000003c5e47210 */ /* 0x080fe20007f9e0ff */
[----:B------:R-:W3:Y:S01]  /*21590*/  LDCU UR5, c[0x0][0x3b8] ;  /* 0x00007700ff0577ac */ /* 0x000ee20008000800 */
[-C--:B------:R-:W-:Y:S01]  /*215a0*/  LEA.HI.X.SX32 R235, R203, R2.reuse, 0x1, P3 ;  /* 0x00000002cbeb7211 */ /* 0x080fe200018f0eff */
[----:B------:R-:W-:Y:S01]  /*215b0*/  VIADD R201, R196, UR7 ;  /* 0x00000007c4c97c36 */ /* 0x000fe20008000000 */
[----:B------:R-:W-:Y:S01]  /*215c0*/  IADD3 R230, P3, PT, R204, R3, RZ ;  /* 0x00000003cce67210 */ /* 0x000fe20007f7e0ff */
[----:B------:R-:W5:Y:S01]  /*215d0*/  LDCU UR7, c[0x0][0x3b8] ;  /* 0x00007700ff0777ac */ /* 0x000f620008000800 */
[----:B------:R-:W-:-:S02]  /*215e0*/  LEA.HI.X.SX32 R229, R197, R2, 0x1, P4 ;  /* 0x00000002c5e57211 */ /* 0x000fc400020f0eff */
[-C--:B------:R-:W-:Y:S01]  /*215f0*/  IADD3 R224, P4, PT, R198, R3.reuse, RZ ;  /* 0x00000003c6e07210 */ /* 0x080fe20007f9e0ff */
[----:B----4-:R-:W-:Y:S01]  /*21600*/  VIADD R197, R201, UR9 ;  /* 0x00000009c9c57c36 */ /* 0x010fe20008000000 */
[-C--:B------:R-:W-:Y:S02]  /*21610*/  LEA.HI.X.SX32 R231, R204, R2.reuse, 0x1, P3 ;  /* 0x00000002cce77211 */ /* 0x080fe400018f0eff */
[-C--:B------:R-:W-:Y:S02]  /*21620*/  IADD3 R226, P3, PT, R199, R3.reuse, RZ ;  /* 0x00000003c7e27210 */ /* 0x080fe40007f7e0ff */
[-C--:B------:R-:W-:Y:S01]  /*21630*/  LEA.HI.X.SX32 R225, R198, R2.reuse, 0x1, P4 ;  /* 0x00000002c6e17211 */ /* 0x080fe200020f0eff */
[----:B------:R-:W-:Y:S01]  /*21640*/  VIADD R198, R197, UR6 ;  /* 0x00000006c5c67c36 */ /* 0x000fe20008000000 */
[----:B------:R-:W-:Y:S01]  /*21650*/  IADD3 R220, P4, PT, R196, R3, RZ ;  /* 0x00000003c4dc7210 */ /* 0x000fe20007f9e0ff */
[----:B------:R-:W4:Y:S01]  /*21660*/  LDCU UR6, c[0x0][0x3b8] ;  /* 0x00007700ff0677ac */ /* 0x000f220008000800 */
[----:B------:R-:W-:-:S02]  /*21670*/  LEA.HI.X.SX32 R227, R199, R2, 0x1, P3 ;  /* 0x00000002c7e37211 */ /* 0x000fc400018f0eff */
[-C--:B------:R-:W-:Y:S02]  /*21680*/  IADD3 R222, P3, PT, R200, R3.reuse, RZ ;  /* 0x00000003c8de7210 */ /* 0x080fe40007f7e0ff */
[-C--:B------:R-:W-:Y:S01]  /*21690*/  LEA.HI.X.SX32 R221, R196, R2.reuse, 0x1, P4 ;  /* 0x00000002c4dd7211 */ /* 0x080fe200020f0eff */
[----:B------:R-:W-:Y:S01]  /*216a0*/  VIADD R196, R198, UR12 ;  /* 0x0000000cc6c47c36 */ /* 0x000fe20008000000 */
[-C--:B------:R-:W-:Y:S02]  /*216b0*/  LEA.HI.X.SX32 R223, R200, R2.reuse, 0x1, P3 ;  /* 0x00000002c8df7211 */ /* 0x080fe400018f0eff */
[-C--:B------:R-:W-:Y:S01]  /*216c0*/  IADD3 R218, P3, PT, R201, R3.reuse, RZ ;  /* 0x00000003c9da7210 */ /* 0x080fe20007f7e0ff */
[----:B0-----:R-:W-:Y:S01]  /*216d0*/  VIADD R199, R196, UR11 ;  /* 0x0000000bc4c77c36 */ /* 0x001fe20008000000 */
[----:B------:R-:W-:Y:S02]  /*216e0*/  IADD3 R216, P4, PT, R197, R3, RZ ;  /* 0x00000003c5d87210 */ /* 0x000fe40007f9e0ff */
[----:B------:R-:W-:-:S02]  /*216f0*/  LEA.HI.X.SX32 R219, R201, R2, 0x1, P3 ;  /* 0x00000002c9db7211 */ /* 0x000fc400018f0eff */
[-C--:B------:R-:W-:Y:S01]  /*21700*/  LEA.HI.X.SX32 R217, R197, R2.reuse, 0x1, P4 ;  /* 0x00000002c5d97211 */ /* 0x080fe200020f0eff */
[----:B--2---:R-:W-:Y:S01]  /*21710*/  VIADD R197, R199, UR4 ;  /* 0x00000004c7c57c36 */ /* 0x004fe20008000000 */
[-C--:B------:R-:W-:Y:S01]  /*21720*/  IADD3 R214, P3, PT, R198, R3.reuse, RZ ;  /* 0x00000003c6d67210 */ /* 0x080fe20007f7e0ff */
[----:B------:R-:W0:Y:S01]  /*21730*/  LDCU UR4, c[0x0][0x3b8] ;  /* 0x00007700ff0477ac */ /* 0x000e220008000800 */
[-C--:B------:R-:W-:Y:S02]  /*21740*/  IADD3 R212, P4, PT, R196, R3.reuse, RZ ;  /* 0x00000003c4d47210 */ /* 0x080fe40007f9e0ff */
[-C--:B------:R-:W-:Y:S01]  /*21750*/  LEA.HI.X.SX32 R215, R198, R2.reuse, 0x1, P3 ;  /* 0x00000002c6d77211 */ /* 0x080fe200018f0eff */
[----:B-1----:R-:W-:Y:S01]  /*21760*/  VIADD R198, R197, UR8 ;  /* 0x00000008c5c67c36 */ /* 0x002fe20008000000 */
[----:B------:R-:W-:Y:S01]  /*21770*/  LEA.HI.X.SX32 R213, R196, R2, 0x1, P4 ;  /* 0x00000002c4d57211 */ /* 0x000fe200020f0eff */
[----:B------:R-:W1:Y:S01]  /*21780*/  LDCU UR8, c[0x0][0x39c] ;  /* 0x00007380ff0877ac */ /* 0x000e620008000800 */
[-C--:B------:R-:W-:Y:S01]  /*21790*/  IADD3 R210, P3, PT, R199, R3.reuse, RZ ;  /* 0x00000003c7d27210 */ /* 0x080fe20007f7e0ff */
[----:B------:R-:W-:Y:S01]  /*217a0*/  VIADD R196, R198, UR13 ;  /* 0x0000000dc6c47c36 */ /* 0x000fe20008000000 */
[----:B------:R-:W-:-:S02]  /*217b0*/  IADD3 R208, P4, PT, R197, R3, RZ ;  /* 0x00000003c5d07210 */ /* 0x000fc40007f9e0ff */
[-C--:B------:R-:W-:Y:S01]  /*217c0*/  LEA.HI.X.SX32 R211, R199, R2.reuse, 0x1, P3 ;  /* 0x00000002c7d37211 */ /* 0x080fe200018f0eff */
[C---:B---3--:R-:W-:Y:S01]  /*217d0*/  VIADD R199, R196.reuse, UR5 ;  /* 0x00000005c4c77c36 */ /* 0x048fe20008000000 */
[-C--:B------:R-:W-:Y:S01]  /*217e0*/  LEA.HI.X.SX32 R209, R197, R2.reuse, 0x1, P4 ;  /* 0x00000002c5d17211 */ /* 0x080fe200020f0eff */
[----:B------:R-:W2:Y:S01]  /*217f0*/  LDCU UR5, c[0x0][0x39c] ;  /* 0x00007380ff0577ac */ /* 0x000ea20008000800 */
[-C--:B------:R-:W-:Y:S01]  /*21800*/  IADD3 R204, P4, PT, R196, R3.reuse, RZ ;  /* 0x00000003c4cc7210 */ /* 0x080fe20007f9e0ff */
[----:B----4-:R-:W-:Y:S01]  /*21810*/  VIADD R197, R199, UR6 ;  /* 0x00000006c7c57c36 */ /* 0x010fe20008000000 */
[-C--:B------:R-:W-:Y:S01]  /*21820*/  IADD3 R206, P3, PT, R198, R3.reuse, RZ ;  /* 0x00000003c6ce7210 */ /* 0x080fe20007f7e0ff */
[----:B------:R-:W3:Y:S01]  /*21830*/  LDCU UR6, c[0x0][0x39c] ;  /* 0x00007380ff0677ac */ /* 0x000ee20008000800 */
[-C--:B------:R-:W-:Y:S01]  /*21840*/  LEA.HI.X.SX32 R205, R196, R2.reuse, 0x1, P4 ;  /* 0x00000002c4cd7211 */ /* 0x080fe200020f0eff */
[C---:B-----5:R-:W-:Y:S01]  /*21850*/  VIADD R252, R197.reuse, UR7 ;  /* 0x00000007c5fc7c36 */ /* 0x060fe20008000000 */
[-C--:B------:R-:W-:Y:S01]  /*21860*/  IADD3 R200, P4, PT, R197, R3.reuse, RZ ;  /* 0x00000003c5c87210 */ /* 0x080fe20007f9e0ff */
[----:B------:R-:W4:Y:S01]  /*21870*/  LDCU UR7, c[0x0][0x39c] ;  /* 0x00007380ff0777ac */ /* 0x000f220008000800 */
[-C--:B------:R-:W-:Y:S01]  /*21880*/  LEA.HI.X.SX32 R207, R198, R2.reuse, 0x1, P3 ;  /* 0x00000002c6cf7211 */ /* 0x080fe200018f0eff */
[----:B0-----:R-:W-:Y:S01]  /*21890*/  VIADD R132, R252, UR4 ;  /* 0x00000004fc847c36 */ /* 0x001fe20008000000 */
[----:B------:R-:W-:Y:S01]  /*218a0*/  IADD3 R202, P3, PT, R199, R3, RZ ;  /* 0x00000003c7ca7210 */ /* 0x000fe20007f7e0ff */
[----:B------:R-:W0:Y:S01]  /*218b0*/  LDCU UR4, c[0x0][0x39c] ;  /* 0x00007380ff0477ac */ /* 0x000e220008000800 */
[-C--:B------:R-:W-:Y:S01]  /*218c0*/  LEA.HI.X.SX32 R201, R197, R2.reuse, 0x1, P4 ;  /* 0x00000002c5c97211 */ /* 0x080fe200020f0eff */
[----:B------:R-:W-:Y:S01]  /*218d0*/  VIADD R197, R0, 0xd3 ;  /* 0x000000d300c57836 */ /* 0x000fe20000000000 */
[----:B------:R-:W-:-:S02]  /*218e0*/  LEA.HI.X.SX32 R203, R199, R2, 0x1, P3 ;  /* 0x00000002c7cb7211 */ /* 0x000fc400018f0eff */
[-C--:B------:R-:W-:Y:S02]  /*218f0*/  IADD3 R198, P3, PT, R252, R3.reuse, RZ ;  /* 0x00000003fcc67210 */ /* 0x080fe40007f7e0ff */
[----:B------:R-:W-:Y:S02]  /*21900*/  IADD3 R196, P4, PT, R132, R3, RZ ;  /* 0x0000000384c47210 */ /* 0x000fe40007f9e0ff */
[----:B-1----:R-:W-:Y:S02]  /*21910*/  ISETP.LT.AND P5, PT, R197, UR8, !P0 ;  /* 0x00000008c5007c0c */ /* 0x002fe4000c7a1270 */
[-C--:B------:R-:W-:Y:S02]  /*21920*/  LEA.HI.X.SX32 R199, R252, R2.reuse, 0x1, P3 ;  /* 0x00000002fcc77211 */ /* 0x080fe400018f0eff */
[----:B------:R-:W-:Y:S01]  /*21930*/  LEA.HI.X.SX32 R197, R132, R2, 0x1, P4 ;  /* 0x0000000284c57211 */ /* 0x000fe200020f0eff */
[C---:B------:R-:W-:Y:S02]  /*21940*/  VIADD R2, R0.reuse, 0xd4 ;  /* 0x000000d400027836 */ /* 0x040fe40000000000 */
[----:B------:R-:W-:Y:S01]  /*21950*/  VIADD R3, R0, 0xd5 ;  /* 0x000000d500037836 */ /* 0x000fe20000000000 */
[----:B------:R-:W-:-:S02]  /*21960*/  PRMT R252, R133, 0x9910, RZ ;  /* 0x0000991085fc7816 */ /* 0x000fc400000000ff */
[----:B------:R-:W5:Y:S01]  /*21970*/  LDL.LU.64 R132, [R1+0x9f8] ;  /* 0x0009f80001847983 */ /* 0x000f620000300a00 */
[----:B--2---:R-:W-:Y:S01]  /*21980*/  ISETP.LT.AND P4, PT, R2, UR5, !P0 ;  /* 0x0000000502007c0c */ /* 0x004fe2000c781270 */
[----:B------:R-:W1:Y:S01]  /*21990*/  LDCU UR5, c[0x0][0x39c] ;  /* 0x00007380ff0577ac */ /* 0x000e620008000800 */
[----:B---3--:R-:W-:Y:S01]  /*219a0*/  ISETP.LT.AND P3, PT, R3, UR6, !P0 ;  /* 0x0000000603007c0c */ /* 0x008fe2000c761270 */
[----:B------:R-:W2:Y:S01]  /*219b0*/  LDL.LU R2, [R1+0x14c] ;  /* 0x00014c0001027983 */ /* 0x000ea20000300800 */
[----:B------:R-:W-:Y:S01]  /*219c0*/  SHF.R.S32.HI R252, RZ, 0x8, R252 ;  /* 0x00000008fffc7819 */ /* 0x000fe200000114fc */
[----:B------:R-:W3:Y:S02]  /*219d0*/  LDCU UR6, c[0x0][0x39c] ;  /* 0x00007380ff0677ac */ /* 0x000ee40008000800 */
[----:B------:R-:W2:Y:S04]  /*219e0*/  LDL.LU R3, [R1+0x148] ;  /* 0x0001480001037983 */ /* 0x000ea80000300800 */
[----:B------:R0:W-:Y:S04]  /*219f0*/  @P1 STG.E.U8 desc[UR24][R140.64], R252 ;  /* 0x000000fc8c001986 */ /* 0x0001e8000c101118 */
[----:B0-----:R-:W3:Y:S01]  /*21a00*/  LDL.LU.64 R140, [R1+0x9f0] ;  /* 0x0009f000018c7983 */ /* 0x001ee20000300a00 */
[----:B--2---:R-:W-:Y:S01]  /*21a10*/  F2FP.SATFINITE.E4M3.F32.PACK_AB_MERGE_C R3, R2, R3, RZ ;  /* 0x000000030203723e */ /* 0x004fe200048070ff */
[----:B------:R-:W-:-:S05]  /*21a20*/  VIADD R2, R0, 0xd6 ;  /* 0x000000d600027836 */ /* 0x000fca0000000000 */
[----:B------:R-:W-:Y:S01]  /*21a30*/  ISETP.LT.AND P1, PT, R2, UR4, !P0 ;  /* 0x0000000402007c0c */ /* 0x000fe2000c721270 */
[----:B------:R-:W0:Y:S01]  /*21a40*/  LDCU UR4, c[0x0][0x39c] ;  /* 0x00007380ff0477ac */ /* 0x000e220008000800 */
[----:B------:R-:W-:Y:S01]  /*21a50*/  VIADD R2, R0, 0xd7 ;  /* 0x000000d700027836 */ /* 0x000fe20000000000 */
[----:B------:R-:W-:Y:S01]  /*21a60*/  PRMT R252, R3, 0x9910, RZ ;  /* 0x0000991003fc7816 */ /* 0x000fe200000000ff */
[----:B------:R2:W-:Y:S03]  /*21a70*/  @P6 STG.E.U8 desc[UR24][R138.64], R3 ;  /* 0x000000038a006986 */ /* 0x0005e6000c101118 */
[----:B----4-:R-:W-:Y:S01]  /*21a80*/  ISETP.LT.AND P6, PT, R2, UR7, !P0 ;  /* 0x0000000702007c0c */ /* 0x010fe2000c7c1270 */
[----:B------:R-:W-:Y:S01]  /*21a90*/  VIADD R2, R0, 0xd8 ;  /* 0x000000d800027836 */ /* 0x000fe20000000000 */
[----:B------:R-:W-:Y:S01]  /*21aa0*/  SHF.R.S32.HI R252, RZ, 0x8, R252 ;  /* 0x00000008fffc7819 */ /* 0x000fe200000114fc */
[----:B------:R-:W4:Y:S04]  /*21ab0*/  LDCU UR7, c[0x0][0x39c] ;  /* 0x00007380ff0777ac */ /* 0x000f280008000800 */
[----:B------:R0:W-:Y:S01]  /*21ac0*/  @P5 STG.E.U8 desc[UR24][R136.64], R252 ;  /* 0x000000fc88005986 */ /* 0x0001e2000c101118 */
[----:B--2---:R-:W-:-:S02]  /*21ad0*/  F2FP.SATFINITE.E4M3.F32.PACK_AB_MERGE_C R3, R143, R142, RZ ;  /* 0x0000008e8f03723e */ /* 0x004fc400048070ff */
[----:B-1----:R-:W-:Y:S01]  /*21ae0*/  ISETP.LT.AND P5, PT, R2, UR5, !P0 ;  /* 0x0000000502007c0c */ /* 0x002fe2000c7a1270 */
[----:B------:R-:W2:Y:S01]  /*21af0*/  LDL.LU.64 R138, [R1+0x9e8] ;  /* 0x0009e800018a7983 */ /* 0x000ea20000300a00 */
[----:B------:R-:W-:Y:S01]  /*21b00*/  VIADD R2, R0, 0xd9 ;  /* 0x000000d900027836 */ /* 0x000fe20000000000 */
[----:B------:R-:W1:Y:S02]  /*21b10*/  LDCU UR5, c[0x0][0x39c] ;  /* 0x00007380ff0577ac */ /* 0x000e640008000800 */
[----:B------:R4:W-:Y:S01]  /*21b20*/  @P4 STG.E.U8 desc[UR24][R134.64], R3 ;  /* 0x0000000386004986 */ /* 0x0009e2000c101118 */
[----:B0-----:R-:W-:-:S03]  /*21b30*/  PRMT R252, R3, 0x9910, RZ ;  /* 0x0000991003fc7816 */ /* 0x001fc600000000ff */
[----:B------:R-:W2:Y:S01]  /*21b40*/  LDL.LU.64 R136, [R1+0x9e0] ;  /* 0x0009e00001887983 */ /* 0x000ea20000300a00 */
[----:B------:R-:W-:Y:S01]  /*21b50*/  ISETP.LT.AND P4, PT, R2, UR4, !P0 ;  /* 0x0000000402007c0c */ /* 0x000fe2000c781270 */
[----:B------:R-:W0:Y:S02]  /*21b60*/  LDCU UR4, c[0x0][0x39c] ;  /* 0x00007380ff0477ac */ /* 0x000e240008000800 */
[----:B----4-:R-:W4:Y:S04]  /*21b70*/  LDL.LU R3, [R1+0x15c] ;  /* 0x00015c0001037983 */ /* 0x010f280000300800 */
[----:B------:R-:W2:Y:S04]  /*21b80*/  LDL.LU R142, [R1+0x168] ;  /* 0x00016800018e7983 */ /* 0x000ea80000300800 */
[----:B------:R-:W2:Y:S04]  /*21b90*/  LDL.LU R143, [R1+0x16c] ;  /* 0x00016c00018f7983 */ /* 0x000ea80000300800 */
[----:B------:R-:W2:Y:S04]  /*21ba0*/  LDL.LU.64 R134, [R1+0x9d8] ;  /* 0x0009d80001867983 */ /* 0x000ea80000300a00 */
[----:B------:R-:W4:Y:S01]  /*21bb0*/  LDL.LU R2, [R1+0x158] ;  /* 0x0001580001027983 */ /* 0x000f220000300800 */
[----:B------:R-:W-:-:S05]  /*21bc0*/  SHF.R.S32.HI R252, RZ, 0x8, R252 ;  /* 0x00000008fffc7819 */ /* 0x000fca00000114fc */
[----:B-----5:R5:W-:Y:S04]  /*21bd0*/  @P3 STG.E.U8 desc[UR24][R132.64], R252 ;  /* 0x000000fc84003986 */ /* 0x020be8000c101118 */
[----:B-----5:R-:W5:Y:S01]  /*21be0*/  LDL.LU.64 R132, [R1+0x9d0] ;  /* 0x0009d00001847983 */ /* 0x020f620000300a00 */
[----:B----4-:R-:W-:Y:S01]  /*21bf0*/  F2FP.SATFINITE.E4M3.F32.PACK_AB_MERGE_C R3, R3, R2, RZ ;  /* 0x000000020303723e */ /* 0x010fe200048070ff */
[----:B------:R-:W-:-:S05]  /*21c00*/  VIADD R2, R0, 0xda ;  /* 0x000000da00027836 */ /* 0x000fca0000000000 */
[----:B---3--:R-:W-:Y:S01]  /*21c10*/  ISETP.LT.AND P3, PT, R2, UR6, !P0 ;  /* 0x0000000602007c0c */ /* 0x008fe2000c761270 */
[----:B------:R-:W-:Y:S01]  /*21c20*/  VIADD R2, R0, 0xdb ;  /* 0x000000db00027836 */ /* 0x000fe20000000000 */
[----:B------:R-:W-:Y:S01]  /*21c30*/  PRMT R252, R3, 0x9910, RZ ;  /* 0x0000991003fc7816 */ /* 0x000fe200000000ff */
[----:B------:R3:W-:Y:S01]  /*21c40*/  @P1 STG.E.U8 desc[UR24][R140.64], R3 ;  /* 0x000000038c001986 */ /* 0x0007e2000c101118 */
[----:B------:R-:W4:Y:S02]  /*21c50*/  LDCU UR6, c[0x0][0x39c] ;  /* 0x00007380ff0677ac */ /* 0x000f240008000800 */
[----:B-1----:R-:W-:Y:S02]  /*21c60*/  ISETP.LT.AND P1, PT, R2, UR5, !P0 ;  /* 0x0000000502007c0c */ /* 0x002fe4000c721270 */
[----:B------:R-:W-:Y:S01]  /*21c70*/  SHF.R.S32.HI R252, RZ, 0x8, R252 ;  /* 0x00000008fffc7819 */ /* 0x000fe200000114fc */
[----:B------:R-:W1:Y:S01]  /*21c80*/  LDCU UR5, c[0x0][0x39c] ;  /* 0x00007380ff0577ac */ /* 0x000e620008000800 */
[----:B---3--:R-:W3:Y:S04]  /*21c90*/  LDL.LU R3, [R1+0x164] ;  /* 0x0001640001037983 */ /* 0x008ee80000300800 */
[----:B------:R-:W3:Y:S04]  /*21ca0*/  LDL.LU.64 R140, [R1+0x9c8] ;  /* 0x0009c800018c7983 */ /* 0x000ee80000300a00 */
[----:B------:R-:W3:Y:S04]  /*21cb0*/  LDL.LU R2, [R1+0x160] ;  /* 0x0001600001027983 */ /* 0x000ee80000300800 */
[----:B--2---:R2:W-:Y:S04]  /*21cc0*/  @P6 STG.E.U8 desc[UR24][R138.64], R252 ;  /* 0x000000fc8a006986 */ /* 0x0045e8000c101118 */
[----:B--2---:R-:W2:Y:S01]  /*21cd0*/  LDL.LU.64 R138, [R1+0x9c0] ;  /* 0x0009c000018a7983 */ /* 0x004ea20000300a00 */
[----:B---3--:R-:W-:Y:S01]  /*21ce0*/  F2FP.SATFINITE.E4M3.F32.PACK_AB_MERGE_C R3, R3, R2, RZ ;  /* 0x000000020303723e */ /* 0x008fe200048070ff */
[----:B------:R-:W-:-:S05]  /*21cf0*/  VIADD R2, R0, 0xdc ;  /* 0x000000dc00027836 */ /* 0x000fca0000000000 */
[----:B0-----:R-:W-:Y:S01]  /*21d00*/  ISETP.LT.AND P6, PT, R2, UR4, !P0 ;  /* 0x0000000402007c0c */ /* 0x001fe2000c7c1270 */
        /* <DEDUP_REMOVED lines=9> */
[----:B---3--:R-:W-:-:S02]  /*21da0*/  F2FP.SATFINITE.E4M3.F32.PACK_AB_MERGE_C R3, R143, R142, RZ ;  /* 0x0000008e8f03723e */ /* 0x008fc400048070ff */
[----:B-1----:R-:W-:Y:S01]  /*21db0*/  ISETP.LT.AND P4, PT, R2, UR5, !P0 ;  /* 0x0000000502007c0c */ /* 0x002fe2000c781270 */
[----:B------:R-:W3:Y:S01]  /*21dc0*/  LDL.LU.64 R136, [R1+0x9b8] ;  /* 0x0009b80001887983 */ /* 0x000ee20000300a00 */
[----:B------:R-:W-:Y:S01]  /*21dd0*/  VIADD R2, R0, 0xdf ;  /* 0x000000df00027836 */ /* 0x000fe20000000000 */
[----:B------:R-:W1:Y:S02]  /*21de0*/  LDCU UR5, c[0x0][0x39c] ;  /* 0x00007380ff0577ac */ /* 0x000e640008000800 */
[----:B-----5:R5:W-:Y:S01]  /*21df0*/  @P3 STG.E.U8 desc[UR24][R132.64], R3 ;  /* 0x0000000384003986 */ /* 0x020be2000c101118 */
[----:B0-----:R-:W-:-:S03]  /*21e00*/  PRMT R252, R3, 0x9910, RZ ;  /* 0x0000991003fc7816 */ /* 0x001fc600000000ff */
[----:B------:R-:W2:Y:S01]  /*21e10*/  LDL.LU.64 R134, [R1+0x9b0] ;  /* 0x0009b00001867983 */ /* 0x000ea20000300a00 */
[----:B------:R-:W-:Y:S01]  /*21e20*/  ISETP.LT.AND P3, PT, R2, UR4, !P0 ;  /* 0x0000000402007c0c */ /* 0x000fe2000c761270 */
[----:B------:R-:W0:Y:S02]  /*21e30*/  LDCU UR4, c[0x0][0x39c] ;  /* 0x00007380ff0477ac */ /* 0x000e240008000800 */
[----:B-----5:R-:W5:Y:S04]  /*21e40*/  LDL.LU R3, [R1+0x174] ;  /* 0x0001740001037983 */ /* 0x020f680000300800 */
[----:B------:R-:W2:Y:S04]  /*21e50*/  LDL.LU R142, [R1+0x180] ;  /* 0x00018000018e7983 */ /* 0x000ea80000300800 */
[----:B------:R-:W2:Y:S04]  /*21e60*/  LDL.LU R143, [R1+0x184] ;  /* 0x00018400018f7983 */ /* 0x000ea80000300800 */
[----:B------:R-:W2:Y:S04]  /*21e70*/  LDL.LU.64 R132, [R1+0x9a8] ;  /* 0x0009a80001847983 */ /* 0x000ea80000300a00 */
[----:B------:R-:W5:Y:S01]  /*21e80*/  LDL.LU R2, [R1+0x170] ;  /* 0x0001700001027983 */ /* 0x000f620000300800 */
[----:B------:R-:W-:-:S05]  /*21e90*/  SHF.R.S32.HI R252, RZ, 0x8, R252 ;  /* 0x00000008fffc7819 */ /* 0x000fca00000114fc */
[----:B------:R0:W-:Y:S04]  /*21ea0*/  @P1 STG.E.U8 desc[UR24][R140.64], R252 ;  /* 0x000000fc8c001986 */ /* 0x0001e8000c101118 */
[----:B0-----:R-:W3:Y:S01]  /*21eb0*/  LDL.LU.64 R140, [R1+0x9a0] ;  /* 0x0009a000018c7983 */ /* 0x001ee20000300a00 */
[----:B-----5:R-:W-:Y:S01]  /*21ec0*/  F2FP.SATFINITE.E4M3.F32.PACK_AB_MERGE_C R3, R3, R2, RZ ;  /* 0x000000020303723e */ /* 0x020fe200048070ff */
[----:B------:R-:W-:-:S05]  /*21ed0*/  VIADD R2, R0, 0xe0 ;  /* 0x000000e000027836 */ /* 0x000fca0000000000 */
[----:B----4-:R-:W-:Y:S01]  /*21ee0*/  ISETP.LT.AND P1, PT, R2, UR6, !P0 ;  /* 0x0000000602007c0c */ /* 0x010fe2000c721270 */
[----:B------:R-:W-:Y:S01]  /*21ef0*/  VIADD R2, R0, 0xe1 ;  /* 0x000000e100027836 */ /* 0x000fe20000000000 */
[----:B------:R-:W-:Y:S01]  /*21f00*/  PRMT R252, R3, 0x9910, RZ ;  /* 0x0000991003fc7816 */ /* 0x000fe200000000ff */
[----:B--2---:R0:W-:Y:S01]  /*21f10*/  @P6 STG.E.U8 desc[UR24][R138.64], R3 ;  /* 0x000000038a006986 */ /* 0x0041e2000c101118 */
[----:B------:R-:W2:Y:S02]  /*21f20*/  LDCU UR6, c[0x0][0x39c] ;  /* 0x00007380ff0677ac */ /* 0x000ea40008000800 */
[----:B-1----:R-:W-:Y:S02]  /*21f30*/  ISETP.LT.AND P6, PT, R2, UR5, !P0 ;  /* 0x0000000502007c0c */ /* 0x002fe4000c7c1270 */
[----:B------:R-:W-:Y:S01]  /*21f40*/  SHF.R.S32.HI R252, RZ, 0x8, R252 ;  /* 0x00000008fffc7819 */ /* 0x000fe200000114fc */
[----:B------:R-:W1:Y:S01]  /*21f50*/  LDCU UR5, c[0x0][0x39c] ;  /* 0x00007380ff0577ac */ /* 0x000e620008000800 */
[----:B0-----:R-:W4:Y:S04]  /*21f60*/  LDL.LU R3, [R1+0x17c] ;  /* 0x00017c0001037983 */ /* 0x001f280000300800 */
[----:B------:R-:W5:Y:S04]  /*21f70*/  LDL.LU.64 R138, [R1+0x998] ;  /* 0x00099800018a7983 */ /* 0x000f680000300a00 */
[----:B------:R-:W4:Y:S04]  /*21f80*/  LDL.LU R2, [R1+0x178] ;  /* 0x0001780001027983 */ /* 0x000f280000300800 */
[----:B---3--:R0:W-:Y:S04]  /*21f90*/  @P5 STG.E.U8 desc[UR24][R136.64], R252 ;  /* 0x000000fc88005986 */ /* 0x0081e8000c101118 */
[----:B0-----:R-:W3:Y:S01]  /*21fa0*/  LDL.LU.64 R136, [R1+0x990] ;  /* 0x0009900001887983 */ /* 0x001ee20000300a00 */
[----:B----4-:R-:W-:Y:S01]  /*21fb0*/  F2FP.SATFINITE.E4M3.F32.PACK_AB_MERGE_C R3, R3, R2, RZ ;  /* 0x000000020303723e */ /* 0x010fe200048070ff */
[----:B------:R-:W-:-:S05]  /*21fc0*/  VIADD R2, R0, 0xe2 ;  /* 0x000000e200027836 */ /* 0x000fca0000000000 */
[----:B------:R-:W-:Y:S01]  /*21fd0*/  ISETP.LT.AND P5, PT, R2, UR4, !P0 ;  /* 0x0000000402007c0c */ /* 0x000fe2000c7a1270 */
[----:B------:R-:W0:Y:S01]  /*21fe0*/  LDCU UR4, c[0x0][0x39c] ;  /* 0x00007380ff0477ac */ /* 0x000e220008000800 */
[----:B------:R-:W-:Y:S01]  /*21ff0*/  VIADD R2, R0, 0xe3 ;  /* 0x000000e300027836 */ /* 0x000fe20000000000 */
[----:B------:R-:W-:Y:S01]  /*22000*/  PRMT R252, R3, 0x9910, RZ ;  /* 0x0000991003fc7816 */ /* 0x000fe200000000ff */
[----:B------:R4:W-:Y:S03]  /*22010*/  @P4 STG.E.U8 desc[UR24][R134.64], R3 ;  /* 0x0000000386004986 */ /* 0x0009e6000c101118 */
[----:B--2---:R-:W-:Y:S01]  /*22020*/  ISETP.LT.AND P4, PT, R2, UR6, !P0 ;  /* 0x0000000602007c0c */ /* 0x004fe2000c781270 */
[----:B------:R-:W-:Y:S01]  /*22030*/  VIADD R2, R0, 0xe4 ;  /* 0x000000e400027836 */ /* 0x000fe20000000000 */
[----:B------:R-:W-:Y:S01]  /*22040*/  SHF.R.S32.HI R252, RZ, 0x8, R252 ;  /* 0x00000008fffc7819 */ /* 0x000fe200000114fc */
[----:B------:R-:W2:Y:S04]  /*22050*/  LDCU UR6, c[0x0][0x39c] ;  /* 0x00007380ff0677ac */ /* 0x000ea80008000800 */
[----:B------:R0:W-:Y:S01]  /*22060*/  @P3 STG.E.U8 desc[UR24][R132.64], R252 ;  /* 0x000000fc84003986 */ /* 0x0001e2000c101118 */
[----:B----4-:R-:W-:-:S02]  /*22070*/  F2FP.SATFINITE.E4M3.F32.PACK_AB_MERGE_C R3, R143, R142, RZ ;  /* 0x0000008e8f03723e */ /* 0x010fc400048070ff */
[----:B-1----:R-:W-:Y:S01]  /*22080*/  ISETP.LT.AND P3, PT, R2, UR5, !P0 ;  /* 0x0000000502007c0c */ /* 0x002fe2000c761270 */
[----:B------:R-:W4:Y:S01]  /*22090*/  LDL.LU.64 R134, [R1+0x988] ;  /* 0x0009880001867983 */ /* 0x000f220000300a00 */
[----:B------:R-:W-:Y:S01]  /*220a0*/  VIADD R2, R0, 0xe5 ;  /* 0x000000e500027836 */ /* 0x000fe20000000000 */
[----:B------:R-:W1:Y:S02]  /*220b0*/  LDCU UR5, c[0x0][0x39c] ;  /* 0x00007380ff0577ac */ /* 0x000e640008000800 */
[----:B------:R2:W-:Y:S01]  /*220c0*/  @P1 STG.E.U8 desc[UR24][R140.64], R3 ;  /* 0x000000038c001986 */ /* 0x0005e2000c101118 */
[----:B0-----:R-:W-:-:S03]  /*220d0*/  PRMT R252, R3, 0x9910, RZ ;  /* 0x0000991003fc7816 */ /* 0x001fc600000000ff */
[----:B------:R-:W3:Y:S01]  /*220e0*/  LDL.LU.64 R132, [R1+0x980] ;  /* 0x0009800001847983 */ /* 0x000ee20000300a00 */
[----:B------:R-:W-:Y:S01]  /*220f0*/  ISETP.LT.AND P1, PT, R2, UR4, !P0 ;  /* 0x0000000402007c0c */ /* 0x000fe2000c721270 */
[----:B------:R-:W0:Y:S02]  /*22100*/  LDCU UR4, c[0x0][0x39c] ;  /* 0x00007380ff0477ac */ /* 0x000e240008000800 */
[----:B--2---:R-:W2:Y:S04]  /*22110*/  LDL.LU R3, [R1+0x18c] ;  /* 0x00018c0001037983 */ /* 0x004ea80000300800 */
[----:B------:R-:W2:Y:S04]  /*22120*/  LDL.LU R142, [R1+0x198] ;  /* 0x00019800018e7983 */ /* 0x000ea80000300800 */
[----:B------:R-:W2:Y:S04]  /*22130*/  LDL.LU R143, [R1+0x19c] ;  /* 0x00019c00018f7983 */ /* 0x000ea80000300800 */
[----:B------:R-:W2:Y:S04]  /*22140*/  LDL.LU.64 R140, [R1+0x978] ;  /* 0x00097800018c7983 */ /* 0x000ea80000300a00 */
[----:B------:R-:W2:Y:S01]  /*22150*/  LDL.LU R2, [R1+0x188] ;  /* 0x0001880001027983 */ /* 0x000ea20000300800 */
[----:B------:R-:W-:-:S05]  /*22160*/  SHF.R.S32.HI R252, RZ, 0x8, R252 ;  /* 0x00000008fffc7819 */ /* 0x000fca00000114fc */
[----:B-----5:R5:W-:Y:S04]  /*22170*/  @P6 STG.E.U8 desc[UR24][R138.64], R252 ;  /* 0x000000fc8a006986 */ /* 0x020be8000c101118 */
[----:B-----5:R-:W5:Y:S01]  /*22180*/  LDL.LU.64 R138, [R1+0x970] ;  /* 0x00097000018a7983 */ /* 0x020f620000300a00 */
[----:B--2---:R-:W-:Y:S01]  /*22190*/  F2FP.SATFINITE.E4M3.F32.PACK_AB_MERGE_C R3, R3, R2, RZ ;  /* 0x000000020303723e */ /* 0x004fe200048070ff */
[----:B------:R-:W-:-:S05]  /*221a0*/  VIADD R2, R0, 0xe6 ;  /* 0x000000e600027836 */ /* 0x000fca0000000000 */
[----:B------:R-:W-:Y:S01]  /*221b0*/  ISETP.LT.AND P6, PT, R2, UR6, !P0 ;  /* 0x0000000602007c0c */ /* 0x000fe2000c7c1270 */
[----:B------:R-:W-:Y:S01]  /*221c0*/  VIADD R2, R0, 0xe7 ;  /* 0x000000e700027836 */ /* 0x000fe20000000000 */
[----:B------:R-:W-:Y:S01]  /*221d0*/  PRMT R252, R3, 0x9910, RZ ;  /* 0x0000991003fc7816 */ /* 0x000fe200000000ff */
[----:B---3--:R2:W-:Y:S01]  /*221e0*/  @P5 STG.E.U8 desc[UR24][R136.64], R3 ;  /* 0x0000000388005986 */ /* 0x0085e2000c101118 */
[----:B------:R-:W3:Y:S02]  /*221f0*/  LDCU UR6, c[0x0][0x39c] ;  /* 0x00007380ff0677ac */ /* 0x000ee40008000800 */
[----:B-1----:R-:W-:Y:S02]  /*22200*/  ISETP.LT.AND P5, PT, R2, UR5, !P0 ;  /* 0x0000000502007c0c */ /* 0x002fe4000c7a1270 */
[----:B------:R-:W-:Y:S01]  /*22210*/  SHF.R.S32.HI R252, RZ, 0x8, R252 ;  /* 0x00000008fffc7819 */ /* 0x000fe200000114fc */
[----:B------:R-:W1:Y:S01]  /*22220*/  LDCU UR5, c[0x0][0x39c] ;  /* 0x00007380ff0577ac */ /* 0x000e620008000800 */
[----:B--2---:R-:W2:Y:S04]  /*22230*/  LDL.LU R3, [R1+0x194] ;  /* 0x0001940001037983 */ /* 0x004ea80000300800 */
[----:B------:R-:W2:Y:S04]  /*22240*/  LDL.LU.64 R136, [R1+0x968] ;  /* 0x0009680001887983 */ /* 0x000ea80000300a00 */
[----:B------:R-:W2:Y:S04]  /*22250*/  LDL.LU R2, [R1+0x190] ;  /* 0x0001900001027983 */ /* 0x000ea80000300800 */
[----:B----4-:R4:W-:Y:S04]  /*22260*/  @P4 STG.E.U8 desc[UR24][R134.64], R252 ;  /* 0x000000fc86004986 */ /* 0x0109e8000c101118 */
[----:B----4-:R-:W4:Y:S01]  /*22270*/  LDL.LU.64 R134, [R1+0x960] ;  /* 0x0009600001867983 */ /* 0x010f220000300a00 */
[----:B--2---:R-:W-:Y:S01]  /*22280*/  F2FP.SATFINITE.E4M3.F32.PACK_AB_MERGE_C R3, R3, R2, RZ ;  /* 0x000000020303723e */ /* 0x004fe200048070ff */
[----:B------:R-:W-:-:S05]  /*22290*/  VIADD R2, R0, 0xe8 ;  /* 0x000000e800027836 */ /* 0x000fca0000000000 */
[----:B0-----:R-:W-:Y:S01]  /*222a0*/  ISETP.LT.AND P4, PT, R2, UR4, !P0 ;  /* 0x0000000402007c0c */ /* 0x001fe2000c781270 */
[----:B------:R-:W0:Y:S01]  /*222b0*/  LDCU UR4, c[0x0][0x39c] ;  /* 0x00007380ff0477ac */ /* 0x000e220008000800 */
[----:B------:R-:W-:Y:S01]  /*222c0*/  VIADD R2, R0, 0xe9 ;  /* 0x000000e900027836 */ /* 0x000fe20000000000 */
[----:B------:R-:W-:Y:S01]  /*222d0*/  PRMT R252, R3, 0x9910, RZ ;  /* 0x0000991003fc7816 */ /* 0x000fe200000000ff */
[----:B------:R2:W-:Y:S03]  /*222e0*/  @P3 STG.E.U8 desc[UR24][R132.64], R3 ;  /* 0x0000000384003986 */ /* 0x0005e6000c101118 */
[----:B---3--:R-:W-:Y:S01]  /*222f0*/  ISETP.LT.AND P3, PT, R2, UR6, !P0 ;  /* 0x0000000602007c0c */ /* 0x008fe2000c761270 */
[----:B------:R-:W-:Y:S01]  /*22300*/  VIADD R2, R0, 0xea ;  /* 0x000000ea00027836 */ /* 0x000fe20000000000 */
[----:B------:R-:W-:Y:S01]  /*22310*/  SHF.R.S32.HI R252, RZ, 0x8, R252 ;  /* 0x00000008fffc7819 */ /* 0x000fe200000114fc */
[----:B------:R-:W3:Y:S04]  /*22320*/  LDCU UR6, c[0x0][0x39c] ;  /* 0x00007380ff0677ac */ /* 0x000ee80008000800 */
[----:B------:R0:W-:Y:S01]  /*22330*/  @P1 STG.E.U8 desc[UR24][R140.64], R252 ;  /* 0x000000fc8c001986 */ /* 0x0001e2000c101118 */
[----:B--2---:R-:W-:-:S02]  /*22340*/  F2FP.SATFINITE.E4M3.F32.PACK_AB_MERGE_C R3, R143, R142, RZ ;  /* 0x0000008e8f03723e */ /* 0x004fc400048070ff */
[----:B-1----:R-:W-:Y:S01]  /*22350*/  ISETP.LT.AND P1, PT, R2, UR5, !P0 ;  /* 0x0000000502007c0c */ /* 0x002fe2000c721270 */
[----:B------:R-:W2:Y:S01]  /*22360*/  LDL.LU.64 R132, [R1+0x958] ;  /* 0x0009580001847983 */ /* 0x000ea20000300a00 */
        /* <DEDUP_REMOVED lines=14> */
[----:B0-----:R-:W2:Y:S01]  /*22450*/  LDL.LU.64 R136, [R1+0x940] ;  /* 0x0009400001887983 */ /* 0x001ea20000300a00 */
[----:B-----5:R-:W-:Y:S01]  /*22460*/  F2FP.SATFINITE.E4M3.F32.PACK_AB_MERGE_C R3, R3, R2, RZ ;  /* 0x000000020303723e */ /* 0x020fe200048070ff */
[----:B------:R-:W-:-:S05]  /*22470*/  VIADD R2, R0, 0xec ;  /* 0x000000ec00027836 */ /* 0x000fca0000000000 */
[----:B---3--:R-:W-:Y:S01]  /*22480*/  ISETP.LT.AND P5, PT, R2, UR6, !P0 ;  /* 0x0000000602007c0c */ /* 0x008fe2000c7a1270 */
[----:B------:R-:W-:Y:S01]  /*22490*/  VIADD R2, R0, 0xed ;  /* 0x000000ed00027836 */ /* 0x000fe20000000000 */
[----:B------:R-:W-:Y:S01]  /*224a0*/  PRMT R252, R3, 0x9910, RZ ;  /* 0x0000991003fc7816 */ /* 0x000fe200000000ff */
[----:B----4-:R0:W-:Y:S01]  /*224b0*/  @P4 STG.E.U8 desc[UR24][R134.64], R3 ;  /* 0x0000000386004986 */ /* 0x0101e2000c101118 */
[----:B------:R-:W3:Y:S02]  /*224c0*/  LDCU UR6, c[0x0][0x39c] ;  /* 0x00007380ff0677ac */ /* 0x000ee40008000800 */
[----:B-1----:R-:W-:Y:S02]  /*224d0*/  ISETP.LT.AND P4, PT, R2, UR5, !P0 ;  /* 0x0000000502007c0c */ /* 0x002fe4000c781270 */
[----:B------:R-:W-:Y:S01]  /*224e0*/  SHF.R.S32.HI R252, RZ, 0x8, R252 ;  /* 0x00000008fffc7819 */ /* 0x000fe200000114fc */
[----:B------:R-:W1:Y:S01]  /*224f0*/  LDCU UR5, c[0x0][0x39c] ;  /* 0x00007380ff0577ac */ /* 0x000e620008000800 */
[----:B0-----:R-:W4:Y:S04]  /*22500*/  LDL.LU R3, [R1+0x1ac] ;  /* 0x0001ac0001037983 */ /* 0x001f280000300800 */
[----:B------:R-:W5:Y:S04]  /*22510*/  LDL.LU.64 R134, [R1+0x938] ;  /* 0x0009380001867983 */ /* 0x000f680000300a00 */
[----:B------:R-:W4:Y:S04]  /*22520*/  LDL.LU R2, [R1+0x1a8] ;  /* 0x0001a80001027983 */ /* 0x000f280000300800 */
[----:B--2---:R0:W-:Y:S04]  /*22530*/  @P3 STG.E.U8 desc[UR24][R132.64], R252 ;  /* 0x000000fc84003986 */ /* 0x0041e8000c101118 */
[----:B0-----:R-:W2:Y:S01]  /*22540*/  LDL.LU.64 R132, [R1+0x930] ;  /* 0x0009300001847983 */ /* 0x001ea20000300a00 */
[----:B----4-:R-:W-:Y:S01]  /*22550*/  F2FP.SATFINITE.E4M3.F32.PACK_AB_MERGE_C R3, R3, R2, RZ ;  /* 0x000000020303723e */ /* 0x010fe200048070ff */
[----:B------:R-:W-:-:S05]  /*22560*/  VIADD R2, R0, 0xee ;  /* 0x000000ee00027836 */ /* 0x000fca0000000000 */
[----:B------:R-:W-:Y:S01]  /*22570*/  ISETP.LT.AND P3, PT, R2, UR4, !P0 ;  /* 0x0000000402007c0c */ /* 0x000fe2000c761270 */
        /* <DEDUP_REMOVED lines=29> */
[----:B---3--:R-:W-:Y:S01]  /*22750*/  ISETP.LT.AND P4, PT, R2, UR6, !P0 ;  /* 0x0000000602007c0c */ /* 0x008fe2000c781270 */
[----:B------:R-:W-:Y:S01]  /*22760*/  VIADD R2, R0, 0xf3 ;  /* 0x000000f300027836 */ /* 0x000fe20000000000 */
[----:B------:R-:W-:Y:S01]  /*22770*/  PRMT R252, R3, 0x9910, RZ ;  /* 0x0000991003fc7816 */ /* 0x000fe200000000ff */
[----:B------:R2:W-:Y:S01]  /*22780*/  @P3 STG.E.U8 desc[UR24][R132.64], R3 ;  /* 0x0000000384003986 */ /* 0x0005e2000c101118 */
        /* <DEDUP_REMOVED lines=71> */
[----:B------:R-:W2:Y:S01]  /*22c00*/  LDL.LU.64 R142, [R1+0x8c0] ;  /* 0x0008c000018e7983 */ /* 0x000ea20000300a00 */
[----:B0-----:R-:W-:-:S03]  /*22c10*/  PRMT R252, R3, 0x9910, RZ ;  /* 0x0000991003fc7816 */ /* 0x001fc600000000ff */
[----:B------:R0:W-:Y:S01]  /*22c20*/  @P3 STG.E.U8 desc[UR24][R132.64], R3 ;  /* 0x0000000384003986 */ /* 0x0001e2000c101118 */
[----:B------:R-:W-:Y:S01]  /*22c30*/  ISETP.LT.AND P3, PT, R2, UR4, !P0 ;  /* 0x0000000402007c0c */ /* 0x000fe2000c761270 */
[----:B------:R-:W1:Y:S02]  /*22c40*/  LDCU UR4, c[0x0][0x39c] ;  /* 0x00007380ff0477ac */ /* 0x000e640008000800 */
[----:B0-----:R-:W2:Y:S04]  /*22c50*/  LDL.LU R3, [R1+0x1ec] ;  /* 0x0001ec0001037983 */ /* 0x001ea80000300800 */
[----:B------:R-:W2:Y:S04]  /*22c60*/  LDL.LU R132, [R1+0x1f8] ;  /* 0x0001f80001847983 */ /* 0x000ea80000300800 */
[----:B------:R-:W2:Y:S04]  /*22c70*/  LDL.LU R133, [R1+0x1fc] ;  /* 0x0001fc0001857983 */ /* 0x000ea80000300800 */
[----:B------:R-:W2:Y:S04]  /*22c80*/  LDL.LU.64 R134, [R1+0x8b8] ;  /* 0x0008b80001867983 */ /* 0x000ea80000300a00 */
[----:B------:R-:W2:Y:S01]  /*22c90*/  LDL.LU R2, [R1+0x1e8] ;  /* 0x0001e80001027983 */ /* 0x000ea20000300800 */
[----:B------:R-:W-:-:S05]  /*22ca0*/  SHF.R.S32.HI R252, RZ, 0x8, R252 ;  /* 0x00000008fffc7819 */ /* 0x000fca00000114fc */
[----:B-----5:R0:W-:Y:S04]  /*22cb0*/  @P1 STG.E.U8 desc[UR24][R140.64], R252 ;  /* 0x000000fc8c001986 */ /* 0x0201e8000c101118 */
[----:B0-----:R-:W5:Y:S01]  /*22cc0*/  LDL.LU.64 R140, [R1+0x8b0] ;  /* 0x0008b000018c7983 */ /* 0x001f620000300a00 */
[----:B--2---:R-:W-:Y:S01]  /*22cd0*/  F2FP.SATFINITE.E4M3.F32.PACK_AB_MERGE_C R3, R3, R2, RZ ;  /* 0x000000020303723e */ /* 0x004fe200048070ff */
[----:B------:R-:W-:-:S05]  /*22ce0*/  VIADD R2, R0, 0xfe ;  /* 0x000000fe00027836 */ /* 0x000fca0000000000 */
[----:B---3--:R-:W-:Y:S01]  /*22cf0*/  ISETP.LT.AND P1, PT, R2, UR6, !P0 ;  /* 0x0000000602007c0c */ /* 0x008fe2000c721270 */
[----:B------:R-:W-:Y:S01]  /*22d00*/  VIADD R2, R0, 0xff ;  /* 0x000000ff00027836 */ /* 0x000fe20000000000 */
[----:B------:R-:W-:Y:S01]  /*22d10*/  PRMT R252, R3, 0x9910, RZ ;  /* 0x0000991003fc7816 */ /* 0x000fe200000000ff */
[----:B------:R0:W-:Y:S01]  /*22d20*/  @P6 STG.E.U8 desc[UR24][R138.64], R3 ;  /* 0x000000038a006986 */ /* 0x0001e2000c101118 */
[----:B------:R-:W2:Y:S02]  /*22d30*/  LDCU UR6, c[0x0][0x39c] ;  /* 0x00007380ff0677ac */ /* 0x000ea40008000800 */
[----:B-1----:R-:W-:Y:S02]  /*22d40*/  ISETP.LT.AND P6, PT, R2, UR5, !P0 ;  /* 0x0000000502007c0c */ /* 0x002fe4000c7c1270 */
[----:B------:R-:W-:Y:S01]  /*22d50*/  SHF.R.S32.HI R252, RZ, 0x8, R252 ;  /* 0x00000008fffc7819 */ /* 0x000fe200000114fc */
[----:B------:R-:W1:Y:S01]  /*22d60*/  LDCU UR5, c[0x0][0x39c] ;  /* 0x00007380ff0577ac */ /* 0x000e620008000800 */
[----:B0-----:R-:W3:Y:S04]  /*22d70*/  LDL.LU R3, [R1+0x1f4] ;  /* 0x0001f40001037983 */ /* 0x001ee80000300800 */
[----:B------:R-:W2:Y:S04]  /*22d80*/  LDL.LU.64 R138, [R1+0x8a8] ;  /* 0x0008a800018a7983 */ /* 0x000ea80000300a00 */
[----:B------:R-:W3:Y:S04]  /*22d90*/  LDL.LU R2, [R1+0x1f0] ;  /* 0x0001f00001027983 */ /* 0x000ee80000300800 */
[----:B----4-:R0:W-:Y:S04]  /*22da0*/  @P5 STG.E.U8 desc[UR24][R136.64], R252 ;  /* 0x000000fc88005986 */ /* 0x0101e8000c101118 */
[----:B0-----:R-:W4:Y:S01]  /*22db0*/  LDL.LU.64 R136, [R1+0x8a0] ;  /* 0x0008a00001887983 */ /* 0x001f220000300a00 */
[----:B---3--:R-:W-:Y:S01]  /*22dc0*/  F2FP.SATFINITE.E4M3.F32.PACK_AB_MERGE_C R3, R3, R2, RZ ;  /* 0x000000020303723e */ /* 0x008fe200048070ff */
        /* <DEDUP_REMOVED lines=11> */
[----:B-1----:R-:W-:-:S02]  /*22e80*/  ISETP.LT.AND P3, PT, R2, UR5, !P0 ;  /* 0x0000000502007c0c */ /* 0x002fc4000c761270 */
[----:B---3--:R-:W-:Y:S01]  /*22e90*/  F2FP.SATFINITE.E4M3.F32.PACK_AB_MERGE_C R3, R133, R132, RZ ;  /* 0x000000848503723e */ /* 0x008fe200048070ff */
[----:B------:R-:W-:Y:S01]  /*22ea0*/  VIADD R2, R0, 0x103 ;  /* 0x0000010300027836 */ /* 0x000fe20000000000 */
[----:B------:R-:W3:Y:S01]  /*22eb0*/  LDL.LU.64 R142, [R1+0xd50] ;  /* 0x000d5000018e7983 */ /* 0x000ee20000300a00 */
[----:B------:R-:W1:Y:S03]  /*22ec0*/  LDCU UR5, c[0x0][0x39c] ;  /* 0x00007380ff0577ac */ /* 0x000e660008000800 */
[----:B------:R-:W2:Y:S01]  /*22ed0*/  LDL.LU.64 R132, [R1+0x898] ;  /* 0x0008980001847983 */ /* 0x000ea20000300a00 */
[----:B0-----:R-:W-:-:S03]  /*22ee0*/  PRMT R252, R3, 0x9910, RZ ;  /* 0x0000991003fc7816 */ /* 0x001fc600000000ff */
[----:B------:R-:W2:Y:S04]  /*22ef0*/  LDL.LU.64 R134, [R1+0x890] ;  /* 0x0008900001867983 */ /* 0x000ea80000300a00 */
[----:B-----5:R0:W-:Y:S01]  /*22f00*/  @P1 STG.E.U8 desc[UR24][R140.64], R3 ;  /* 0x000000038c001986 */ /* 0x0201e2000c101118 */
[----:B------:R-:W-:Y:S01]  /*22f10*/  ISETP.LT.AND P1, PT, R2, UR4, !P0 ;  /* 0x0000000402007c0c */ /* 0x000fe2000c721270 */
[----:B------:R-:W5:Y:S02]  /*22f20*/  LDCU UR4, c[0x0][0x39c] ;  /* 0x00007380ff0477ac */ /* 0x000f640008000800 */
[----:B0-----:R-:W2:Y:S04]  /*22f30*/  LDL.LU R3, [R1+0x4] ;  /* 0x0000040001037983 */ /* 0x001ea80000300800 */
[----:B------:R-:W2:Y:S04]  /*22f40*/  LDL.LU.64 R140, [R1+0x888] ;  /* 0x00088800018c7983 */ /* 0x000ea80000300a00 */
[----:B------:R-:W2:Y:S01]  /*22f50*/  LDL.LU R2, [R1] ;  /* 0x0000000001027983 */ /* 0x000ea20000300800 */
[----:B------:R-:W-:-:S05]  /*22f60*/  SHF.R.S32.HI R252, RZ, 0x8, R252 ;  /* 0x00000008fffc7819 */ /* 0x000fca00000114fc */
[----:B------:R0:W-:Y:S04]  /*22f70*/  @P6 STG.E.U8 desc[UR24][R138.64], R252 ;  /* 0x000000fc8a006986 */ /* 0x0001e8000c101118 */
[----:B0-----:R-:W3:Y:S01]  /*22f80*/  LDL.LU.64 R138, [R1+0x880] ;  /* 0x00088000018a7983 */ /* 0x001ee20000300a00 */
[----:B--2---:R-:W-:Y:S01]  /*22f90*/  F2FP.SATFINITE.E4M3.F32.PACK_AB_MERGE_C R3, R3, R2, RZ ;  /* 0x000000020303723e */ /* 0x004fe200048070ff */
[----:B------:R-:W-:-:S05]  /*22fa0*/  VIADD R2, R0, 0x104 ;  /* 0x0000010400027836 */ /* 0x000fca0000000000 */
[----:B------:R-:W-:Y:S01]  /*22fb0*/  ISETP.LT.AND P6, PT, R2, UR6, !P0 ;  /* 0x0000000602007c0c */ /* 0x000fe2000c7c1270 */
[----:B------:R-:W-:Y:S01]  /*22fc0*/  VIADD R2, R0, 0x105 ;  /* 0x0000010500027836 */ /* 0x000fe20000000000 */
[----:B------:R-:W-:Y:S01]  /*22fd0*/  PRMT R252, R3, 0x9910, RZ ;  /* 0x0000991003fc7816 */ /* 0x000fe200000000ff */
[----:B----4-:R0:W-:Y:S01]  /*22fe0*/  @P5 STG.E.U8 desc[UR24][R136.64], R3 ;  /* 0x0000000388005986 */ /* 0x0101e2000c101118 */
[----:B------:R-:W2:Y:S02]  /*22ff0*/  LDCU UR6, c[0x0][0x39c] ;  /* 0x00007380ff0677ac */ /* 0x000ea40008000800 */
[----:B-1----:R-:W-:Y:S02]  /*23000*/  ISETP.LT.AND P5, PT, R2, UR5, !P0 ;  /* 0x0000000502007c0c */ /* 0x002fe4000c7a1270 */
[----:B------:R-:W-:Y:S01]  /*23010*/  SHF.R.S32.HI R252, RZ, 0x8, R252 ;  /* 0x00000008fffc7819 */ /* 0x000fe200000114fc */
[----:B------:R-:W1:Y:S01]  /*23020*/  LDCU UR5, c[0x0][0x39c] ;  /* 0x00007380ff0577ac */ /* 0x000e620008000800 */
[----:B0-----:R-:W4:Y:S04]  /*23030*/  LDL.LU R3, [R1+0xc] ;  /* 0x00000c0001037983 */ /* 0x001f280000300800 */
[----:B------:R-:W2:Y:S04]  /*23040*/  LDL.LU.64 R136, [R1+0x878] ;  /* 0x0008780001887983 */ /* 0x000ea80000300a00 */
[----:B------:R-:W4:Y:S04]  /*23050*/  LDL.LU R2, [R1+0x8] ;  /* 0x0000080001027983 */ /* 0x000f280000300800 */
[----:B------:R0:W-:Y:S04]  /*23060*/  @P4 STG.E.U8 desc[UR24][R132.64], R252 ;  /* 0x000000fc84004986 */ /* 0x0001e8000c101118 */
[----:B0-----:R-:W3:Y:S01]  /*23070*/  LDL.LU.64 R132, [R1+0x870] ;  /* 0x0008700001847983 */ /* 0x001ee20000300a00 */
[----:B----4-:R-:W-:Y:S01]  /*23080*/  F2FP.SATFINITE.E4M3.F32.PACK_AB_MERGE_C R3, R3, R2, RZ ;  /* 0x000000020303723e */ /* 0x010fe200048070ff */
[----:B------:R-:W-:-:S05]  /*23090*/  VIADD R2, R0, 0x106 ;  /* 0x0000010600027836 */ /* 0x000fca0000000000 */
[----:B-----5:R-:W-:Y:S01]  /*230a0*/  ISETP.LT.AND P4, PT, R2, UR4, !P0 ;  /* 0x0000000402007c0c */ /* 0x020fe2000c781270 */
[----:B------:R-:W-:Y:S01]  /*230b0*/  VIADD R2, R0, 0x107 ;  /* 0x0000010700027836 */ /* 0x000fe20000000000 */
[----:B------:R-:W-:Y:S01]  /*230c0*/  PRMT R252, R3, 0x9910, RZ ;  /* 0x0000991003fc7816 */ /* 0x000fe200000000ff */
[----:B------:R0:W-:Y:S01]  /*230d0*/  @P3 STG.E.U8 desc[UR24][R134.64], R3 ;  /* 0x0000000386003986 */ /* 0x0001e2000c101118 */
[----:B------:R-:W4:Y:S02]  /*230e0*/  LDCU UR4, c[0x0][0x39c] ;  /* 0x00007380ff0477ac */ /* 0x000f240008000800 */
[----:B--2---:R-:W-:Y:S02]  /*230f0*/  ISETP.LT.AND P3, PT, R2, UR6, !P0 ;  /* 0x0000000602007c0c */ /* 0x004fe4000c761270 */
[----:B------:R-:W-:Y:S01]  /*23100*/  SHF.R.S32.HI R252, RZ, 0x8, R252 ;  /* 0x00000008fffc7819 */ /* 0x000fe200000114fc */
[----:B------:R-:W2:Y:S01]  /*23110*/  LDCU UR6, c[0x0][0x39c] ;  /* 0x00007380ff0677ac */ /* 0x000ea20008000800 */
[----:B0-----:R-:W5:Y:S04]  /*23120*/  LDL.LU R3, [R1+0x14] ;  /* 0x0000140001037983 */ /* 0x001f680000300800 */
[----:B------:R-:W2:Y:S04]  /*23130*/  LDL.LU.64 R134, [R1+0x868] ;  /* 0x0008680001867983 */ /* 0x000ea80000300a00 */
[----:B------:R-:W5:Y:S04]  /*23140*/  LDL.LU R2, [R1+0x10] ;  /* 0x0000100001027983 */ /* 0x000f680000300800 */
[----:B------:R0:W-:Y:S04]  /*23150*/  @P1 STG.E.U8 desc[UR24][R140.64], R252 ;  /* 0x000000fc8c001986 */ /* 0x0001e8000c101118 */
[----:B0-----:R-:W2:Y:S01]  /*23160*/  LDL.LU.64 R140, [R1+0x860] ;  /* 0x00086000018c7983 */ /* 0x001ea20000300a00 */
[----:B-----5:R-:W-:Y:S01]  /*23170*/  F2FP.SATFINITE.E4M3.F32.PACK_AB_MERGE_C R3, R3, R2, RZ ;  /* 0x000000020303723e */ /* 0x020fe200048070ff */
[----:B------:R-:W-:-:S05]  /*23180*/  VIADD R2, R0, 0x108 ;  /* 0x0000010800027836 */ /* 0x000fca0000000000 */
[----:B-1----:R-:W-:Y:S01]  /*23190*/  ISETP.LT.AND P1, PT, R2, UR5, !P0 ;  /* 0x0000000502007c0c */ /* 0x002fe2000c721270 */
[----:B------:R-:W-:Y:S01]  /*231a0*/  VIADD R2, R0, 0x109 ;  /* 0x0000010900027836 */ /* 0x000fe20000000000 */
[----:B------:R-:W-:Y:S01]  /*231b0*/  PRMT R252, R3, 0x9910, RZ ;  /* 0x0000991003fc7816 */ /* 0x000fe200000000ff */
[----:B---3--:R0:W-:Y:S01]  /*231c0*/  @P6 STG.E.U8 desc[UR24][R138.64], R3 ;  /* 0x000000038a006986 */ /* 0x0081e2000c101118 */
[----:B------:R-:W1:Y:S02]  /*231d0*/  LDCU UR5, c[0x0][0x39c] ;  /* 0x00007380ff0577ac */ /* 0x000e640008000800 */
[----:B----4-:R-:W-:Y:S02]  /*231e0*/  ISETP.LT.AND P6, PT, R2, UR4, !P0 ;  /* 0x0000000402007c0c */ /* 0x010fe4000c7c1270 */
[----:B------:R-:W-:Y:S01]  /*231f0*/  SHF.R.S32.HI R252, RZ, 0x8, R252 ;  /* 0x00000008fffc7819 */ /* 0x000fe200000114fc */
[----:B------:R-:W3:Y:S01]  /*23200*/  LDCU UR4, c[0x0][0x39c] ;  /* 0x00007380ff0477ac */ /* 0x000ee20008000800 */
[----:B0-----:R-:W4:Y:S04]  /*23210*/  LDL.LU R3, [R1+0x1c] ;  /* 0x00001c0001037983 */ /* 0x001f280000300800 */
[----:B------:R-:W5:Y:S04]  /*23220*/  LDL.LU.64 R138, [R1+0x858] ;  /* 0x00085800018a7983 */ /* 0x000f680000300a00 */
[----:B------:R-:W4:Y:S04]  /*23230*/  LDL.LU R2, [R1+0x18] ;  /* 0x0000180001027983 */ /* 0x000f280000300800 */
[----:B------:R0:W-:Y:S04]  /*23240*/  @P5 STG.E.U8 desc[UR24][R136.64], R252 ;  /* 0x000000fc88005986 */ /* 0x0001e8000c101118 */
[----:B0-----:R-:W3:Y:S01]  /*23250*/  LDL.LU.64 R136, [R1+0x850] ;  /* 0x0008500001887983 */ /* 0x001ee20000300a00 */
[----:B----4-:R-:W-:Y:S01]  /*23260*/  F2FP.SATFINITE.E4M3.F32.PACK_AB_MERGE_C R3, R3, R2, RZ ;  /* 0x000000020303723e */ /* 0x010fe200048070ff */
[----:B------:R-:W-:-:S05]  /*23270*/  VIADD R2, R0, 0x10a ;  /* 0x0000010a00027836 */ /* 0x000fca0000000000 */
[----:B--2---:R-:W-:Y:S01]  /*23280*/  ISETP.LT.AND P5, PT, R2, UR6, !P0 ;  /* 0x0000000602007c0c */ /* 0x004fe2000c7a1270 */
[----:B------:R-:W-:Y:S01]  /*23290*/  VIADD R2, R0, 0x10b ;  /* 0x0000010b00027836 */ /* 0x000fe20000000000 */
[----:B------:R-:W-:Y:S01]  /*232a0*/  PRMT R252, R3, 0x9910, RZ ;  /* 0x0000991003fc7816 */ /* 0x000fe200000000ff */
[----:B------:R0:W-:Y:S01]  /*232b0*/  @P4 STG.E.U8 desc[UR24][R132.64], R3 ;  /* 0x0000000384004986 */ /* 0x0001e2000c101118 */
        /* <DEDUP_REMOVED lines=8> */
[----:B0-----:R-:W5:Y:S01]  /*23340*/  LDL.LU.64 R134, [R1+0x840] ;  /* 0x0008400001867983 */ /* 0x001f620000300a00 */
[----:B----4-:R-:W-:Y:S01]  /*23350*/  F2FP.SATFINITE.E4M3.F32.PACK_AB_MERGE_C R3, R3, R2, RZ ;  /* 0x000000020303723e */ /* 0x010fe200048070ff */
[----:B------:R-:W-:-:S05]  /*23360*/  VIADD R2, R0, 0x10c ;  /* 0x0000010c00027836 */ /* 0x000fca0000000000 */
[----:B---3--:R-:W-:Y:S01]  /*23370*/  ISETP.LT.AND P3, PT, R2, UR4, !P0 ;  /* 0x0000000402007c0c */ /* 0x008fe2000c761270 */
[----:B------:R-:W-:Y:S01]  /*23380*/  VIADD R2, R0, 0x10d ;  /* 0x0000010d00027836 */ /* 0x000fe20000000000 */
[----:B------:R-:W-:Y:S01]  /*23390*/  PRMT R252, R3, 0x9910, RZ ;  /* 0x0000991003fc7816 */ /* 0x000fe200000000ff */
[----:B------:R0:W-:Y:S01]  /*233a0*/  @P1 STG.E.U8 desc[UR24][R140.64], R3 ;  /* 0x000000038c001986 */ /* 0x0001e2000c101118 */
[----:B------:R-:W3:Y:S02]  /*233b0*/  LDCU UR4, c[0x0][0x39c] ;  /* 0x00007380ff0477ac */ /* 0x000ee40008000800 */
[----:B--2---:R-:W-:Y:S02]  /*233c0*/  ISETP.LT.AND P1, PT, R2, UR6, !P0 ;  /* 0x0000000602007c0c */ /* 0x004fe4000c721270 */
[----:B------:R-:W-:Y:S01]  /*233d0*/  SHF.R.S32.HI R252, RZ, 0x8, R252 ;  /* 0x00000008fffc7819 */ /* 0x000fe200000114fc */
[----:B------:R-:W2:Y:S01]  /*233e0*/  LDCU UR6, c[0x0][0x39c] ;  /* 0x00007380ff0677ac */ /* 0x000ea20008000800 */
[----:B0-----:R-:W4:Y:S04]  /*233f0*/  LDL.LU R3, [R1+0x2c] ;  /* 0x00002c0001037983 */ /* 0x001f280000300800 */
[----:B------:R-:W2:Y:S04]  /*23400*/  LDL.LU.64 R140, [R1+0x838] ;  /* 0x00083800018c7983 */ /* 0x000ea80000300a00 */
[----:B------:R-:W4:Y:S04]  /*23410*/  LDL.LU R2, [R1+0x28] ;  /* 0x0000280001027983 */ /* 0x000f280000300800 */
[----:B-----5:R0:W-:Y:S04]  /*23420*/  @P6 STG.E.U8 desc[UR24][R138.64], R252 ;  /* 0x000000fc8a006986 */ /* 0x0201e8000c101118 */
[----:B0-----:R-:W5:Y:S01]  /*23430*/  LDL.LU.64 R138, [R1+0x830] ;  /* 0x00083000018a7983 */ /* 0x001f620000300a00 */
[----:B----4-:R-:W-:Y:S01]  /*23440*/  F2FP.SATFINITE.E4M3.F32.PACK_AB_MERGE_C R3, R3, R2, RZ ;  /* 0x000000020303723e */ /* 0x010fe200048070ff */
[----:B------:R-:W-:-:S05]  /*23450*/  VIADD R2, R0, 0x10e ;  /* 0x0000010e00027836 */ /* 0x000fca0000000000 */
[----:B-1----:R-:W-:Y:S01]  /*23460*/  ISETP.LT.AND P6, PT, R2, UR5, !P0 ;  /* 0x0000000502007c0c */ /* 0x002fe2000c7c1270 */
[----:B------:R-:W-:Y:S01]  /*23470*/  VIADD R2, R0, 0x10f ;  /* 0x0000010f00027836 */ /* 0x000fe20000000000 */
[----:B------:R-:W-:Y:S01]  /*23480*/  PRMT R252, R3, 0x9910, RZ ;  /* 0x0000991003fc7816 */ /* 0x000fe200000000ff */
[----:B------:R0:W-:Y:S01]  /*23490*/  @P5 STG.E.U8 desc[UR24][R136.64], R3 ;  /* 0x0000000388005986 */ /* 0x0001e2000c101118 */
[----:B------:R-:W1:Y:S02]  /*234a0*/  LDCU UR5, c[0x0][0x39c] ;  /* 0x00007380ff0577ac */ /* 0x000e640008000800 */
[----:B---3--:R-:W-:Y:S02]  /*234b0*/  ISETP.LT.AND P5, PT, R2, UR4, !P0 ;  /* 0x0000000402007c0c */ /* 0x008fe4000c7a1270 */
[----:B------:R-:W-:Y:S01]  /*234c0*/  SHF.R.S32.HI R252, RZ, 0x8, R252 ;  /* 0x00000008fffc7819 */ /* 0x000fe200000114fc */
[----:B------:R-:W3:Y:S01]  /*234d0*/  LDCU UR4, c[0x0][0x39c] ;  /* 0x00007380ff0477ac */ /* 0x000ee20008000800 */
[----:B0-----:R-:W4:Y:S04]  /*234e0*/  LDL.LU R3, [R1+0x34] ;  /* 0x0000340001037983 */ /* 0x001f280000300800 */
[----:B------:R-:W2:Y:S04]  /*234f0*/  LDL.LU.64 R136, [R1+0x828] ;  /* 0x0008280001887983 */ /* 0x000ea80000300a00 */
        /* <DEDUP_REMOVED lines=17> */
[----:B0-----:R-:W2:Y:S01]  /*23610*/  LDL.LU.64 R140, [R1+0x810] ;  /* 0x00081000018c7983 */ /* 0x001ea20000300a00 */
[----:B----4-:R-:W-:Y:S01]  /*23620*/  F2FP.SATFINITE.E4M3.F32.PACK_AB_MERGE_C R3, R3, R2, RZ ;  /* 0x000000020303723e */ /* 0x010fe200048070ff */
[----:B------:R-:W-:-:S05]  /*23630*/  VIADD R2, R0, 0x112 ;  /* 0x0000011200027836 */ /* 0x000fca0000000000 */
[----:B---3--:R-:W-:Y:S01]  /*23640*/  ISETP.LT.AND P1, PT, R2, UR4, !P0 ;  /* 0x0000000402007c0c */ /* 0x008fe2000c721270 */
[----:B------:R-:W-:Y:S01]  /*23650*/  VIADD R2, R0, 0x113 ;  /* 0x0000011300027836 */ /* 0x000fe20000000000 */
[----:B------:R-:W-:Y:S01]  /*23660*/  PRMT R252, R3, 0x9910, RZ ;  /* 0x0000991003fc7816 */ /* 0x000fe200000000ff */
[----:B-----5:R0:W-:Y:S01]  /*23670*/  @P6 STG.E.U8 desc[UR24][R138.64], R3 ;  /* 0x000000038a006986 */ /* 0x0201e2000c101118 */
[----:B------:R-:W3:Y:S02]  /*23680*/  LDCU UR4, c[0x0][0x39c] ;  /* 0x00007380ff0477ac */ /* 0x000ee40008000800 */
[----:B--2---:R-:W-:Y:S02]  /*23690*/  ISETP.LT.AND P6, PT, R2, UR6, !P0 ;  /* 0x0000000602007c0c */ /* 0x004fe4000c7c1270 */
[----:B------:R-:W-:Y:S01]  /*236a0*/  SHF.R.S32.HI R252, RZ, 0x8, R252 ;  /* 0x00000008fffc7819 */ /* 0x000fe200000114fc */
[----:B------:R-:W2:Y:S01]  /*236b0*/  LDCU UR6, c[0x0][0x39c] ;  /* 0x00007380ff0677ac */ /* 0x000ea20008000800 */
[----:B0-----:R-:W4:Y:S04]  /*236c0*/  LDL.LU R3, [R1+0x44] ;  /* 0x0000440001037983 */ /* 0x001f280000300800 */
[----:B------:R-:W5:Y:S04]  /*236d0*/  LDL.LU.64 R138, [R1+0x808] ;  /* 0x00080800018a7983 */ /* 0x000f680000300a00 */
[----:B------:R-:W4:Y:S04]  /*236e0*/  LDL.LU R2, [R1+0x40] ;  /* 0x0000400001027983 */ /* 0x000f280000300800 */
[----:B------:R0:W-:Y:S04]  /*236f0*/  @P5 STG.E.U8 desc[UR24][R136.64], R252 ;  /* 0x000000fc88005986 */ /* 0x0001e8000c101118 */
[----:B0-----:R-:W2:Y:S01]  /*23700*/  LDL.LU.64 R136, [R1+0x800] ;  /* 0x0008000001887983 */ /* 0x001ea20000300a00 */
        /* <DEDUP_REMOVED lines=28> */
[----:B-----5:R0:W-:Y:S04]  /*238d0*/  @P6 STG.E.U8 desc[UR24][R138.64], R252 ;  /* 0x000000fc8a006986 */ /* 0x0201e8000c101118 */
        /* <DEDUP_REMOVED lines=36> */
[----:B-----5:R0:W-:Y:S01]  /*23b20*/  @P6 STG.E.U8 desc[UR24][R138.64], R3 ;  /* 0x000000038a006986 */ /* 0x0201e2000c101118 */
[----:B------:R-:W2:Y:S02]  /*23b30*/  LDCU UR6, c[0x0][0x39c] ;  /* 0x00007380ff0677ac */ /* 0x000ea40008000800 */
[----:B-1----:R-:W-:Y:S02]  /*23b40*/  ISETP.LT.AND P6, PT, R2, UR5, !P0 ;  /* 0x0000000502007c0c */ /* 0x002fe4000c7c1270 */
[----:B------:R-:W-:Y:S01]  /*23b50*/  SHF.R.S32.HI R252, RZ, 0x8, R252 ;  /* 0x00000008fffc7819 */ /* 0x000fe200000114fc */
[----:B------:R-:W1:Y:S01]  /*23b60*/  LDCU UR5, c[0x0][0x39c] ;  /* 0x00007380ff0577ac */ /* 0x000e620008000800 */
[----:B0-----:R-:W4:Y:S04]  /*23b70*/  LDL.LU R3, [R1+0x6c] ;  /* 0x00006c0001037983 */ /* 0x001f280000300800 */
[----:B------:R-:W5:Y:S04]  /*23b80*/  LDL.LU.64 R138, [R1+0x7b8] ;  /* 0x0007b800018a7983 */ /* 0x000f680000300a00 */
        /* <DEDUP_REMOVED lines=31> */
[----:B-----5:R0:W-:Y:S04]  /*23d80*/  @P6 STG.E.U8 desc[UR24][R138.64], R252 ;  /* 0x000000fc8a006986 */ /* 0x0201e8000c101118 */
[----:B0-----:R-:W5:Y:S01]  /*23d90*/  LDL.LU.64 R138, [R1+0x790] ;  /* 0x00079000018a7983 */ /* 0x001f620000300a00 */
        /* <DEDUP_REMOVED lines=35> */
[----:B-----5:R0:W-:Y:S01]  /*23fd0*/  @P6 STG.E.U8 desc[UR24][R138.64], R3 ;  /* 0x000000038a006986 */ /* 0x0201e2000c101118 */
[----:B------:R-:W1:Y:S02]  /*23fe0*/  LDCU UR5, c[0x0][0x39c] ;  /* 0x00007380ff0577ac */ /* 0x000e640008000800 */
[----:B---3--:R-:W-:Y:S02]  /*23ff0*/  ISETP.LT.AND P6, PT, R2, UR4, !P0 ;  /* 0x0000000402007c0c */ /* 0x008fe4000c7c1270 */
        /* <DEDUP_REMOVED lines=176> */
[----:B------:R0:W-:Y:S01]  /*24b00*/  @P1 STG.E.U8 desc[UR24][R140.64], R3 ;  /* 0x000000038c001986 */ /* 0x0001e2000c101118 */
[----:B------:R-:W-:Y:S01]  /*24b10*/  PRMT R252, R3, 0x9910, RZ ;  /* 0x0000991003fc7816 */ /* 0x000fe200000000ff */
[----:B------:R-:W1:Y:S02]  /*24b20*/  LDCU UR5, c[0x0][0x39c] ;  /* 0x00007380ff0577ac */ /* 0x000e640008000800 */
[----:B---3--:R-:W-:Y:S01]  /*24b30*/  ISETP.LT.AND P1, PT, R2, UR4, !P0 ;  /* 0x0000000402007c0c */ /* 0x008fe2000c721270 */
[----:B0-----:R-:W3:Y:S01]  /*24b40*/  LDL.LU.64 R140, [R1+0xd48] ;  /* 0x000d4800018c7983 */ /* 0x001ee20000300a00 */
[----:B------:R-:W-:Y:S01]  /*24b50*/  SHF.R.S32.HI R252, RZ, 0x8, R252 ;  /* 0x00000008fffc7819 */ /* 0x000fe200000114fc */
[----:B------:R-:W0:Y:S02]  /*24b60*/  LDCU UR4, c[0x0][0x39c] ;  /* 0x00007380ff0477ac */ /* 0x000e240008000800 */
[----:B------:R-:W4:Y:S04]  /*24b70*/  LDL.LU R3, [R1+0xf4] ;  /* 0x0000f40001037983 */ /* 0x000f280000300800 */
[----:B------:R-:W4:Y:S04]  /*24b80*/  LDL.LU R2, [R1+0xf0] ;  /* 0x0000f00001027983 */ /* 0x000f280000300800 */
[----:B-----5:R5:W-:Y:S04]  /*24b90*/  @P6 STG.E.U8 desc[UR24][R138.64], R252 ;  /* 0x000000fc8a006986 */ /* 0x020be8000c101118 */
[----:B-----5:R-:W5:Y:S01]  /*24ba0*/  LDL.LU.64 R138, [R1+0xd40] ;  /* 0x000d4000018a7983 */ /* 0x020f620000300a00 */
[----:B----4-:R-:W-:Y:S01]  /*24bb0*/  F2FP.SATFINITE.E4M3.F32.PACK_AB_MERGE_C R3, R3, R2, RZ ;  /* 0x000000020303723e */ /* 0x010fe200048070ff */
[----:B------:R-:W-:-:S05]  /*24bc0*/  VIADD R2, R0, 0x140 ;  /* 0x0000014000027836 */ /* 0x000fca0000000000 */
[----:B--2---:R-:W-:Y:S01]  /*24bd0*/  ISETP.LT.AND P6, PT, R2, UR6, !P0 ;  /* 0x0000000602007c0c */ /* 0x004fe2000c7c1270 */
[----:B------:R-:W-:Y:S01]  /*24be0*/  VIADD R2, R0, 0x141 ;  /* 0x0000014100027836 */ /* 0x000fe20000000000 */
[----:B------:R-:W-:Y:S01]  /*24bf0*/  PRMT R252, R3, 0x9910, RZ ;  /* 0x0000991003fc7816 */ /* 0x000fe200000000ff */
[----:B------:R2:W-:Y:S01]  /*24c00*/  @P5 STG.E.U8 desc[UR24][R136.64], R3 ;  /* 0x0000000388005986 */ /* 0x0005e2000c101118 */
[----:B------:R-:W4:Y:S02]  /*24c10*/  LDCU UR6, c[0x0][0x39c] ;  /* 0x00007380ff0677ac */ /* 0x000f240008000800 */
[----:B-1----:R-:W-:Y:S02]  /*24c20*/  ISETP.LT.AND P5, PT, R2, UR5, !P0 ;  /* 0x0000000502007c0c */ /* 0x002fe4000c7a1270 */
[----:B------:R-:W-:Y:S01]  /*24c30*/  SHF.R.S32.HI R252, RZ, 0x8, R252 ;  /* 0x00000008fffc7819 */ /* 0x000fe200000114fc */
[----:B------:R-:W1:Y:S01]  /*24c40*/  LDCU UR5, c[0x0][0x39c] ;  /* 0x00007380ff0577ac */ /* 0x000e620008000800 */
[----:B--2---:R-:W2:Y:S04]  /*24c50*/  LDL.LU.64 R136, [R1+0xd38] ;  /* 0x000d380001887983 */ /* 0x004ea80000300a00 */
[----:B------:R-:W2:Y:S04]  /*24c60*/  LDL.LU R3, [R1+0xfc] ;  /* 0x0000fc0001037983 */ /* 0x000ea80000300800 */
[----:B------:R-:W2:Y:S04]  /*24c70*/  LDL.LU R2, [R1+0xf8] ;  /* 0x0000f80001027983 */ /* 0x000ea80000300800 */
[----:B------:R0:W-:Y:S04]  /*24c80*/  @P4 STG.E.U8 desc[UR24][R132.64], R252 ;  /* 0x000000fc84004986 */ /* 0x0001e8000c101118 */
[----:B0-----:R-:W3:Y:S01]  /*24c90*/  LDL.LU.64 R132, [R1+0xd30] ;  /* 0x000d300001847983 */ /* 0x001ee20000300a00 */
[----:B--2---:R-:W-:-:S04]  /*24ca0*/  F2FP.SATFINITE.E4M3.F32.PACK_AB_MERGE_C R3, R3, R2, RZ ;  /* 0x000000020303723e */ /* 0x004fc800048070ff */
[----:B------:R-:W-:Y:S01]  /*24cb0*/  PRMT R252, R3, 0x9910, RZ ;  /* 0x0000991003fc7816 */ /* 0x000fe200000000ff */
[----:B---3--:R0:W-:Y:S03]  /*24cc0*/  @P3 STG.E.U8 desc[UR24][R132.64], R3 ;  /* 0x0000000384003986 */ /* 0x0081e6000c101118 */
[----:B0-----:R-:W-:Y:S01]  /*24cd0*/  SHF.R.S32.HI R3, RZ, 0x8, R252 ;  /* 0x00000008ff037819 */ /* 0x001fe200000114fc */
[----:B------:R-:W2:Y:S04]  /*24ce0*/  LDL.LU.64 R132, [R1+0xd28] ;  /* 0x000d280001847983 */ /* 0x000ea80000300a00 */
[----:B------:R0:W-:Y:S04]  /*24cf0*/  @P1 STG.E.U8 desc[UR24][R134.64], R3 ;  /* 0x0000000386001986 */ /* 0x0001e8000c101118 */
[----:B0-----:R-:W3:Y:S01]  /*24d00*/  LDL.LU.64 R134, [R1+0xd20] ;  /* 0x000d200001867983 */ /* 0x001ee20000300a00 */
[----:B--2---:R-:W-:-:S04]  /*24d10*/  F2FP.SATFINITE.E4M3.F32.PACK_AB_MERGE_C R132, R133, R132, RZ ;  /* 0x000000848584723e */ /* 0x004fc800048070ff */
[----:B------:R-:W-:Y:S01]  /*24d20*/  PRMT R3, R132, 0x9910, RZ ;  /* 0x0000991084037816 */ /* 0x000fe200000000ff */
[----:B---3--:R0:W-:Y:S04]  /*24d30*/  @P6 STG.E.U8 desc[UR24][R134.64], R132 ;  /* 0x0000008486006986 */ /* 0x0081e8000c101118 */
[----:B0-----:R-:W2:Y:S04]  /*24d40*/  LDL.LU.64 R134, [R1+0xd18] ;  /* 0x000d180001867983 */ /* 0x001ea80000300a00 */
[----:B------:R-:W3:Y:S01]  /*24d50*/  LDL.LU.64 R132, [R1+0x690] ;  /* 0x0006900001847983 */ /* 0x000ee20000300a00 */
[----:B------:R-:W-:Y:S01]  /*24d60*/  VIADD R2, R0, 0x142 ;  /* 0x0000014200027836 */ /* 0x000fe20000000000 */
[----:B------:R-:W-:-:S04]  /*24d70*/  SHF.R.S32.HI R3, RZ, 0x8, R3 ;  /* 0x00000008ff037819 */ /* 0x000fc80000011403 */
[----:B------:R-:W-:Y:S01]  /*24d80*/  ISETP.LT.AND P4, PT, R2, UR4, !P0 ;  /* 0x0000000402007c0c */ /* 0x000fe2000c781270 */
[----:B------:R0:W-:Y:S01]  /*24d90*/  @P5 STG.E.U8 desc[UR24][R136.64], R3 ;  /* 0x0000000388005986 */ /* 0x0001e2000c101118 */
[----:B------:R-:W1:Y:S03]  /*24da0*/  LDCU UR4, c[0x0][0x39c] ;  /* 0x00007380ff0477ac */ /* 0x000e660008000800 */
[----:B0-----:R-:W4:Y:S01]  /*24db0*/  LDL.LU.64 R136, [R1+0xd10] ;  /* 0x000d100001887983 */ /* 0x001f220000300a00 */
[----:B--2---:R-:W-:-:S04]  /*24dc0*/  F2FP.SATFINITE.E4M3.F32.PACK_AB_MERGE_C R134, R135, R134, RZ ;  /* 0x000000868786723e */ /* 0x004fc800048070ff */
[----:B------:R-:W-:-:S03]  /*24dd0*/  PRMT R3, R134, 0x9910, RZ ;  /* 0x0000991086037816 */ /* 0x000fc600000000ff */
[----:B---3--:R0:W-:Y:S04]  /*24de0*/  @P4 STG.E.U8 desc[UR24][R132.64], R134 ;  /* 0x0000008684004986 */ /* 0x0081e8000c101118 */
[----:B0-----:R-:W2:Y:S01]  /*24df0*/  LDL.LU.64 R134, [R1+0x680] ;  /* 0x0006800001867983 */ /* 0x001ea20000300a00 */
[----:B------:R-:W-:Y:S01]  /*24e00*/  VIADD R2, R0, 0x143 ;  /* 0x0000014300027836 */ /* 0x000fe20000000000 */
[----:B------:R-:W-:Y:S02]  /*24e10*/  SHF.R.S32.HI R3, RZ, 0x8, R3 ;  /* 0x00000008ff037819 */ /* 0x000fe40000011403 */
[----:B------:R-:W3:Y:S02]  /*24e20*/  LDL.LU.64 R132, [R1+0x668] ;  /* 0x0006680001847983 */ /* 0x000ee40000300a00 */
[----:B----4-:R-:W-:Y:S01]  /*24e30*/  ISETP.LT.AND P3, PT, R2, UR6, !P0 ;  /* 0x0000000602007c0c */ /* 0x010fe2000c761270 */
[----:B------:R-:W-:Y:S01]  /*24e40*/  VIADD R2, R0, 0x144 ;  /* 0x0000014400027836 */ /* 0x000fe20000000000 */
[----:B------:R-:W-:Y:S01]  /*24e50*/  F2FP.SATFINITE.E4M3.F32.PACK_AB_MERGE_C R136, R137, R136, RZ ;  /* 0x000000888988723e */ /* 0x000fe200048070ff */
[----:B------:R-:W0:Y:S03]  /*24e60*/  LDCU UR6, c[0x0][0x39c] ;  /* 0x00007380ff0677ac */ /* 0x000e260008000800 */
[----:B-1----:R-:W-:Y:S01]  /*24e70*/  ISETP.LT.AND P1, PT, R2, UR5, !P0 ;  /* 0x0000000502007c0c */ /* 0x002fe2000c721270 */
[----:B------:R-:W-:Y:S01]  /*24e80*/  VIADD R2, R0, 0x145 ;  /* 0x0000014500027836 */ /* 0x000fe20000000000 */
[----:B------:R-:W1:Y:S04]  /*24e90*/  LDCU UR5, c[0x0][0x39c] ;  /* 0x00007380ff0577ac */ /* 0x000e680008000800 */
[----:B------:R-:W-:Y:S01]  /*24ea0*/  ISETP.LT.AND P6, PT, R2, UR4, !P0 ;  /* 0x0000000402007c0c */ /* 0x000fe2000c7c1270 */
[----:B-----5:R4:W-:Y:S01]  /*24eb0*/  @P3 STG.E.U8 desc[UR24][R138.64], R3 ;  /* 0x000000038a003986 */ /* 0x0209e2000c101118 */
[----:B------:R-:W5:Y:S03]  /*24ec0*/  LDCU UR4, c[0x0][0x39c] ;  /* 0x00007380ff0477ac */ /* 0x000f660008000800 */
[----:B----4-:R-:W4:Y:S01]  /*24ed0*/  LDL.LU.64 R138, [R1+0xd08] ;  /* 0x000d0800018a7983 */ /* 0x010f220000300a00 */
[----:B------:R-:W-:-:S04]  /*24ee0*/  PRMT R3, R136, 0x9910, RZ ;  /* 0x0000991088037816 */ /* 0x000fc800000000ff */
[----:B------:R-:W-:Y:S01]  /*24ef0*/  SHF.R.S32.HI R3, RZ, 0x8, R3 ;  /* 0x00000008ff037819 */ /* 0x000fe20000011403 */
[----:B--2---:R2:W-:Y:S04]  /*24f00*/  @P1 STG.E.U8 desc[UR24][R134.64], R136 ;  /* 0x0000008886001986 */ /* 0x0045e8000c101118 */
[----:B------:R0:W-:Y:S04]  /*24f10*/  @P6 STG.E.U8 desc[UR24][R140.64], R3 ;  /* 0x000000038c006986 */ /* 0x0001e8000c101118 */
[----:B--2---:R-:W2:Y:S04]  /*24f20*/  LDL.LU.64 R136, [R1+0x660] ;  /* 0x0006600001887983 */ /* 0x004ea80000300a00 */
[----:B0-----:R-:W2:Y:S01]  /*24f30*/  LDL.LU.64 R140, [R1+0xd00] ;  /* 0x000d0000018c7983 */ /* 0x001ea20000300a00 */
[----:B------:R-:W-:-:S05]  /*24f40*/  VIADD R2, R0, 0x146 ;  /* 0x0000014600027836 */ /* 0x000fca0000000000 */
[----:B------:R-:W-:Y:S01]  /*24f50*/  ISETP.LT.AND P5, PT, R2, UR6, !P0 ;  /* 0x0000000602007c0c */ /* 0x000fe2000c7a1270 */
[----:B------:R-:W0:Y:S01]  /*24f60*/  LDCU UR6, c[0x0][0x39c] ;  /* 0x00007380ff0677ac */ /* 0x000e220008000800 */
[----:B------:R-:W-:-:S05]  /*24f70*/  VIADD R2, R0, 0x147 ;  /* 0x0000014700027836 */ /* 0x000fca0000000000 */
[----:B-1----:R-:W-:Y:S01]  /*24f80*/  ISETP.LT.AND P4, PT, R2, UR5, !P0 ;  /* 0x0000000502007c0c */ /* 0x002fe2000c781270 */
[----:B------:R-:W-:Y:S01]  /*24f90*/  VIADD R2, R0, 0x148 ;  /* 0x0000014800027836 */ /* 0x000fe20000000000 */
[----:B----4-:R-:W-:Y:S01]  /*24fa0*/  F2FP.SATFINITE.E4M3.F32.PACK_AB_MERGE_C R138, R139, R138, RZ ;  /* 0x0000008a8b8a723e */ /* 0x010fe200048070ff */
[----:B------:R-:W1:Y:S03]  /*24fb0*/  LDCU UR5, c[0x0][0x39c] ;  /* 0x00007380ff0577ac */ /* 0x000e660008000800 */
[----:B-----5:R-:W-:Y:S01]  /*24fc0*/  ISETP.LT.AND P3, PT, R2, UR4, !P0 ;  /* 0x0000000402007c0c */ /* 0x020fe2000c761270 */
[----:B------:R-:W-:Y:S01]  /*24fd0*/  VIADD R2, R0, 0x149 ;  /* 0x0000014900027836 */ /* 0x000fe20000000000 */
[----:B------:R-:W-:Y:S01]  /*24fe0*/  PRMT R3, R138, 0x9910, RZ ;  /* 0x000099108a037816 */ /* 0x000fe200000000ff */
[----:B------:R4:W-:Y:S01]  /*24ff0*/  @P5 STG.E.U8 desc[UR24][R142.64], R138 ;  /* 0x0000008a8e005986 */ /* 0x0009e2000c101118 */
[----:B------:R-:W5:Y:S02]  /*25000*/  LDCU UR4, c[0x0][0x39c] ;  /* 0x00007380ff0477ac */ /* 0x000f640008000800 */
[----:B------:R-:W-:-:S02]  /*25010*/  SHF.R.S32.HI R3, RZ, 0x8, R3 ;  /* 0x00000008ff037819 */ /* 0x000fc40000011403 */
[----:B0-----:R-:W-:Y:S01]  /*25020*/  ISETP.LT.AND P1, PT, R2, UR6, !P0 ;  /* 0x0000000602007c0c */ /* 0x001fe2000c721270 */
[----:B------:R-:W0:Y:S02]  /*25030*/  LDCU UR6, c[0x0][0x39c] ;  /* 0x00007380ff0677ac */ /* 0x000e240008000800 */
[----:B---3--:R3:W-:Y:S04]  /*25040*/  @P4 STG.E.U8 desc[UR24][R132.64], R3 ;  /* 0x0000000384004986 */ /* 0x0087e8000c101118 */
[----:B----4-:R-:W4:Y:S04]  /*25050*/  LDL.LU.64 R142, [R1+0xcf8] ;  /* 0x000cf800018e7983 */ /* 0x010f280000300a00 */
[----:B------:R-:W5:Y:S04]  /*25060*/  LDL.LU.64 R134, [R1+0x648] ;  /* 0x0006480001867983 */ /* 0x000f680000300a00 */
[----:B---3--:R-:W3:Y:S01]  /*25070*/  LDL.LU.64 R132, [R1+0x640] ;  /* 0x0006400001847983 */ /* 0x008ee20000300a00 */
[----:B--2---:R-:W-:-:S04]  /*25080*/  F2FP.SATFINITE.E4M3.F32.PACK_AB_MERGE_C R140, R141, R140, RZ ;  /* 0x0000008c8d8c723e */ /* 0x004fc800048070ff */
[----:B------:R-:W-:-:S04]  /*25090*/  PRMT R3, R140, 0x9910, RZ ;  /* 0x000099108c037816 */ /* 0x000fc800000000ff */
[----:B------:R-:W-:Y:S01]  /*250a0*/  SHF.R.S32.HI R3, RZ, 0x8, R3 ;  /* 0x00000008ff037819 */ /* 0x000fe20000011403 */
[----:B------:R-:W-:Y:S04]  /*250b0*/  @P3 STG.E.U8 desc[UR24][R136.64], R140 ;  /* 0x0000008c88003986 */ /* 0x000fe8000c101118 */
[----:B------:R2:W-:Y:S04]  /*250c0*/  @P1 STG.E.U8 desc[UR24][R144.64], R3 ;  /* 0x0000000390001986 */ /* 0x0005e8000c101118 */
[----:B--2---:R-:W2:Y:S01]  /*250d0*/  LDL.LU.64 R144, [R1+0xcf0] ;  /* 0x000cf00001907983 */ /* 0x004ea20000300a00 */
[----:B------:R-:W-:-:S05]  /*250e0*/  VIADD R2, R0, 0x14a ;  /* 0x0000014a00027836 */ /* 0x000fca0000000000 */
[----:B-1----:R-:W-:Y:S01]  /*250f0*/  ISETP.LT.AND P6, PT, R2, UR5, !P0 ;  /* 0x0000000502007c0c */ /* 0x002fe2000c7c1270 */
[----:B------:R-:W1:Y:S01]  /*25100*/  LDCU UR5, c[0x0][0x39c] ;  /* 0x00007380ff0577ac */ /* 0x000e620008000800 */
[----:B------:R-:W-:Y:S01]  /*25110*/  VIADD R2, R0, 0x14b ;  /* 0x0000014b00027836 */ /* 0x000fe20000000000 */
[----:B----4-:R-:W-:-:S04]  /*25120*/  F2FP.SATFINITE.E4M3.F32.PACK_AB_MERGE_C R142, R143, R142, RZ ;  /* 0x0000008e8f8e723e */ /* 0x010fc800048070ff */
[----:B-----5:R-:W-:Y:S01]  /*25130*/  ISETP.LT.AND P5, PT, R2, UR4, !P0 ;  /* 0x0000000402007c0c */ /* 0x020fe2000c7a1270 */
[----:B------:R-:W-:Y:S01]  /*25140*/  VIADD R2, R0, 0x14c ;  /* 0x0000014c00027836 */ /* 0x000fe20000000000 */
[----:B------:R-:W-:Y:S01]  /*25150*/  PRMT R3, R142, 0x9910, RZ ;  /* 0x000099108e037816 */ /* 0x000fe200000000ff */
[----:B------:R-:W4:Y:S03]  /*25160*/  LDCU UR4, c[0x0][0x39c] ;  /* 0x00007380ff0477ac */ /* 0x000f260008000800 */
[----:B0-----:R-:W-:Y:S01]  /*25170*/  ISETP.LT.AND P4, PT, R2, UR6, !P0 ;  /* 0x0000000602007c0c */ /* 0x001fe2000c781270 */
[----:B------:R-:W-:Y:S01]  /*25180*/  VIADD R2, R0, 0x14d ;  /* 0x0000014d00027836 */ /* 0x000fe20000000000 */
[----:B------:R-:W-:Y:S01]  /*25190*/  SHF.R.S32.HI R3, RZ, 0x8, R3 ;  /* 0x00000008ff037819 */ /* 0x000fe20000011403 */
[----:B------:R0:W-:Y:S01]  /*251a0*/  @P6 STG.E.U8 desc[UR24][R146.64], R142 ;  /* 0x0000008e92006986 */ /* 0x0001e2000c101118 */
[----:B------:R-:W5:Y:S02]  /*251b0*/  LDCU UR6, c[0x0][0x39c] ;  /* 0x00007380ff0677ac */ /* 0x000f640008000800 */
[----:B-1----:R-:W-:Y:S01]  /*251c0*/  ISETP.LT.AND P3, PT, R2, UR5, !P0 ;  /* 0x0000000502007c0c */ /* 0x002fe2000c761270 */
[----:B------:R1:W-:Y:S01]  /*251d0*/  @P5 STG.E.U8 desc[UR24][R134.64], R3 ;  /* 0x0000000386005986 */ /* 0x0003e2000c101118 */
[----:B------:R-:W2:Y:S03]  /*251e0*/  LDCU UR5, c[0x0][0x39c] ;  /* 0x00007380ff0577ac */ /* 0x000ea60008000800 */
[----:B0-----:R-:W5:Y:S04]  /*251f0*/  LDL.LU.64 R146, [R1+0xce8] ;  /* 0x000ce80001927983 */ /* 0x001f680000300a00 */
[----:B------:R-:W5:Y:S04]  /*25200*/  LDL.LU.64 R136, [R1+0x628] ;  /* 0x0006280001887983 */ /* 0x000f680000300a00 */
[----:B-1----:R-:W5:Y:S01]  /*25210*/  LDL.LU.64 R134, [R1+0x620] ;  /* 0x0006200001867983 */ /* 0x002f620000300a00 */
[----:B--2---:R-:W-:-:S04]  /*25220*/  F2FP.SATFINITE.E4M3.F32.PACK_AB_MERGE_C R144, R145, R144, RZ ;  /* 0x000000909190723e */ /* 0x004fc800048070ff */
[----:B------:R-:W-:-:S04]  /*25230*/  PRMT R3, R144, 0x9910, RZ ;  /* 0x0000991090037816 */ /* 0x000fc800000000ff */
[----:B------:R-:W-:Y:S01]  /*25240*/  SHF.R.S32.HI R3, RZ, 0x8, R3 ;  /* 0x00000008ff037819 */ /* 0x000fe20000011403 */
[----:B---3--:R-:W-:Y:S04]  /*25250*/  @P4 STG.E.U8 desc[UR24][R132.64], R144 ;  /* 0x0000009084004986 */ /* 0x008fe8000c101118 */
[----:B------:R0:W-:Y:S04]  /*25260*/  @P3 STG.E.U8 desc[UR24][R148.64], R3 ;  /* 0x0000000394003986 */ /* 0x0001e8000c101118 */
[----:B0-----:R-:W2:Y:S01]  /*25270*/  LDL.LU.64 R148, [R1+0xce0] ;  /* 0x000ce00001947983 */ /* 0x001ea20000300a00 */
[----:B------:R-:W-:-:S05]  /*25280*/  VIADD R2, R0, 0x14e ;  /* 0x0000014e00027836 */ /* 0x000fca0000000000 */
[----:B----4-:R-:W-:Y:S01]  /*25290*/  ISETP.LT.AND P1, PT, R2, UR4, !P0 ;  /* 0x0000000402007c0c */ /* 0x010fe2000c721270 */
[----:B------:R-:W0:Y:S01]  /*252a0*/  LDCU UR4, c[0x0][0x39c] ;  /* 0x00007380ff0477ac */ /* 0x000e220008000800 */
[----:B------:R-:W-:Y:S01]  /*252b0*/  VIADD R2, R0, 0x14f ;  /* 0x0000014f00027836 */ /* 0x000fe20000000000 */
[----:B-----5:R-:W-:-:S04]  /*252c0*/  F2FP.SATFINITE.E4M3.F32.PACK_AB_MERGE_C R146, R147, R146, RZ ;  /* 0x000000929392723e */ /* 0x020fc800048070ff */
[----:B------:R-:W-:Y:S01]  /*252d0*/  ISETP.LT.AND P6, PT, R2, UR6, !P0 ;  /* 0x0000000602007c0c */ /* 0x000fe2000c7c1270 */
[----:B------:R-:W-:Y:S01]  /*252e0*/  VIADD R2, R0, 0x150 ;  /* 0x0000015000027836 */ /* 0x000fe20000000000 */
[----:B------:R-:W-:Y:S01]  /*252f0*/  PRMT R3, R146, 0x9910, RZ ;  /* 0x0000991092037816 */ /* 0x000fe200000000ff */
[----:B------:R-:W1:Y:S03]  /*25300*/  LDCU UR6, c[0x0][0x39c] ;  /* 0x00007380ff0677ac */ /* 0x000e660008000800 */
[----:B------:R-:W-:Y:S01]  /*25310*/  ISETP.LT.AND P5, PT, R2, UR5, !P0 ;  /* 0x0000000502007c0c */ /* 0x000fe2000c7a1270 */
[----:B------:R-:W-:Y:S01]  /*25320*/  VIADD R2, R0, 0x151 ;  /* 0x0000015100027836 */ /* 0x000fe20000000000 */
[----:B------:R-:W-:Y:S01]  /*25330*/  SHF.R.S32.HI R3, RZ, 0x8, R3 ;  /* 0x00000008ff037819 */ /* 0x000fe20000011403 */
[----:B------:R3:W-:Y:S01]  /*25340*/  @P1 STG.E.U8 desc[UR24][R150.64], R146 ;  /* 0x0000009296001986 */ /* 0x0007e2000c101118 */
[----:B------:R-:W4:Y:S02]  /*25350*/  LDCU UR5, c[0x0][0x39c] ;  /* 0x00007380ff0577ac */ /* 0x000f240008000800 */
[----:B0-----:R-:W-:Y:S01]  /*25360*/  ISETP.LT.AND P4, PT, R2, UR4, !P0 ;  /* 0x0000000402007c0c */ /* 0x001fe2000c781270 */
[----:B------:R0:W-:Y:S01]  /*25370*/  @P6 STG.E.U8 desc[UR24][R136.64], R3 ;  /* 0x0000000388006986 */ /* 0x0001e2000c101118 */
[----:B------:R-:W5:Y:S03]  /*25380*/  LDCU UR4, c[0x0][0x39c] ;  /* 0x00007380ff0477ac */ /* 0x000f660008000800 */
[----:B---3--:R-:W3:Y:S04]  /*25390*/  LDL.LU.64 R150, [R1+0xcd8] ;  /* 0x000cd80001967983 */ /* 0x008ee80000300a00 */
[----:B------:R-:W4:Y:S04]  /*253a0*/  LDL.LU.64 R132, [R1+0x608] ;  /* 0x0006080001847983 */ /* 0x000f280000300a00 */
[----:B0-----:R-:W5:Y:S01]  /*253b0*/  LDL.LU.64 R136, [R1+0x600] ;  /* 0x0006000001887983 */ /* 0x001f620000300a00 */
[----:B--2---:R-:W-:-:S04]  /*253c0*/  F2FP.SATFINITE.E4M3.F32.PACK_AB_MERGE_C R148, R149, R148, RZ ;  /* 0x000000949594723e */ /* 0x004fc800048070ff */
[----:B------:R-:W-:-:S04]  /*253d0*/  PRMT R3, R148, 0x9910, RZ ;  /* 0x0000991094037816 */ /* 0x000fc800000000ff */
[----:B------:R-:W-:Y:S01]  /*253e0*/  SHF.R.S32.HI R3, RZ, 0x8, R3 ;  /* 0x00000008ff037819 */ /* 0x000fe20000011403 */
[----:B------:R-:W-:Y:S04]  /*253f0*/  @P5 STG.E.U8 desc[UR24][R134.64], R148 ;  /* 0x0000009486005986 */ /* 0x000fe8000c101118 */
[----:B------:R0:W-:Y:S04]  /*25400*/  @P4 STG.E.U8 desc[UR24][R152.64], R3 ;  /* 0x0000000398004986 */ /* 0x0001e8000c101118 */
[----:B0-----:R-:W2:Y:S01]  /*25410*/  LDL.LU.64 R152, [R1+0xcd0] ;  /* 0x000cd00001987983 */ /* 0x001ea20000300a00 */
[----:B------:R-:W-:-:S05]  /*25420*/  VIADD R2, R0, 0x152 ;  /* 0x0000015200027836 */ /* 0x000fca0000000000 */
[----:B-1----:R-:W-:Y:S01]  /*25430*/  ISETP.LT.AND P3, PT, R2, UR6, !P0 ;  /* 0x0000000602007c0c */ /* 0x002fe2000c761270 */
[----:B------:R-:W0:Y:S01]  /*25440*/  LDCU UR6, c[0x0][0x39c] ;  /* 0x00007380ff0677ac */ /* 0x000e220008000800 */
[----:B------:R-:W-:Y:S01]  /*25450*/  VIADD R2, R0, 0x153 ;  /* 0x0000015300027836 */ /* 0x000fe20000000000 */
[----:B---3--:R-:W-:-:S04]  /*25460*/  F2FP.SATFINITE.E4M3.F32.PACK_AB_MERGE_C R150, R151, R150, RZ ;  /* 0x000000969796723e */ /* 0x008fc800048070ff */
[----:B----4-:R-:W-:Y:S01]  /*25470*/  ISETP.LT.AND P1, PT, R2, UR5, !P0 ;  /* 0x0000000502007c0c */ /* 0x010fe2000c721270 */
[----:B------:R-:W-:Y:S01]  /*25480*/  VIADD R2, R0, 0x154 ;  /* 0x0000015400027836 */ /* 0x000fe20000000000 */
[----:B------:R-:W-:Y:S01]  /*25490*/  PRMT R3, R150, 0x9910, RZ ;  /* 0x0000991096037816 */ /* 0x000fe200000000ff */
[----:B------:R-:W1:Y:S03]  /*254a0*/  LDCU UR5, c[0x0][0x39c] ;  /* 0x00007380ff0577ac */ /* 0x000e660008000800 */
[----:B-----5:R-:W-:Y:S01]  /*254b0*/  ISETP.LT.AND P6, PT, R2, UR4, !P0 ;  /* 0x0000000402007c0c */ /* 0x020fe2000c7c1270 */
        /* <DEDUP_REMOVED lines=182> */
[----:B------:R3:W-:Y:S01]  /*26020*/  @P5 STG.E.U8 desc[UR24][R182.64], R178 ;  /* 0x000000b2b6005986 */ /* 0x0007e2000c101118 */
[----:B------:R-:W-:Y:S01]  /*26030*/  VIADD R2, R0, 0x171 ;  /* 0x0000017100027836 */ /* 0x000fe20000000000 */
[----:B------:R-:W-:Y:S01]  /*26040*/  SHF.R.S32.HI R3, RZ, 0x8, R3 ;  /* 0x00000008ff037819 */ /* 0x000fe20000011403 */
[----:B------:R-:W4:Y:S03]  /*26050*/  LDCU UR6, c[0x0][0x39c] ;  /* 0x00007380ff0677ac */ /* 0x000f260008000800 */
[----:B0-----:R-:W-:Y:S01]  /*26060*/  ISETP.LT.AND P1, PT, R2, UR5, !P0 ;  /* 0x0000000502007c0c */ /* 0x001fe2000c721270 */
[----:B---3--:R-:W3:Y:S04]  /*26070*/  LDL.LU.64 R182, [R1+0xc58] ;  /* 0x000c580001b67983 */ /* 0x008ee80000300a00 */
[----:B------:R0:W-:Y:S01]  /*26080*/  @P4 STG.E.U8 desc[UR24][R134.64], R3 ;  /* 0x0000000386004986 */ /* 0x0001e2000c101118 */
[----:B--2---:R-:W-:-:S03]  /*26090*/  F2FP.SATFINITE.E4M3.F32.PACK_AB_MERGE_C R180, R181, R180, RZ ;  /* 0x000000b4b5b4723e */ /* 0x004fc600048070ff */
[----:B------:R-:W2:Y:S01]  /*260a0*/  LDL.LU.64 R136, [R1+0x508] ;  /* 0x0005080001887983 */ /* 0x000ea20000300a00 */
[----:B------:R-:W-:Y:S01]  /*260b0*/  VIADD R2, R0, 0x172 ;  /* 0x0000017200027836 */ /* 0x000fe20000000000 */
[----:B------:R-:W5:Y:S01]  /*260c0*/  LDCU UR5, c[0x0][0x39c] ;  /* 0x00007380ff0577ac */ /* 0x000f620008000800 */
[----:B0-----:R-:W-:Y:S01]  /*260d0*/  PRMT R3, R180, 0x9910, RZ ;  /* 0x00009910b4037816 */ /* 0x001fe200000000ff */
[----:B------:R-:W-:Y:S03]  /*260e0*/  @P3 STG.E.U8 desc[UR24][R132.64], R180 ;  /* 0x000000b484003986 */ /* 0x000fe6000c101118 */
[----:B------:R-:W-:Y:S01]  /*260f0*/  SHF.R.S32.HI R3, RZ, 0x8, R3 ;  /* 0x00000008ff037819 */ /* 0x000fe20000011403 */
[----:B------:R-:W2:Y:S04]  /*26100*/  LDL.LU.64 R134, [R1+0x500] ;  /* 0x0005000001867983 */ /* 0x000ea80000300a00 */
[----:B------:R0:W-:Y:S04]  /*26110*/  @P1 STG.E.U8 desc[UR24][R184.64], R3 ;  /* 0x00000003b8001986 */ /* 0x0001e8000c101118 */
[----:B0-----:R-:W2:Y:S01]  /*26120*/  LDL.LU.64 R184, [R1+0xc50] ;  /* 0x000c500001b87983 */ /* 0x001ea20000300a00 */
[----:B-1----:R-:W-:Y:S01]  /*26130*/  ISETP.LT.AND P6, PT, R2, UR4, !P0 ;  /* 0x0000000402007c0c */ /* 0x002fe2000c7c1270 */
[----:B------:R-:W0:Y:S01]  /*26140*/  LDCU UR4, c[0x0][0x39c] ;  /* 0x00007380ff0477ac */ /* 0x000e220008000800 */
[----:B------:R-:W-:Y:S01]  /*26150*/  VIADD R2, R0, 0x173 ;  /* 0x0000017300027836 */ /* 0x000fe20000000000 */
[----:B---3--:R-:W-:-:S04]  /*26160*/  F2FP.SATFINITE.E4M3.F32.PACK_AB_MERGE_C R182, R183, R182, RZ ;  /* 0x000000b6b7b6723e */ /* 0x008fc800048070ff */
[----:B----4-:R-:W-:Y:S01]  /*26170*/  ISETP.LT.AND P5, PT, R2, UR6, !P0 ;  /* 0x0000000602007c0c */ /* 0x010fe2000c7a1270 */
[----:B------:R-:W-:-:S05]  /*26180*/  VIADD R2, R0, 0x174 ;  /* 0x0000017400027836 */ /* 0x000fca0000000000 */
[----:B------:R1:W-:Y:S01]  /*26190*/  @P6 STG.E.U8 desc[UR24][R186.64], R182 ;  /* 0x000000b6ba006986 */ /* 0x0003e2000c101118 */
[----:B-----5:R-:W-:Y:S01]  /*261a0*/  ISETP.LT.AND P4, PT, R2, UR5, !P0 ;  /* 0x0000000502007c0c */ /* 0x020fe2000c781270 */
[----:B------:R-:W-:Y:S01]  /*261b0*/  VIADD R2, R0, 0x175 ;  /* 0x0000017500027836 */ /* 0x000fe20000000000 */
[----:B------:R-:W-:Y:S01]  /*261c0*/  PRMT R3, R182, 0x9910, RZ ;  /* 0x00009910b6037816 */ /* 0x000fe200000000ff */
[----:B------:R-:W3:Y:S01]  /*261d0*/  LDCU UR6, c[0x0][0x39c] ;  /* 0x00007380ff0677ac */ /* 0x000ee20008000800 */
[----:B-1----:R-:W4:Y:S02]  /*261e0*/  LDL.LU.64 R186, [R1+0xc48] ;  /* 0x000c480001ba7983 */ /* 0x002f240000300a00 */
[----:B------:R-:W-:Y:S01]  /*261f0*/  SHF.R.S32.HI R3, RZ, 0x8, R3 ;  /* 0x00000008ff037819 */ /* 0x000fe20000011403 */
[----:B------:R-:W1:Y:S01]  /*26200*/  LDCU UR5, c[0x0][0x39c] ;  /* 0x00007380ff0577ac */ /* 0x000e620008000800 */
[----:B0-----:R-:W-:Y:S01]  /*26210*/  ISETP.LT.AND P3, PT, R2, UR4, !P0 ;  /* 0x0000000402007c0c */ /* 0x001fe2000c761270 */
[----:B------:R-:W5:Y:S04]  /*26220*/  LDL.LU.64 R132, [R1+0x4e8] ;  /* 0x0004e80001847983 */ /* 0x000f680000300a00 */
[----:B--2---:R0:W-:Y:S01]  /*26230*/  @P5 STG.E.U8 desc[UR24][R136.64], R3 ;  /* 0x0000000388005986 */ /* 0x0041e2000c101118 */
[----:B------:R-:W-:-:S03]  /*26240*/  F2FP.SATFINITE.E4M3.F32.PACK_AB_MERGE_C R184, R185, R184, RZ ;  /* 0x000000b8b9b8723e */ /* 0x000fc600048070ff */
[----:B0-----:R-:W2:Y:S01]  /*26250*/  LDL.LU.64 R136, [R1+0x4e0] ;  /* 0x0004e00001887983 */ /* 0x001ea20000300a00 */
[----:B------:R-:W-:Y:S01]  /*26260*/  VIADD R2, R0, 0x176 ;  /* 0x0000017600027836 */ /* 0x000fe20000000000 */
[----:B------:R-:W0:Y:S01]  /*26270*/  LDCU UR4, c[0x0][0x39c] ;  /* 0x00007380ff0477ac */ /* 0x000e220008000800 */
[----:B------:R-:W-:-:S04]  /*26280*/  PRMT R3, R184, 0x9910, RZ ;  /* 0x00009910b8037816 */ /* 0x000fc800000000ff */
[----:B------:R-:W-:Y:S01]  /*26290*/  SHF.R.S32.HI R3, RZ, 0x8, R3 ;  /* 0x00000008ff037819 */ /* 0x000fe20000011403 */
[----:B------:R-:W-:Y:S04]  /*262a0*/  @P4 STG.E.U8 desc[UR24][R134.64], R184 ;  /* 0x000000b886004986 */ /* 0x000fe8000c101118 */
[----:B------:R0:W-:Y:S04]  /*262b0*/  @P3 STG.E.U8 desc[UR24][R188.64], R3 ;  /* 0x00000003bc003986 */ /* 0x0001e8000c101118 */
[----:B0-----:R-:W2:Y:S01]  /*262c0*/  LDL.LU.64 R188, [R1+0xc40] ;  /* 0x000c400001bc7983 */ /* 0x001ea20000300a00 */
[----:B---3--:R-:W-:Y:S01]  /*262d0*/  ISETP.LT.AND P1, PT, R2, UR6, !P0 ;  /* 0x0000000602007c0c */ /* 0x008fe2000c721270 */
[----:B------:R-:W0:Y:S01]  /*262e0*/  LDCU UR6, c[0x0][0x39c] ;  /* 0x00007380ff0677ac */ /* 0x000e220008000800 */
[----:B----4-:R-:W-:Y:S01]  /*262f0*/  F2FP.SATFINITE.E4M3.F32.PACK_AB_MERGE_C R186, R187, R186, RZ ;  /* 0x000000babbba723e */ /* 0x010fe200048070ff */
[----:B------:R-:W-:-:S10]  /*26300*/  VIADD R2, R0, 0x177 ;  /* 0x0000017700027836 */ /* 0x000fd40000000000 */
[----:B------:R3:W-:Y:S01]  /*26310*/  @P1 STG.E.U8 desc[UR24][R190.64], R186 ;  /* 0x000000babe001986 */ /* 0x0007e2000c101118 */
[----:B-1----:R-:W-:Y:S01]  /*26320*/  ISETP.LT.AND P6, PT, R2, UR5, !P0 ;  /* 0x0000000502007c0c */ /* 0x002fe2000c7c1270 */
[----:B------:R-:W-:Y:S01]  /*26330*/  VIADD R2, R0, 0x178 ;  /* 0x0000017800027836 */ /* 0x000fe20000000000 */
[----:B------:R-:W-:Y:S01]  /*26340*/  PRMT R3, R186, 0x9910, RZ ;  /* 0x00009910ba037816 */ /* 0x000fe200000000ff */
[----:B------:R-:W1:Y:S01]  /*26350*/  LDCU UR5, c[0x0][0x39c] ;  /* 0x00007380ff0577ac */ /* 0x000e620008000800 */
[----:B---3--:R-:W3:Y:S02]  /*26360*/  LDL.LU.64 R190, [R1+0xc38] ;  /* 0x000c380001be7983 */ /* 0x008ee40000300a00 */
[----:B------:R-:W-:Y:S01]  /*26370*/  ISETP.LT.AND P5, PT, R2, UR4, !P0 ;  /* 0x0000000402007c0c */ /* 0x000fe2000c7a1270 */
[----:B------:R-:W-:Y:S01]  /*26380*/  VIADD R2, R0, 0x179 ;  /* 0x0000017900027836 */ /* 0x000fe20000000000 */
[----:B------:R-:W-:Y:S01]  /*26390*/  SHF.R.S32.HI R3, RZ, 0x8, R3 ;  /* 0x00000008ff037819 */ /* 0x000fe20000011403 */
[----:B------:R-:W4:Y:S01]  /*263a0*/  LDL.LU.64 R134, [R1+0x4c8] ;  /* 0x0004c80001867983 */ /* 0x000f220000300a00 */
[----:B------:R-:W1:Y:S02]  /*263b0*/  LDCU UR4, c[0x0][0x39c] ;  /* 0x00007380ff0477ac */ /* 0x000e640008000800 */
[----:B0-----:R-:W-:Y:S01]  /*263c0*/  ISETP.LT.AND P4, PT, R2, UR6, !P0 ;  /* 0x0000000602007c0c */ /* 0x001fe2000c781270 */
[----:B-----5:R0:W-:Y:S01]  /*263d0*/  @P6 STG.E.U8 desc[UR24][R132.64], R3 ;  /* 0x0000000384006986 */ /* 0x0201e2000c101118 */
[----:B--2---:R-:W-:-:S03]  /*263e0*/  F2FP.SATFINITE.E4M3.F32.PACK_AB_MERGE_C R188, R189, R188, RZ ;  /* 0x000000bcbdbc723e */ /* 0x004fc600048070ff */
[----:B0-----:R-:W2:Y:S01]  /*263f0*/  LDL.LU.64 R132, [R1+0x4c0] ;  /* 0x0004c00001847983 */ /* 0x001ea20000300a00 */
[----:B------:R-:W-:Y:S01]  /*26400*/  VIADD R2, R0, 0x17a ;  /* 0x0000017a00027836 */ /* 0x000fe20000000000 */
[----:B------:R-:W0:Y:S01]  /*26410*/  LDCU UR6, c[0x0][0x39c] ;  /* 0x00007380ff0677ac */ /* 0x000e220008000800 */
[----:B------:R-:W-:-:S04]  /*26420*/  PRMT R3, R188, 0x9910, RZ ;  /* 0x00009910bc037816 */ /* 0x000fc800000000ff */
[----:B------:R-:W-:Y:S01]  /*26430*/  SHF.R.S32.HI R3, RZ, 0x8, R3 ;  /* 0x00000008ff037819 */ /* 0x000fe20000011403 */
[----:B------:R-:W-:Y:S04]  /*26440*/  @P5 STG.E.U8 desc[UR24][R136.64], R188 ;  /* 0x000000bc88005986 */ /* 0x000fe8000c101118 */
[----:B------:R5:W-:Y:S04]  /*26450*/  @P4 STG.E.U8 desc[UR24][R192.64], R3 ;  /* 0x00000003c0004986 */ /* 0x000be8000c101118 */
[----:B-----5:R-:W5:Y:S01]  /*26460*/  LDL.LU.64 R192, [R1+0xc30] ;  /* 0x000c300001c07983 */ /* 0x020f620000300a00 */
[----:B-1----:R-:W-:Y:S01]  /*26470*/  ISETP.LT.AND P3, PT, R2, UR5, !P0 ;  /* 0x0000000502007c0c */ /* 0x002fe2000c761270 */
[----:B------:R-:W1:Y:S01]  /*26480*/  LDCU UR5, c[0x0][0x39c] ;  /* 0x00007380ff0577ac */ /* 0x000e620008000800 */
[----:B---3--:R-:W-:-:S11]  /*26490*/  F2FP.SATFINITE.E4M3.F32.PACK_AB_MERGE_C R190, R191, R190, RZ ;  /* 0x000000bebfbe723e */ /* 0x008fd600048070ff */
[----:B------:R3:W-:Y:S04]  /*264a0*/  @P3 STG.E.U8 desc[UR24][R194.64], R190 ;  /* 0x000000bec2003986 */ /* 0x0007e8000c101118 */
[----:B---3--:R-:W3:Y:S01]  /*264b0*/  LDL.LU.64 R194, [R1+0xc28] ;  /* 0x000c280001c27983 */ /* 0x008ee20000300a00 */
[----:B------:R-:W-:Y:S01]  /*264c0*/  VIADD R2, R0, 0x17b ;  /* 0x0000017b00027836 */ /* 0x000fe20000000000 */
[----:B------:R-:W-:Y:S02]  /*264d0*/  PRMT R3, R190, 0x9910, RZ ;  /* 0x00009910be037816 */ /* 0x000fe400000000ff */
[----:B------:R-:W3:Y:S02]  /*264e0*/  LDL.LU.64 R136, [R1+0x4a8] ;  /* 0x0004a80001887983 */ /* 0x000ee40000300a00 */
[----:B------:R-:W-:Y:S01]  /*264f0*/  ISETP.LT.AND P1, PT, R2, UR4, !P0 ;  /* 0x0000000402007c0c */ /* 0x000fe2000c721270 */
[----:B------:R-:W-:Y:S01]  /*26500*/  VIADD R2, R0, 0x17c ;  /* 0x0000017c00027836 */ /* 0x000fe20000000000 */
[----:B------:R-:W-:Y:S01]  /*26510*/  SHF.R.S32.HI R3, RZ, 0x8, R3 ;  /* 0x00000008ff037819 */ /* 0x000fe20000011403 */
[----:B------:R-:W2:Y:S03]  /*26520*/  LDCU UR4, c[0x0][0x39c] ;  /* 0x00007380ff0477ac */ /* 0x000ea60008000800 */
[----:B0-----:R-:W-:Y:S01]  /*26530*/  ISETP.LT.AND P6, PT, R2, UR6, !P0 ;  /* 0x0000000602007c0c */ /* 0x001fe2000c7c1270 */
[----:B------:R-:W-:Y:S01]  /*26540*/  VIADD R2, R0, 0x17d ;  /* 0x0000017d00027836 */ /* 0x000fe20000000000 */
[----:B------:R-:W0:Y:S04]  /*26550*/  LDCU UR6, c[0x0][0x39c] ;  /* 0x00007380ff0677ac */ /* 0x000e280008000800 */
[----:B-1----:R-:W-:Y:S01]  /*26560*/  ISETP.LT.AND P5, PT, R2, UR5, !P0 ;  /* 0x0000000502007c0c */ /* 0x002fe2000c7a1270 */
[----:B----4-:R1:W-:Y:S01]  /*26570*/  @P1 STG.E.U8 desc[UR24][R134.64], R3 ;  /* 0x0000000386001986 */ /* 0x0103e2000c101118 */
[----:B-----5:R-:W-:-:S03]  /*26580*/  F2FP.SATFINITE.E4M3.F32.PACK_AB_MERGE_C R192, R193, R192, RZ ;  /* 0x000000c0c1c0723e */ /* 0x020fc600048070ff */
[----:B-1----:R-:W4:Y:S01]  /*26590*/  LDL.LU.64 R134, [R1+0x4a0] ;  /* 0x0004a00001867983 */ /* 0x002f220000300a00 */
[----:B------:R-:W-:Y:S01]  /*265a0*/  VIADD R2, R0, 0x17e ;  /* 0x0000017e00027836 */ /* 0x000fe20000000000 */
[----:B------:R-:W1:Y:S01]  /*265b0*/  LDCU UR5, c[0x0][0x39c] ;  /* 0x00007380ff0577ac */ /* 0x000e620008000800 */
[----:B------:R-:W-:-:S04]  /*265c0*/  PRMT R3, R192, 0x9910, RZ ;  /* 0x00009910c0037816 */ /* 0x000fc800000000ff */
[----:B------:R-:W-:Y:S01]  /*265d0*/  SHF.R.S32.HI R3, RZ, 0x8, R3 ;  /* 0x00000008ff037819 */ /* 0x000fe20000011403 */
[----:B--2---:R-:W-:Y:S04]  /*265e0*/  @P6 STG.E.U8 desc[UR24][R132.64], R192 ;  /* 0x000000c084006986 */ /* 0x004fe8000c101118 */
[----:B------:R2:W-:Y:S04]  /*265f0*/  @P5 STG.E.U8 desc[UR24][R68.64], R3 ;  /* 0x0000000344005986 */ /* 0x0005e8000c101118 */
[----:B--2---:R-:W2:Y:S01]  /*26600*/  LDL.LU.64 R68, [R1+0xc20] ;  /* 0x000c200001447983 */ /* 0x004ea20000300a00 */
[----:B------:R-:W-:Y:S01]  /*26610*/  ISETP.LT.AND P4, PT, R2, UR4, !P0 ;  /* 0x0000000402007c0c */ /* 0x000fe2000c781270 */
[----:B------:R-:W5:Y:S01]  /*26620*/  LDCU UR4, c[0x0][0x39c] ;  /* 0x00007380ff0477ac */ /* 0x000f620008000800 */
[----:B---3--:R-:W-:-:S11]  /*26630*/  F2FP.SATFINITE.E4M3.F32.PACK_AB_MERGE_C R194, R195, R194, RZ ;  /* 0x000000c2c3c2723e */ /* 0x008fd600048070ff */
[----:B------:R3:W-:Y:S04]  /*26640*/  @P4 STG.E.U8 desc[UR24][R70.64], R194 ;  /* 0x000000c246004986 */ /* 0x0007e8000c101118 */
[----:B---3--:R-:W3:Y:S01]  /*26650*/  LDL.LU.64 R70, [R1+0xc18] ;  /* 0x000c180001467983 */ /* 0x008ee20000300a00 */
[----:B------:R-:W-:Y:S01]  /*26660*/  VIADD R2, R0, 0x17f ;  /* 0x0000017f00027836 */ /* 0x000fe20000000000 */
[----:B------:R-:W-:Y:S02]  /*26670*/  PRMT R3, R194, 0x9910, RZ ;  /* 0x00009910c2037816 */ /* 0x000fe400000000ff */
[----:B------:R-:W3:Y:S02]  /*26680*/  LDL.LU.64 R132, [R1+0x488] ;  /* 0x0004880001847983 */ /* 0x000ee40000300a00 */
[----:B0-----:R-:W-:Y:S01]  /*26690*/  ISETP.LT.AND P3, PT, R2, UR6, !P0 ;  /* 0x0000000602007c0c */ /* 0x001fe2000c761270 */
[----:B------:R-:W-:Y:S01]  /*266a0*/  VIADD R2, R0, 0x180 ;  /* 0x0000018000027836 */ /* 0x000fe20000000000 */
[----:B------:R-:W-:Y:S01]  /*266b0*/  SHF.R.S32.HI R3, RZ, 0x8, R3 ;  /* 0x00000008ff037819 */ /* 0x000fe20000011403 */
[----:B------:R-:W0:Y:S03]  /*266c0*/  LDCU UR6, c[0x0][0x39c] ;  /* 0x00007380ff0677ac */ /* 0x000e260008000800 */
[----:B-1----:R-:W-:Y:S01]  /*266d0*/  ISETP.LT.AND P1, PT, R2, UR5, !P0 ;  /* 0x0000000502007c0c */ /* 0x002fe2000c721270 */
[----:B------:R-:W-:Y:S01]  /*266e0*/  VIADD R2, R0, 0x181 ;  /* 0x0000018100027836 */ /* 0x000fe20000000000 */
[----:B------:R-:W1:Y:S04]  /*266f0*/  LDCU UR5, c[0x0][0x39c] ;  /* 0x00007380ff0577ac */ /* 0x000e680008000800 */
[----:B-----5:R-:W-:Y:S01]  /*26700*/  ISETP.LT.AND P6, PT, R2, UR4, !P0 ;  /* 0x0000000402007c0c */ /* 0x020fe2000c7c1270 */
[----:B------:R5:W-:Y:S01]  /*26710*/  @P3 STG.E.U8 desc[UR24][R136.64], R3 ;  /* 0x0000000388003986 */ /* 0x000be2000c101118 */
[----:B------:R-:W-:Y:S01]  /*26720*/  VIADD R2, R0, 0x182 ;  /* 0x0000018200027836 */ /* 0x000fe20000000000 */
[----:B------:R-:W0:Y:S02]  /*26730*/  LDCU UR4, c[0x0][0x39c] ;  /* 0x00007380ff0477ac */ /* 0x000e240008000800 */
[----:B-----5:R-:W5:Y:S01]  /*26740*/  LDL.LU.64 R136, [R1+0x480] ;  /* 0x0004800001887983 */ /* 0x020f620000300a00 */
[----:B--2---:R-:W-:-:S04]  /*26750*/  F2FP.SATFINITE.E4M3.F32.PACK_AB_MERGE_C R68, R69, R68, RZ ;  /* 0x000000444544723e */ /* 0x004fc800048070ff */
[----:B------:R-:W-:-:S04]  /*26760*/  PRMT R3, R68, 0x9910, RZ ;  /* 0x0000991044037816 */ /* 0x000fc800000000ff */
[----:B------:R-:W-:Y:S01]  /*26770*/  SHF.R.S32.HI R3, RZ, 0x8, R3 ;  /* 0x00000008ff037819 */ /* 0x000fe20000011403 */
[----:B----4-:R-:W-:Y:S04]  /*26780*/  @P1 STG.E.U8 desc[UR24][R134.64], R68 ;  /* 0x0000004486001986 */ /* 0x010fe8000c101118 */
[----:B------:R2:W-:Y:S04]  /*26790*/  @P6 STG.E.U8 desc[UR24][R72.64], R3 ;  /* 0x0000000348006986 */ /* 0x0005e8000c101118 */
[----:B--2---:R-:W2:Y:S01]  /*267a0*/  LDL.LU.64 R72, [R1+0xc10] ;  /* 0x000c100001487983 */ /* 0x004ea20000300a00 */
[----:B0-----:R-:W-:Y:S01]  /*267b0*/  ISETP.LT.AND P5, PT, R2, UR6, !P0 ;  /* 0x0000000602007c0c */ /* 0x001fe2000c7a1270 */
[----:B------:R-:W0:Y:S01]  /*267c0*/  LDCU UR6, c[0x0][0x39c] ;  /* 0x00007380ff0677ac */ /* 0x000e220008000800 */
[----:B---3--:R-:W-:-:S11]  /*267d0*/  F2FP.SATFINITE.E4M3.F32.PACK_AB_MERGE_C R70, R71, R70, RZ ;  /* 0x000000464746723e */ /* 0x008fd600048070ff */
[----:B------:R3:W-:Y:S04]  /*267e0*/  @P5 STG.E.U8 desc[UR24][R74.64], R70 ;  /* 0x000000464a005986 */ /* 0x0007e8000c101118 */
[----:B---3--:R-:W3:Y:S01]  /*267f0*/  LDL.LU.64 R74, [R1+0xc08] ;  /* 0x000c0800014a7983 */ /* 0x008ee20000300a00 */
[----:B------:R-:W-:Y:S01]  /*26800*/  VIADD R2, R0, 0x183 ;  /* 0x0000018300027836 */ /* 0x000fe20000000000 */
[----:B------:R-:W-:Y:S02]  /*26810*/  PRMT R3, R70, 0x9910, RZ ;  /* 0x0000991046037816 */ /* 0x000fe400000000ff */
[----:B------:R-:W4:Y:S02]  /*26820*/  LDL.LU.64 R134, [R1+0x468] ;  /* 0x0004680001867983 */ /* 0x000f240000300a00 */
[----:B-1----:R-:W-:Y:S01]  /*26830*/  ISETP.LT.AND P4, PT, R2, UR5, !P0 ;  /* 0x0000000502007c0c */ /* 0x002fe2000c781270 */
[----:B------:R-:W-:Y:S01]  /*26840*/  VIADD R2, R0, 0x184 ;  /* 0x0000018400027836 */ /* 0x000fe20000000000 */
[----:B------:R-:W-:Y:S01]  /*26850*/  SHF.R.S32.HI R3, RZ, 0x8, R3 ;  /* 0x00000008ff037819 */ /* 0x000fe20000011403 */
[----:B------:R-:W1:Y:S03]  /*26860*/  LDCU UR5, c[0x0][0x39c] ;  /* 0x00007380ff0577ac */ /* 0x000e660008000800 */
[----:B------:R-:W-:Y:S01]  /*26870*/  ISETP.LT.AND P3, PT, R2, UR4, !P0 ;  /* 0x0000000402007c0c */ /* 0x000fe2000c761270 */
[----:B------:R-:W-:Y:S01]  /*26880*/  VIADD R2, R0, 0x185 ;  /* 0x0000018500027836 */ /* 0x000fe20000000000 */
[----:B------:R-:W1:Y:S04]  /*26890*/  LDCU UR4, c[0x0][0x39c] ;  /* 0x00007380ff0477ac */ /* 0x000e680008000800 */
[----:B0-----:R-:W-:Y:S01]  /*268a0*/  ISETP.LT.AND P1, PT, R2, UR6, !P0 ;  /* 0x0000000602007c0c */ /* 0x001fe2000c721270 */
[----:B------:R0:W-:Y:S01]  /*268b0*/  @P4 STG.E.U8 desc[UR24][R132.64], R3 ;  /* 0x0000000384004986 */ /* 0x0001e2000c101118 */
[----:B------:R-:W-:Y:S01]  /*268c0*/  VIADD R2, R0, 0x186 ;  /* 0x0000018600027836 */ /* 0x000fe20000000000 */
[----:B------:R-:W1:Y:S02]  /*268d0*/  LDCU UR6, c[0x0][0x39c] ;  /* 0x00007380ff0677ac */ /* 0x000e640008000800 */
[----:B0-----:R-:W4:Y:S01]  /*268e0*/  LDL.LU.64 R132, [R1+0x460] ;  /* 0x0004600001847983 */ /* 0x001f220000300a00 */
[----:B--2---:R-:W-:-:S04]  /*268f0*/  F2FP.SATFINITE.E4M3.F32.PACK_AB_MERGE_C R72, R73, R72, RZ ;  /* 0x000000484948723e */ /* 0x004fc800048070ff */
[----:B------:R-:W-:-:S04]  /*26900*/  PRMT R3, R72, 0x9910, RZ ;  /* 0x0000991048037816 */ /* 0x000fc800000000ff */
[----:B------:R-:W-:Y:S01]  /*26910*/  SHF.R.S32.HI R3, RZ, 0x8, R3 ;  /* 0x00000008ff037819 */ /* 0x000fe20000011403 */
[----:B-----5:R-:W-:Y:S04]  /*26920*/  @P3 STG.E.U8 desc[UR24][R136.64], R72 ;  /* 0x0000004888003986 */ /* 0x020fe8000c101118 */
[----:B------:R0:W-:Y:S04]  /*26930*/  @P1 STG.E.U8 desc[UR24][R76.64], R3 ;  /* 0x000000034c001986 */ /* 0x0001e8000c101118 */
[----:B0-----:R-:W2:Y:S01]  /*26940*/  LDL.LU.64 R76, [R1+0xc00] ;  /* 0x000c0000014c7983 */ /* 0x001ea20000300a00 */
[----:B-1----:R-:W-:Y:S01]  /*26950*/  ISETP.LT.AND P6, PT, R2, UR5, !P0 ;  /* 0x0000000502007c0c */ /* 0x002fe2000c7c1270 */
[----:B------:R-:W0:Y:S01]  /*26960*/  LDCU UR5, c[0x0][0x39c] ;  /* 0x00007380ff0577ac */ /* 0x000e220008000800 */
[----:B---3--:R-:W-:-:S11]  /*26970*/  F2FP.SATFINITE.E4M3.F32.PACK_AB_MERGE_C R74, R75, R74, RZ ;  /* 0x0000004a4b4a723e */ /* 0x008fd600048070ff */
[----:B------:R1:W-:Y:S04]  /*26980*/  @P6 STG.E.U8 desc[UR24][R78.64], R74 ;  /* 0x0000004a4e006986 */ /* 0x0003e8000c101118 */
[----:B-1----:R-:W3:Y:S01]  /*26990*/  LDL.LU.64 R78, [R1+0xbf8] ;  /* 0x000bf800014e7983 */ /* 0x002ee20000300a00 */
[----:B------:R-:W-:Y:S01]  /*269a0*/  VIADD R2, R0, 0x187 ;  /* 0x0000018700027836 */ /* 0x000fe20000000000 */
[----:B------:R-:W-:Y:S02]  /*269b0*/  PRMT R3, R74, 0x9910, RZ ;  /* 0x000099104a037816 */ /* 0x000fe400000000ff */
[----:B------:R-:W5:Y:S02]  /*269c0*/  LDL.LU.64 R136, [R1+0x448] ;  /* 0x0004480001887983 */ /* 0x000f640000300a00 */
[----:B------:R-:W-:Y:S01]  /*269d0*/  ISETP.LT.AND P5, PT, R2, UR4, !P0 ;  /* 0x0000000402007c0c */ /* 0x000fe2000c7a1270 */
[----:B------:R-:W-:Y:S01]  /*269e0*/  VIADD R2, R0, 0x188 ;  /* 0x0000018800027836 */ /* 0x000fe20000000000 */
[----:B------:R-:W-:Y:S01]  /*269f0*/  SHF.R.S32.HI R3, RZ, 0x8, R3 ;  /* 0x00000008ff037819 */ /* 0x000fe20000011403 */
[----:B------:R-:W1:Y:S03]  /*26a00*/  LDCU UR4, c[0x0][0x39c] ;  /* 0x00007380ff0477ac */ /* 0x000e660008000800 */
[----:B------:R-:W-:Y:S01]  /*26a10*/  ISETP.LT.AND P4, PT, R2, UR6, !P0 ;  /* 0x0000000602007c0c */ /* 0x000fe2000c781270 */
[----:B------:R-:W-:Y:S01]  /*26a20*/  VIADD R2, R0, 0x189 ;  /* 0x0000018900027836 */ /* 0x000fe20000000000 */
[----:B------:R-:W1:Y:S04]  /*26a30*/  LDCU UR6, c[0x0][0x39c] ;  /* 0x00007380ff0677ac */ /* 0x000e680008000800 */
[----:B0-----:R-:W-:Y:S01]  /*26a40*/  ISETP.LT.AND P3, PT, R2, UR5, !P0 ;  /* 0x0000000502007c0c */ /* 0x001fe2000c761270 */
[----:B----4-:R0:W-:Y:S01]  /*26a50*/  @P5 STG.E.U8 desc[UR24][R134.64], R3 ;  /* 0x0000000386005986 */ /* 0x0101e2000c101118 */
[----:B------:R-:W-:Y:S01]  /*26a60*/  VIADD R2, R0, 0x18a ;  /* 0x0000018a00027836 */ /* 0x000fe20000000000 */
[----:B------:R-:W4:Y:S02]  /*26a70*/  LDCU UR5, c[0x0][0x39c] ;  /* 0x00007380ff0577ac */ /* 0x000f240008000800 */
[----:B0-----:R-:W5:Y:S02]  /*26a80*/  LDL.LU.64 R134, [R1+0x440] ;  /* 0x0004400001867983 */ /* 0x001f640000300a00 */
[----:B-1----:R-:W-:Y:S01]  /*26a90*/  ISETP.LT.AND P1, PT, R2, UR4, !P0 ;  /* 0x0000000402007c0c */ /* 0x002fe2000c721270 */
[----:B------:R-:W0:Y:S01]  /*26aa0*/  LDCU UR4, c[0x0][0x39c] ;  /* 0x00007380ff0477ac */ /* 0x000e220008000800 */
[----:B--2---:R-:W-:-:S04]  /*26ab0*/  F2FP.SATFINITE.E4M3.F32.PACK_AB_MERGE_C R76, R77, R76, RZ ;  /* 0x0000004c4d4c723e */ /* 0x004fc800048070ff */
[----:B------:R-:W-:-:S04]  /*26ac0*/  PRMT R3, R76, 0x9910, RZ ;  /* 0x000099104c037816 */ /* 0x000fc800000000ff */
[----:B------:R-:W-:Y:S01]  /*26ad0*/  SHF.R.S32.HI R3, RZ, 0x8, R3 ;  /* 0x00000008ff037819 */ /* 0x000fe20000011403 */
[----:B------:R-:W-:Y:S04]  /*26ae0*/  @P4 STG.E.U8 desc[UR24][R132.64], R76 ;  /* 0x0000004c84004986 */ /* 0x000fe8000c101118 */
[----:B------:R1:W-:Y:S04]  /*26af0*/  @P3 STG.E.U8 desc[UR24][R80.64], R3 ;  /* 0x0000000350003986 */ /* 0x0003e8000c101118 */
[----:B-1----:R-:W2:Y:S01]  /*26b00*/  LDL.LU.64 R80, [R1+0xbf0] ;  /* 0x000bf00001507983 */ /* 0x002ea20000300a00 */
[----:B---3--:R-:W-:-:S05]  /*26b10*/  F2FP.SATFINITE.E4M3.F32.PACK_AB_MERGE_C R78, R79, R78, RZ ;  /* 0x0000004e4f4e723e */ /* 0x008fca00048070ff */
[----:B------:R1:W-:Y:S04]  /*26b20*/  @P1 STG.E.U8 desc[UR24][R82.64], R78 ;  /* 0x0000004e52001986 */ /* 0x0003e8000c101118 */
[----:B-1----:R-:W3:Y:S01]  /*26b30*/  LDL.LU.64 R82, [R1+0xbe8] ;  /* 0x000be80001527983 */ /* 0x002ee20000300a00 */
[----:B------:R-:W-:Y:S01]  /*26b40*/  VIADD R2, R0, 0x18b ;  /* 0x0000018b00027836 */ /* 0x000fe20000000000 */
[----:B------:R-:W-:Y:S02]  /*26b50*/  PRMT R3, R78, 0x9910, RZ ;  /* 0x000099104e037816 */ /* 0x000fe400000000ff */
[----:B------:R-:W3:Y:S02]  /*26b60*/  LDL.LU.64 R132, [R1+0x428] ;  /* 0x0004280001847983 */ /* 0x000ee40000300a00 */
[----:B------:R-:W-:Y:S01]  /*26b70*/  ISETP.LT.AND P6, PT, R2, UR6, !P0 ;  /* 0x0000000602007c0c */ /* 0x000fe2000c7c1270 */
[----:B------:R-:W-:Y:S01]  /*26b80*/  VIADD R2, R0, 0x18c ;  /* 0x0000018c00027836 */ /* 0x000fe20000000000 */
[----:B------:R-:W-:Y:S01]  /*26b90*/  SHF.R.S32.HI R3, RZ, 0x8, R3 ;  /* 0x00000008ff037819 */ /* 0x000fe20000011403 */
[----:B------:R-:W1:Y:S03]  /*26ba0*/  LDCU UR6, c[0x0][0x39c] ;  /* 0x00007380ff0677ac */ /* 0x000e660008000800 */
[----:B----4-:R-:W-:Y:S01]  /*26bb0*/  ISETP.LT.AND P5, PT, R2, UR5, !P0 ;  /* 0x0000000502007c0c */ /* 0x010fe2000c7a1270 */
[----:B------:R-:W-:Y:S01]  /*26bc0*/  VIADD R2, R0, 0x18d ;  /* 0x0000018d00027836 */ /* 0x000fe20000000000 */
[----:B------:R-:W4:Y:S04]  /*26bd0*/  LDCU UR5, c[0x0][0x39c] ;  /* 0x00007380ff0577ac */ /* 0x000f280008000800 */
[----:B0-----:R-:W-:Y:S01]  /*26be0*/  ISETP.LT.AND P4, PT, R2, UR4, !P0 ;  /* 0x0000000402007c0c */ /* 0x001fe2000c781270 */
[----:B-----5:R0:W-:Y:S01]  /*26bf0*/  @P6 STG.E.U8 desc[UR24][R136.64], R3 ;  /* 0x0000000388006986 */ /* 0x0201e2000c101118 */
[----:B------:R-:W-:Y:S01]  /*26c00*/  VIADD R2, R0, 0x18e ;  /* 0x0000018e00027836 */ /* 0x000fe20000000000 */
[----:B------:R-:W5:Y:S02]  /*26c10*/  LDCU UR4, c[0x0][0x39c] ;  /* 0x00007380ff0477ac */ /* 0x000f640008000800 */
[----:B0-----:R-:W4:Y:S02]  /*26c20*/  LDL.LU.64 R136, [R1+0x420] ;  /* 0x0004200001887983 */ /* 0x001f240000300a00 */
        /* <DEDUP_REMOVED lines=14> */
[----:B----4-:R-:W-:Y:S01]  /*26d10*/  ISETP.LT.AND P1, PT, R2, UR5, !P0 ;  /* 0x0000000502007c0c */ /* 0x010fe2000c721270 */
[----:B------:R-:W-:Y:S01]  /*26d20*/  VIADD R2, R0, 0x190 ;  /* 0x0000019000027836 */ /* 0x000fe20000000000 */
[----:B------:R-:W-:Y:S01]  /*26d30*/  SHF.R.S32.HI R3, RZ, 0x8, R3 ;  /* 0x00000008ff037819 */ /* 0x000fe20000011403 */
[----:B------:R-:W1:Y:S03]  /*26d40*/  LDCU UR5, c[0x0][0x39c] ;  /* 0x00007380ff0577ac */ /* 0x000e660008000800 */
[----:B-----5:R-:W-:Y:S01]  /*26d50*/  ISETP.LT.AND P6, PT, R2, UR4, !P0 ;  /* 0x0000000402007c0c */ /* 0x020fe2000c7c1270 */
[----:B------:R-:W-:Y:S01]  /*26d60*/  VIADD R2, R0, 0x191 ;  /* 0x0000019100027836 */ /* 0x000fe20000000000 */
[----:B------:R-:W4:Y:S04]  /*26d70*/  LDCU UR4, c[0x0][0x39c] ;  /* 0x00007380ff0477ac */ /* 0x000f280008000800 */
[----:B0-----:R-:W-:Y:S01]  /*26d80*/  ISETP.LT.AND P5, PT, R2, UR6, !P0 ;  /* 0x0000000602007c0c */ /* 0x001fe2000c7a1270 */
[----:B------:R0:W-:Y:S01]  /*26d90*/  @P1 STG.E.U8 desc[UR24][R132.64], R3 ;  /* 0x0000000384001986 */ /* 0x0001e2000c101118 */
        /* <DEDUP_REMOVED lines=174> */
[----:B------:R-:W1:Y:S01]  /*27880*/  LDCU UR4, c[0x0][0x39c] ;  /* 0x00007380ff0477ac */ /* 0x000e620008000800 */
[----:B------:R-:W-:-:S05]  /*27890*/  VIADD R2, R0, 0x1ac ;  /* 0x000001ac00027836 */ /* 0x000fca0000000000 */
[----:B-----5:R-:W-:Y:S01]  /*278a0*/  ISETP.LT.AND P3, PT, R2, UR6, !P0 ;  /* 0x0000000602007c0c */ /* 0x020fe2000c761270 */
[----:B------:R-:W4:Y:S01]  /*278b0*/  LDCU UR6, c[0x0][0x39c] ;  /* 0x00007380ff0677ac */ /* 0x000f220008000800 */
[----:B------:R-:W-:-:S05]  /*278c0*/  VIADD R2, R0, 0x1ad ;  /* 0x000001ad00027836 */ /* 0x000fca0000000000 */
[----:B0-----:R-:W-:Y:S01]  /*278d0*/  ISETP.LT.AND P1, PT, R2, UR5, !P0 ;  /* 0x0000000502007c0c */ /* 0x001fe2000c721270 */
[----:B------:R-:W0:Y:S01]  /*278e0*/  LDCU UR5, c[0x0][0x39c] ;  /* 0x00007380ff0577ac */ /* 0x000e220008000800 */
[----:B------:R-:W-:-:S05]  /*278f0*/  VIADD R2, R0, 0x1ae ;  /* 0x000001ae00027836 */ /* 0x000fca0000000000 */
[----:B-1----:R-:W-:Y:S01]  /*27900*/  ISETP.LT.AND P6, PT, R2, UR4, !P0 ;  /* 0x0000000402007c0c */ /* 0x002fe2000c7c1270 */
[----:B------:R-:W1:Y:S01]  /*27910*/  LDCU UR4, c[0x0][0x39c] ;  /* 0x00007380ff0477ac */ /* 0x000e620008000800 */
[----:B------:R-:W-:Y:S01]  /*27920*/  VIADD R2, R0, 0x1af ;  /* 0x000001af00027836 */ /* 0x000fe20000000000 */
[----:B------:R-:W-:-:S04]  /*27930*/  SHF.R.S32.HI R3, RZ, 0x8, R3 ;  /* 0x00000008ff037819 */ /* 0x000fc80000011403 */
[----:B----4-:R-:W-:Y:S01]  /*27940*/  ISETP.LT.AND P5, PT, R2, UR6, !P0 ;  /* 0x0000000602007c0c */ /* 0x010fe2000c7a1270 */
[----:B------:R-:W-:Y:S01]  /*27950*/  VIADD R2, R0, 0x1b0 ;  /* 0x000001b000027836 */ /* 0x000fe20000000000 */
[----:B------:R4:W-:Y:S01]  /*27960*/  @P4 STG.E.U8 desc[UR24][R134.64], R3 ;  /* 0x0000000386004986 */ /* 0x0009e2000c101118 */
[----:B------:R-:W5:Y:S03]  /*27970*/  LDCU UR6, c[0x0][0x39c] ;  /* 0x00007380ff0677ac */ /* 0x000f660008000800 */
[----:B0-----:R-:W-:Y:S01]  /*27980*/  ISETP.LT.AND P4, PT, R2, UR5, !P0 ;  /* 0x0000000502007c0c */ /* 0x001fe2000c781270 */
[----:B------:R-:W-:Y:S01]  /*27990*/  VIADD R2, R0, 0x1b1 ;  /* 0x000001b100027836 */ /* 0x000fe20000000000 */
[----:B------:R-:W0:Y:S01]  /*279a0*/  LDCU UR5, c[0x0][0x39c] ;  /* 0x00007380ff0577ac */ /* 0x000e220008000800 */
[----:B----4-:R-:W4:Y:S01]  /*279b0*/  LDL.LU.64 R134, [R1+0x320] ;  /* 0x0003200001867983 */ /* 0x010f220000300a00 */
[----:B--2---:R-:W-:-:S04]  /*279c0*/  F2FP.SATFINITE.E4M3.F32.PACK_AB_MERGE_C R112, R113, R112, RZ ;  /* 0x000000707170723e */ /* 0x004fc800048070ff */
[----:B------:R-:W-:Y:S01]  /*279d0*/  PRMT R3, R112, 0x9910, RZ ;  /* 0x0000991070037816 */ /* 0x000fe200000000ff */
[----:B------:R-:W-:Y:S01]  /*279e0*/  @P3 STG.E.U8 desc[UR24][R132.64], R112 ;  /* 0x0000007084003986 */ /* 0x000fe2000c101118 */
[----:B-1----:R-:W-:Y:S01]  /*279f0*/  ISETP.LT.AND P3, PT, R2, UR4, !P0 ;  /* 0x0000000402007c0c */ /* 0x002fe2000c761270 */
[----:B------:R-:W1:Y:S01]  /*27a00*/  LDCU UR4, c[0x0][0x39c] ;  /* 0x00007380ff0477ac */ /* 0x000e620008000800 */
[----:B------:R-:W-:-:S05]  /*27a10*/  SHF.R.S32.HI R2, RZ, 0x8, R3 ;  /* 0x00000008ff027819 */ /* 0x000fca0000011403 */
[----:B------:R2:W-:Y:S04]  /*27a20*/  @P1 STG.E.U8 desc[UR24][R116.64], R2 ;  /* 0x0000000274001986 */ /* 0x0005e8000c101118 */
[----:B--2---:R-:W2:Y:S01]  /*27a30*/  LDL.LU.64 R116, [R1+0xb60] ;  /* 0x000b600001747983 */ /* 0x004ea20000300a00 */
[----:B---3--:R-:W-:-:S05]  /*27a40*/  F2FP.SATFINITE.E4M3.F32.PACK_AB_MERGE_C R114, R115, R114, RZ ;  /* 0x000000727372723e */ /* 0x008fca00048070ff */
[----:B------:R3:W-:Y:S04]  /*27a50*/  @P6 STG.E.U8 desc[UR24][R118.64], R114 ;  /* 0x0000007276006986 */ /* 0x0007e8000c101118 */
[----:B---3--:R-:W3:Y:S01]  /*27a60*/  LDL.LU.64 R118, [R1+0xb58] ;  /* 0x000b580001767983 */ /* 0x008ee20000300a00 */
[----:B------:R-:W-:Y:S01]  /*27a70*/  VIADD R3, R0, 0x1b2 ;  /* 0x000001b200037836 */ /* 0x000fe20000000000 */
[----:B------:R-:W-:Y:S01]  /*27a80*/  PRMT R69, R114, 0x9910, RZ ;  /* 0x0000991072457816 */ /* 0x000fe200000000ff */
[----:B------:R-:W-:Y:S01]  /*27a90*/  VIADD R2, R0, 0x1b4 ;  /* 0x000001b400027836 */ /* 0x000fe20000000000 */
[----:B------:R-:W3:Y:S02]  /*27aa0*/  LDL.LU.64 R132, [R1+0x318] ;  /* 0x0003180001847983 */ /* 0x000ee40000300a00 */
[----:B-----5:R-:W-:Y:S01]  /*27ab0*/  ISETP.LT.AND P1, PT, R3, UR6, !P0 ;  /* 0x0000000603007c0c */ /* 0x020fe2000c721270 */
[----:B------:R-:W-:Y:S01]  /*27ac0*/  IMAD.MOV.U32 R3, RZ, RZ, R69 ;  /* 0x000000ffff037224 */ /* 0x000fe200078e0045 */
[----:B------:R-:W5:Y:S04]  /*27ad0*/  LDCU UR6, c[0x0][0x39c] ;  /* 0x00007380ff0677ac */ /* 0x000f680008000800 */
[----:B------:R-:W-:-:S05]  /*27ae0*/  SHF.R.S32.HI R3, RZ, 0x8, R3 ;  /* 0x00000008ff037819 */ /* 0x000fca0000011403 */
[----:B------:R0:W-:Y:S01]  /*27af0*/  @P5 STG.E.U8 desc[UR24][R136.64], R3 ;  /* 0x0000000388005986 */ /* 0x0001e2000c101118 */
[----:B-1----:R-:W-:Y:S01]  /*27b00*/  ISETP.LT.AND P5, PT, R2, UR4, !P0 ;  /* 0x0000000402007c0c */ /* 0x002fe2000c7a1270 */
[----:B------:R-:W-:Y:S01]  /*27b10*/  VIADD R68, R0, 0x1b3 ;  /* 0x000001b300447836 */ /* 0x000fe20000000000 */
[----:B------:R-:W1:Y:S01]  /*27b20*/  LDCU UR4, c[0x0][0x39c] ;  /* 0x00007380ff0477ac */ /* 0x000e620008000800 */
[----:B0-----:R-:W5:Y:S01]  /*27b30*/  LDL.LU.64 R136, [R1+0x310] ;  /* 0x0003100001887983 */ /* 0x001f620000300a00 */
[----:B--2---:R-:W-:-:S04]  /*27b40*/  F2FP.SATFINITE.E4M3.F32.PACK_AB_MERGE_C R116, R117, R116, RZ ;  /* 0x000000747574723e */ /* 0x004fc800048070ff */
[----:B------:R-:W-:-:S05]  /*27b50*/  PRMT R69, R116, 0x9910, RZ ;  /* 0x0000991074457816 */ /* 0x000fca00000000ff */
[----:B------:R-:W-:Y:S01]  /*27b60*/  IMAD.MOV.U32 R2, RZ, RZ, R69 ;  /* 0x000000ffff027224 */ /* 0x000fe200078e0045 */
[----:B----4-:R-:W-:Y:S04]  /*27b70*/  @P4 STG.E.U8 desc[UR24][R134.64], R116 ;  /* 0x0000007486004986 */ /* 0x010fe8000c101118 */
[----:B------:R-:W-:-:S05]  /*27b80*/  SHF.R.S32.HI R2, RZ, 0x8, R2 ;  /* 0x00000008ff027819 */ /* 0x000fca0000011402 */
[----:B------:R0:W-:Y:S04]  /*27b90*/  @P3 STG.E.U8 desc[UR24][R120.64], R2 ;  /* 0x0000000278003986 */ /* 0x0001e8000c101118 */
[----:B0-----:R-:W2:Y:S01]  /*27ba0*/  LDL.LU.64 R120, [R1+0xb50] ;  /* 0x000b500001787983 */ /* 0x001ea20000300a00 */
[----:B---3--:R-:W-:-:S05]  /*27bb0*/  F2FP.SATFINITE.E4M3.F32.PACK_AB_MERGE_C R118, R119, R118, RZ ;  /* 0x000000767776723e */ /* 0x008fca00048070ff */
[----:B------:R0:W-:Y:S04]  /*27bc0*/  @P1 STG.E.U8 desc[UR24][R122.64], R118 ;  /* 0x000000767a001986 */ /* 0x0001e8000c101118 */
[----:B0-----:R-:W3:Y:S01]  /*27bd0*/  LDL.LU.64 R122, [R1+0xb48] ;  /* 0x000b4800017a7983 */ /* 0x001ee20000300a00 */
[----:B------:R-:W-:Y:S01]  /*27be0*/  ISETP.LT.AND P6, PT, R68, UR5, !P0 ;  /* 0x0000000544007c0c */ /* 0x000fe2000c7c1270 */
[----:B------:R-:W0:Y:S01]  /*27bf0*/  LDCU UR5, c[0x0][0x39c] ;  /* 0x00007380ff0577ac */ /* 0x000e220008000800 */
[----:B------:R-:W-:Y:S01]  /*27c00*/  VIADD R68, R0, 0x1b5 ;  /* 0x000001b500447836 */ /* 0x000fe20000000000 */
[----:B------:R-:W-:Y:S01]  /*27c10*/  PRMT R69, R118, 0x9910, RZ ;  /* 0x0000991076457816 */ /* 0x000fe200000000ff */
[----:B------:R-:W-:Y:S01]  /*27c20*/  VIADD R3, R0, 0x1b6 ;  /* 0x000001b600037836 */ /* 0x000fe20000000000 */
[----:B------:R-:W4:Y:S02]  /*27c30*/  LDL.LU.64 R134, [R1+0x308] ;  /* 0x0003080001867983 */ /* 0x000f240000300a00 */
[----:B-----5:R-:W-:Y:S01]  /*27c40*/  ISETP.LT.AND P4, PT, R68, UR6, !P0 ;  /* 0x0000000644007c0c */ /* 0x020fe2000c781270 */
[----:B------:R-:W5:Y:S01]  /*27c50*/  LDCU UR6, c[0x0][0x39c] ;  /* 0x00007380ff0677ac */ /* 0x000f620008000800 */
[----:B------:R-:W-:Y:S01]  /*27c60*/  VIADD R2, R0, 0x1b8 ;  /* 0x000001b800027836 */ /* 0x000fe20000000000 */
[----:B0-----:R-:W-:Y:S01]  /*27c70*/  ISETP.LT.AND P3, PT, R3, UR5, !P0 ;  /* 0x0000000503007c0c */ /* 0x001fe2000c761270 */
[----:B------:R-:W-:Y:S01]  /*27c80*/  IMAD.MOV.U32 R3, RZ, RZ, R69 ;  /* 0x000000ffff037224 */ /* 0x000fe200078e0045 */
[----:B------:R-:W0:Y:S04]  /*27c90*/  LDCU UR5, c[0x0][0x39c] ;  /* 0x00007380ff0577ac */ /* 0x000e280008000800 */
[----:B------:R-:W-:-:S05]  /*27ca0*/  SHF.R.S32.HI R3, RZ, 0x8, R3 ;  /* 0x00000008ff037819 */ /* 0x000fca0000011403 */
[----:B------:R0:W-:Y:S01]  /*27cb0*/  @P6 STG.E.U8 desc[UR24][R132.64], R3 ;  /* 0x0000000384006986 */ /* 0x0001e2000c101118 */
[----:B-----5:R-:W-:Y:S02]  /*27cc0*/  ISETP.LT.AND P6, PT, R2, UR6, !P0 ;  /* 0x0000000602007c0c */ /* 0x020fe4000c7c1270 */
[----:B--2---:R-:W-:Y:S01]  /*27cd0*/  F2FP.SATFINITE.E4M3.F32.PACK_AB_MERGE_C R120, R121, R120, RZ ;  /* 0x000000787978723e */ /* 0x004fe200048070ff */
[----:B0-----:R-:W2:Y:S01]  /*27ce0*/  LDL.LU.64 R132, [R1+0x300] ;  /* 0x0003000001847983 */ /* 0x001ea20000300a00 */
[----:B---3--:R-:W-:Y:S01]  /*27cf0*/  F2FP.SATFINITE.E4M3.F32.PACK_AB_MERGE_C R122, R123, R122, RZ ;  /* 0x0000007a7b7a723e */ /* 0x008fe200048070ff */
[----:B------:R-:W-:Y:S01]  /*27d00*/  VIADD R68, R0, 0x1b7 ;  /* 0x000001b700447836 */ /* 0x000fe20000000000 */
[----:B------:R-:W-:Y:S01]  /*27d10*/  PRMT R69, R120, 0x9910, RZ ;  /* 0x0000991078457816 */ /* 0x000fe200000000ff */
[----:B------:R-:W-:Y:S01]  /*27d20*/  VIADD R3, R0, 0x1ba ;  /* 0x000001ba00037836 */ /* 0x000fe20000000000 */
[----:B------:R-:W0:Y:S03]  /*27d30*/  LDCU UR6, c[0x0][0x39c] ;  /* 0x00007380ff0677ac */ /* 0x000e260008000800 */
[----:B------:R-:W-:Y:S01]  /*27d40*/  IMAD.MOV.U32 R2, RZ, RZ, R69 ;  /* 0x000000ffff027224 */ /* 0x000fe200078e0045 */
[----:B------:R-:W-:Y:S04]  /*27d50*/  @P5 STG.E.U8 desc[UR24][R136.64], R120 ;  /* 0x0000007888005986 */ /* 0x000fe8000c101118 */
[----:B------:R-:W-:-:S05]  /*27d60*/  SHF.R.S32.HI R2, RZ, 0x8, R2 ;  /* 0x00000008ff027819 */ /* 0x000fca0000011402 */
[----:B------:R3:W-:Y:S04]  /*27d70*/  @P4 STG.E.U8 desc[UR24][R124.64], R2 ;  /* 0x000000027c004986 */ /* 0x0007e8000c101118 */
[----:B---3--:R-:W3:Y:S04]  /*27d80*/  LDL.LU.64 R124, [R1+0xb40] ;  /* 0x000b4000017c7983 */ /* 0x008ee80000300a00 */
[----:B------:R5:W-:Y:S04]  /*27d90*/  @P3 STG.E.U8 desc[UR24][R126.64], R122 ;  /* 0x0000007a7e003986 */ /* 0x000be8000c101118 */
[----:B-----5:R-:W5:Y:S01]  /*27da0*/  LDL.LU.64 R126, [R1+0xb38] ;  /* 0x000b3800017e7983 */ /* 0x020f620000300a00 */
[----:B-1----:R-:W-:Y:S01]  /*27db0*/  ISETP.LT.AND P1, PT, R68, UR4, !P0 ;  /* 0x0000000444007c0c */ /* 0x002fe2000c721270 */
[----:B------:R-:W1:Y:S01]  /*27dc0*/  LDCU UR4, c[0x0][0x39c] ;  /* 0x00007380ff0477ac */ /* 0x000e620008000800 */
[----:B------:R-:W-:Y:S01]  /*27dd0*/  VIADD R68, R0, 0x1b9 ;  /* 0x000001b900447836 */ /* 0x000fe20000000000 */
[----:B------:R-:W-:Y:S01]  /*27de0*/  PRMT R69, R122, 0x9910, RZ ;  /* 0x000099107a457816 */ /* 0x000fe200000000ff */
[----:B------:R-:W-:Y:S01]  /*27df0*/  VIADD R2, R0, 0x1bc ;  /* 0x000001bc00027836 */ /* 0x000fe20000000000 */
[----:B------:R-:W2:Y:S02]  /*27e00*/  LDL.LU.64 R136, [R1+0x2f8] ;  /* 0x0002f80001887983 */ /* 0x000ea40000300a00 */
[----:B------:R-:W-:Y:S01]  /*27e10*/  ISETP.LT.AND P5, PT, R68, UR5, !P0 ;  /* 0x0000000544007c0c */ /* 0x000fe2000c7a1270 */
[----:B------:R-:W0:Y:S01]  /*27e20*/  LDCU UR5, c[0x0][0x39c] ;  /* 0x00007380ff0577ac */ /* 0x000e220008000800 */
[----:B-1----:R-:W-:Y:S01]  /*27e30*/  ISETP.LT.AND P4, PT, R3, UR4, !P0 ;  /* 0x0000000403007c0c */ /* 0x002fe2000c781270 */
[----:B------:R-:W-:Y:S01]  /*27e40*/  IMAD.MOV.U32 R3, RZ, RZ, R69 ;  /* 0x000000ffff037224 */ /* 0x000fe200078e0045 */
[----:B------:R-:W1:Y:S04]  /*27e50*/  LDCU UR4, c[0x0][0x39c] ;  /* 0x00007380ff0477ac */ /* 0x000e680008000800 */
[----:B------:R-:W-:-:S05]  /*27e60*/  SHF.R.S32.HI R3, RZ, 0x8, R3 ;  /* 0x00000008ff037819 */ /* 0x000fca0000011403 */
[----:B----4-:R4:W-:Y:S01]  /*27e70*/  @P1 STG.E.U8 desc[UR24][R134.64], R3 ;  /* 0x0000000386001986 */ /* 0x0109e2000c101118 */
[----:B0-----:R-:W-:Y:S02]  /*27e80*/  ISETP.LT.AND P1, PT, R2, UR5, !P0 ;  /* 0x0000000502007c0c */ /* 0x001fe4000c721270 */
[----:B---3--:R-:W-:Y:S01]  /*27e90*/  F2FP.SATFINITE.E4M3.F32.PACK_AB_MERGE_C R124, R125, R124, RZ ;  /* 0x0000007c7d7c723e */ /* 0x008fe200048070ff */
[----:B----4-:R-:W3:Y:S01]  /*27ea0*/  LDL.LU.64 R134, [R1+0x2f0] ;  /* 0x0002f00001867983 */ /* 0x010ee20000300a00 */
[----:B-----5:R-:W-:Y:S01]  /*27eb0*/  F2FP.SATFINITE.E4M3.F32.PACK_AB_MERGE_C R126, R127, R126, RZ ;  /* 0x0000007e7f7e723e */ /* 0x020fe200048070ff */
[----:B------:R-:W-:Y:S01]  /*27ec0*/  VIADD R68, R0, 0x1bb ;  /* 0x000001bb00447836 */ /* 0x000fe20000000000 */
[----:B------:R-:W-:Y:S01]  /*27ed0*/  PRMT R69, R124, 0x9910, RZ ;  /* 0x000099107c457816 */ /* 0x000fe200000000ff */
[----:B------:R-:W-:Y:S01]  /*27ee0*/  VIADD R3, R0, 0x1be ;  /* 0x000001be00037836 */ /* 0x000fe20000000000 */
[----:B------:R-:W0:Y:S03]  /*27ef0*/  LDCU UR5, c[0x0][0x39c] ;  /* 0x00007380ff0577ac */ /* 0x000e260008000800 */
[----:B------:R-:W-:Y:S01]  /*27f00*/  IMAD.MOV.U32 R2, RZ, RZ, R69 ;  /* 0x000000ffff027224 */ /* 0x000fe200078e0045 */
[----:B--2---:R-:W-:Y:S04]  /*27f10*/  @P6 STG.E.U8 desc[UR24][R132.64], R124 ;  /* 0x0000007c84006986 */ /* 0x004fe8000c101118 */
[----:B------:R-:W-:-:S05]  /*27f20*/  SHF.R.S32.HI R2, RZ, 0x8, R2 ;  /* 0x00000008ff027819 */ /* 0x000fca0000011402 */
[----:B------:R2:W-:Y:S04]  /*27f30*/  @P5 STG.E.U8 desc[UR24][R128.64], R2 ;  /* 0x0000000280005986 */ /* 0x0005e8000c101118 */
[----:B--2---:R-:W2:Y:S04]  /*27f40*/  LDL.LU.64 R128, [R1+0xb30] ;  /* 0x000b300001807983 */ /* 0x004ea80000300a00 */
[----:B------:R4:W-:Y:S04]  /*27f50*/  @P4 STG.E.U8 desc[UR24][R130.64], R126 ;  /* 0x0000007e82004986 */ /* 0x0009e8000c101118 */
[----:B----4-:R-:W4:Y:S01]  /*27f60*/  LDL.LU.64 R130, [R1+0xb28] ;  /* 0x000b280001827983 */ /* 0x010f220000300a00 */
[----:B------:R-:W-:Y:S01]  /*27f70*/  ISETP.LT.AND P3, PT, R68, UR6, !P0 ;  /* 0x0000000644007c0c */ /* 0x000fe2000c761270 */
[----:B------:R-:W5:Y:S01]  /*27f80*/  LDCU UR6, c[0x0][0x39c] ;  /* 0x00007380ff0677ac */ /* 0x000f620008000800 */
[----:B------:R-:W-:Y:S01]  /*27f90*/  VIADD R68, R0, 0x1bd ;  /* 0x000001bd00447836 */ /* 0x000fe20000000000 */
[----:B------:R-:W-:Y:S01]  /*27fa0*/  PRMT R69, R126, 0x9910, RZ ;  /* 0x000099107e457816 */ /* 0x000fe200000000ff */
[----:B------:R-:W-:Y:S01]  /*27fb0*/  VIADD R2, R0, 0x1c0 ;  /* 0x000001c000027836 */ /* 0x000fe20000000000 */
[----:B------:R-:W3:Y:S02]  /*27fc0*/  LDL.LU.64 R132, [R1+0x2d8] ;  /* 0x0002d80001847983 */ /* 0x000ee40000300a00 */
[----:B-1----:R-:W-:Y:S01]  /*27fd0*/  ISETP.LT.AND P6, PT, R68, UR4, !P0 ;  /* 0x0000000444007c0c */ /* 0x002fe2000c7c1270 */
[----:B------:R-:W1:Y:S01]  /*27fe0*/  LDCU UR4, c[0x0][0x39c] ;  /* 0x00007380ff0477ac */ /* 0x000e620008000800 */
[----:B-----5:R-:W-:Y:S01]  /*27ff0*/  ISETP.LT.AND P5, PT, R3, UR6, !P0 ;  /* 0x0000000603007c0c */ /* 0x020fe2000c7a1270 */
[----:B------:R-:W-:Y:S01]  /*28000*/  IMAD.MOV.U32 R3, RZ, RZ, R69 ;  /* 0x000000ffff037224 */ /* 0x000fe200078e0045 */
[----:B------:R-:W5:Y:S04]  /*28010*/  LDCU UR6, c[0x0][0x39c] ;  /* 0x00007380ff0677ac */ /* 0x000f680008000800 */
[----:B------:R-:W-:-:S05]  /*28020*/  SHF.R.S32.HI R3, RZ, 0x8, R3 ;  /* 0x00000008ff037819 */ /* 0x000fca0000011403 */
[----:B------:R0:W-:Y:S01]  /*28030*/  @P3 STG.E.U8 desc[UR24][R136.64], R3 ;  /* 0x0000000388003986 */ /* 0x0001e2000c101118 */
[----:B-1----:R-:W-:Y:S02]  /*28040*/  ISETP.LT.AND P3, PT, R2, UR4, !P0 ;  /* 0x0000000402007c0c */ /* 0x002fe4000c761270 */
[----:B--2---:R-:W-:Y:S01]  /*28050*/  F2FP.SATFINITE.E4M3.F32.PACK_AB_MERGE_C R128, R129, R128, RZ ;  /* 0x000000808180723e */ /* 0x004fe200048070ff */
[----:B0-----:R-:W2:Y:S01]  /*28060*/  LDL.LU.64 R136, [R1+0x2d0] ;  /* 0x0002d00001887983 */ /* 0x001ea20000300a00 */
[----:B----4-:R-:W-:Y:S01]  /*28070*/  F2FP.SATFINITE.E4M3.F32.PACK_AB_MERGE_C R130, R131, R130, RZ ;  /* 0x000000828382723e */ /* 0x010fe200048070ff */
[----:B------:R-:W-:Y:S01]  /*28080*/  VIADD R68, R0, 0x1bf ;  /* 0x000001bf00447836 */ /* 0x000fe20000000000 */
[----:B------:R-:W-:Y:S01]  /*28090*/  PRMT R69, R128, 0x9910, RZ ;  /* 0x0000991080457816 */ /* 0x000fe200000000ff */
[----:B------:R-:W0:Y:S04]  /*280a0*/  LDCU UR4, c[0x0][0x39c] ;  /* 0x00007380ff0477ac */ /* 0x000e280008000800 */
[----:B------:R-:W-:Y:S01]  /*280b0*/  IMAD.MOV.U32 R2, RZ, RZ, R69 ;  /* 0x000000ffff027224 */ /* 0x000fe200078e0045 */
[----:B---3--:R-:W-:Y:S04]  /*280c0*/  @P1 STG.E.U8 desc[UR24][R134.64], R128 ;  /* 0x0000008086001986 */ /* 0x008fe8000c101118 */
[----:B------:R-:W-:-:S05]  /*280d0*/  SHF.R.S32.HI R2, RZ, 0x8, R2 ;  /* 0x00000008ff027819 */ /* 0x000fca0000011402 */
[----:B------:R1:W-:Y:S04]  /*280e0*/  @P6 STG.E.U8 desc[UR24][R4.64], R2 ;  /* 0x0000000204006986 */ /* 0x0003e8000c101118 */
[----:B-1----:R-:W3:Y:S04]  /*280f0*/  LDL.LU.64 R4, [R1+0xb20] ;  /* 0x000b200001047983 */ /* 0x002ee80000300a00 */
[----:B------:R1:W-:Y:S04]  /*28100*/  @P5 STG.E.U8 desc[UR24][R6.64], R130 ;  /* 0x0000008206005986 */ /* 0x0003e8000c101118 */
[----:B-1----:R-:W4:Y:S01]  /*28110*/  LDL.LU.64 R6, [R1+0xb18] ;  /* 0x000b180001067983 */ /* 0x002f220000300a00 */
[----:B------:R-:W-:Y:S01]  /*28120*/  ISETP.LT.AND P4, PT, R68, UR5, !P0 ;  /* 0x0000000544007c0c */ /* 0x000fe2000c781270 */
[----:B------:R-:W1:Y:S01]  /*28130*/  LDCU UR5, c[0x0][0x39c] ;  /* 0x00007380ff0577ac */ /* 0x000e620008000800 */
[----:B------:R-:W-:Y:S01]  /*28140*/  VIADD R68, R0, 0x1c1 ;  /* 0x000001c100447836 */ /* 0x000fe20000000000 */
[----:B------:R-:W-:Y:S01]  /*28150*/  PRMT R69, R130, 0x9910, RZ ;  /* 0x0000991082457816 */ /* 0x000fe200000000ff */
[----:B------:R-:W-:Y:S01]  /*28160*/  VIADD R3, R0, 0x1c2 ;  /* 0x000001c200037836 */ /* 0x000fe20000000000 */
[----:B------:R-:W4:Y:S02]  /*28170*/  LDL.LU.64 R134, [R1+0x2b8] ;  /* 0x0002b80001867983 */ /* 0x000f240000300a00 */
[----:B-----5:R-:W-:Y:S01]  /*28180*/  ISETP.LT.AND P1, PT, R68, UR6, !P0 ;  /* 0x0000000644007c0c */ /* 0x020fe2000c721270 */
[----:B------:R-:W5:Y:S01]  /*28190*/  LDCU UR6, c[0x0][0x39c] ;  /* 0x00007380ff0677ac */ /* 0x000f620008000800 */
[----:B------:R-:W-:-:S02]  /*281a0*/  VIADD R68, R0, 0x1c3 ;  /* 0x000001c300447836 */ /* 0x000fc40000000000 */
[----:B------:R-:W-:Y:S01]  /*281b0*/  VIADD R2, R0, 0x1c4 ;  /* 0x000001c400027836 */ /* 0x000fe20000000000 */
[----:B-1----:R-:W-:Y:S01]  /*281c0*/  ISETP.LT.AND P6, PT, R3, UR5, !P0 ;  /* 0x0000000503007c0c */ /* 0x002fe2000c7c1270 */
[----:B------:R-:W-:Y:S01]  /*281d0*/  IMAD.MOV.U32 R3, RZ, RZ, R69 ;  /* 0x000000ffff037224 */ /* 0x000fe200078e0045 */
[----:B0-----:R-:W-:Y:S01]  /*281e0*/  ISETP.LT.AND P5, PT, R68, UR4, !P0 ;  /* 0x0000000444007c0c */ /* 0x001fe2000c7a1270 */
[----:B------:R-:W0:Y:S03]  /*281f0*/  LDCU UR5, c[0x0][0x39c] ;  /* 0x00007380ff0577ac */ /* 0x000e260008000800 */
[----:B------:R-:W-:Y:S01]  /*28200*/  SHF.R.S32.HI R3, RZ, 0x8, R3 ;  /* 0x00000008ff037819 */ /* 0x000fe20000011403 */
[----:B------:R-:W1:Y:S04]  /*28210*/  LDCU UR4, c[0x0][0x39c] ;  /* 0x00007380ff0477ac */ /* 0x000e680008000800 */
[----:B------:R0:W-:Y:S01]  /*28220*/  @P4 STG.E.U8 desc[UR24][R132.64], R3 ;  /* 0x0000000384004986 */ /* 0x0001e2000c101118 */
[----:B-----5:R-:W-:Y:S01]  /*28230*/  ISETP.LT.AND P4, PT, R2, UR6, !P0 ;  /* 0x0000000602007c0c */ /* 0x020fe2000c781270 */
[----:B------:R-:W5:Y:S02]  /*28240*/  LDCU UR6, c[0x0][0x39c] ;  /* 0x00007380ff0677ac */ /* 0x000f640008000800 */
[----:B0-----:R-:W5:Y:S01]  /*28250*/  LDL.LU.64 R132, [R1+0x2b0] ;  /* 0x0002b00001847983 */ /* 0x001f620000300a00 */
[----:B---3--:R-:W-:-:S04]  /*28260*/  F2FP.SATFINITE.E4M3.F32.PACK_AB_MERGE_C R4, R5, R4, RZ ;  /* 0x000000040504723e */ /* 0x008fc800048070ff */
[----:B------:R-:W-:-:S05]  /*28270*/  PRMT R68, R4, 0x9910, RZ ;  /* 0x0000991004447816 */ /* 0x000fca00000000ff */
[----:B------:R-:W-:Y:S01]  /*28280*/  IMAD.MOV.U32 R2, RZ, RZ, R68 ;  /* 0x000000ffff027224 */ /* 0x000fe200078e0044 */
[----:B--2---:R-:W-:Y:S04]  /*28290*/  @P3 STG.E.U8 desc[UR24][R136.64], R4 ;  /* 0x0000000488003986 */ /* 0x004fe8000c101118 */
[----:B------:R-:W-:-:S05]  /*282a0*/  SHF.R.S32.HI R2, RZ, 0x8, R2 ;  /* 0x00000008ff027819 */ /* 0x000fca0000011402 */
[----:B------:R0:W-:Y:S04]  /*282b0*/  @P1 STG.E.U8 desc[UR24][R8.64], R2 ;  /* 0x0000000208001986 */ /* 0x0001e8000c101118 */
[----:B0-----:R-:W2:Y:S01]  /*282c0*/  LDL.LU.64 R8, [R1+0xb10] ;  /* 0x000b100001087983 */ /* 0x001ea20000300a00 */
[----:B----4-:R-:W-:-:S05]  /*282d0*/  F2FP.SATFINITE.E4M3.F32.PACK_AB_MERGE_C R6, R7, R6, RZ ;  /* 0x000000060706723e */ /* 0x010fca00048070ff */
[----:B------:R0:W-:Y:S04]  /*282e0*/  @P6 STG.E.U8 desc[UR24][R10.64], R6 ;  /* 0x000000060a006986 */ /* 0x0001e8000c101118 */
[----:B0-----:R-:W3:Y:S01]  /*282f0*/  LDL.LU.64 R10, [R1+0xb08] ;  /* 0x000b0800010a7983 */ /* 0x001ee20000300a00 */
[----:B------:R-:W-:Y:S01]  /*28300*/  VIADD R5, R0, 0x1c5 ;  /* 0x000001c500057836 */ /* 0x000fe20000000000 */
[----:B------:R-:W-:Y:S01]  /*28310*/  PRMT R7, R6, 0x9910, RZ ;  /* 0x0000991006077816 */ /* 0x000fe200000000ff */
[----:B------:R-:W-:Y:S01]  /*28320*/  VIADD R3, R0, 0x1c6 ;  /* 0x000001c600037836 */ /* 0x000fe20000000000 */
[----:B------:R-:W4:Y:S02]  /*28330*/  LDL.LU.64 R136, [R1+0x298] ;  /* 0x0002980001887983 */ /* 0x000f240000300a00 */
[----:B------:R-:W-:Y:S01]  /*28340*/  ISETP.LT.AND P3, PT, R5, UR5, !P0 ;  /* 0x0000000505007c0c */ /* 0x000fe2000c761270 */
[----:B------:R-:W0:Y:S01]  /*28350*/  LDCU UR5, c[0x0][0x39c] ;  /* 0x00007380ff0577ac */ /* 0x000e220008000800 */
[----:B-1----:R-:W-:Y:S01]  /*28360*/  ISETP.LT.AND P1, PT, R3, UR4, !P0 ;  /* 0x0000000403007c0c */ /* 0x002fe2000c721270 */
[----:B------:R-:W-:-:S02]  /*28370*/  IMAD.MOV.U32 R3, RZ, RZ, R7 ;  /* 0x000000ffff037224 */ /* 0x000fc400078e0007 */
[C---:B------:R-:W-:Y:S01]  /*28380*/  VIADD R5, R0.reuse, 0x1c7 ;  /* 0x000001c700057836 */ /* 0x040fe20000000000 */
[----:B------:R-:W1:Y:S01]  /*28390*/  LDCU UR4, c[0x0][0x39c] ;  /* 0x00007380ff0477ac */ /* 0x000e620008000800 */
[----:B------:R-:W-:Y:S01]  /*283a0*/  VIADD R2, R0, 0x1c8 ;  /* 0x000001c800027836 */ /* 0x000fe20000000000 */
[----:B------:R-:W-:Y:S02]  /*283b0*/  SHF.R.S32.HI R3, RZ, 0x8, R3 ;  /* 0x00000008ff037819 */ /* 0x000fe40000011403 */
[----:B-----5:R-:W-:Y:S01]  /*283c0*/  ISETP.LT.AND P6, PT, R5, UR6, !P0 ;  /* 0x0000000605007c0c */ /* 0x020fe2000c7c1270 */
[----:B------:R-:W5:Y:S02]  /*283d0*/  LDCU UR6, c[0x0][0x39c] ;  /* 0x00007380ff0677ac */ /* 0x000f640008000800 */
[----:B------:R1:W-:Y:S01]  /*283e0*/  @P5 STG.E.U8 desc[UR24][R134.64], R3 ;  /* 0x0000000386005986 */ /* 0x0003e2000c101118 */
[----:B0-----:R-:W-:Y:S01]  /*283f0*/  ISETP.LT.AND P5, PT, R2, UR5, !P0 ;  /* 0x0000000502007c0c */ /* 0x001fe2000c7a1270 */
[----:B------:R-:W-:Y:S01]  /*28400*/  VIADD R4, R0, 0x1c9 ;  /* 0x000001c900047836 */ /* 0x000fe20000000000 */
[----:B------:R-:W0:Y:S01]  /*28410*/  LDCU UR5, c[0x0][0x39c] ;  /* 0x00007380ff0577ac */ /* 0x000e220008000800 */
[----:B-1----:R-:W4:Y:S01]  /*28420*/  LDL.LU.64 R134, [R1+0x288] ;  /* 0x0002880001867983 */ /* 0x002f220000300a00 */
[----:B--2---:R-:W-:-:S04]  /*28430*/  F2FP.SATFINITE.E4M3.F32.PACK_AB_MERGE_C R8, R9, R8, RZ ;  /* 0x000000080908723e */ /* 0x004fc800048070ff */
[----:B------:R-:W-:-:S05]  /*28440*/  PRMT R5, R8, 0x9910, RZ ;  /* 0x0000991008057816 */ /* 0x000fca00000000ff */
[----:B------:R-:W-:Y:S01]  /*28450*/  IMAD.MOV.U32 R2, RZ, RZ, R5 ;  /* 0x000000ffff027224 */ /* 0x000fe200078e0005 */
[----:B------:R-:W-:Y:S04]  /*28460*/  @P4 STG.E.U8 desc[UR24][R132.64], R8 ;  /* 0x0000000884004986 */ /* 0x000fe8000c101118 */
[----:B------:R-:W-:-:S05]  /*28470*/  SHF.R.S32.HI R2, RZ, 0x8, R2 ;  /* 0x00000008ff027819 */ /* 0x000fca0000011402 */
[----:B------:R1:W-:Y:S04]  /*28480*/  @P3 STG.E.U8 desc[UR24][R12.64], R2 ;  /* 0x000000020c003986 */ /* 0x0003e8000c101118 */
[----:B-1----:R-:W2:Y:S01]  /*28490*/  LDL.LU.64 R12, [R1+0xb00] ;  /* 0x000b0000010c7983 */ /* 0x002ea20000300a00 */
[----:B---3--:R-:W-:-:S03]  /*284a0*/  F2FP.SATFINITE.E4M3.F32.PACK_AB_MERGE_C R10, R11, R10, RZ ;  /* 0x0000000a0b0a723e */ /* 0x008fc600048070ff */
[----:B------:R-:W3:Y:S04]  /*284b0*/  LDL.LU.64 R132, [R1+0x278] ;  /* 0x0002780001847983 */ /* 0x000ee80000300a00 */
[----:B------:R1:W-:Y:S04]  /*284c0*/  @P1 STG.E.U8 desc[UR24][R14.64], R10 ;  /* 0x0000000a0e001986 */ /* 0x0003e8000c101118 */
[----:B-1----:R-:W3:Y:S01]  /*284d0*/  LDL.LU.64 R14, [R1+0xaf8] ;  /* 0x000af800010e7983 */ /* 0x002ee20000300a00 */
[----:B------:R-:W-:Y:S01]  /*284e0*/  VIADD R3, R0, 0x1ca ;  /* 0x000001ca00037836 */ /* 0x000fe20000000000 */
[----:B------:R-:W-:-:S04]  /*284f0*/  PRMT R5, R10, 0x9910, RZ ;  /* 0x000099100a057816 */ /* 0x000fc800000000ff */
[----:B-----5:R-:W-:Y:S01]  /*28500*/  ISETP.LT.AND P3, PT, R3, UR6, !P0 ;  /* 0x0000000603007c0c */ /* 0x020fe2000c761270 */
[----:B------:R-:W-:Y:S01]  /*28510*/  IMAD.MOV.U32 R3, RZ, RZ, R5 ;  /* 0x000000ffff037224 */ /* 0x000fe200078e0005 */
[----:B------:R-:W-:Y:S01]  /*28520*/  ISETP.LT.AND P4, PT, R4, UR4, !P0 ;  /* 0x0000000404007c0c */ /* 0x000fe2000c781270 */
[----:B------:R-:W1:Y:S03]  /*28530*/  LDCU UR4, c[0x0][0x39c] ;  /* 0x00007380ff0477ac */ /* 0x000e660008000800 */
[----:B------:R-:W-:Y:S01]  /*28540*/  SHF.R.S32.HI R3, RZ, 0x8, R3 ;  /* 0x00000008ff037819 */ /* 0x000fe20000011403 */
[----:B------:R-:W-:Y:S01]  /*28550*/  VIADD R2, R0, 0x1cc ;  /* 0x000001cc00027836 */ /* 0x000fe20000000000 */
[----:B------:R-:W5:Y:S03]  /*28560*/  LDCU UR6, c[0x0][0x39c] ;  /* 0x00007380ff0677ac */ /* 0x000f660008000800 */
[----:B----4-:R-:W-:Y:S01]  /*28570*/  @P6 STG.E.U8 desc[UR24][R136.64], R3 ;  /* 0x0000000388006986 */ /* 0x010fe2000c101118 */
[----:B-1----:R-:W-:-:S02]  /*28580*/  ISETP.LT.AND P6, PT, R2, UR4, !P0 ;  /* 0x0000000402007c0c */ /* 0x002fc4000c7c1270 */
[----:B--2---:R-:W-:Y:S02]  /*28590*/  F2FP.SATFINITE.E4M3.F32.PACK_AB_MERGE_C R12, R13, R12, RZ ;  /* 0x0000000c0d0c723e */ /* 0x004fe400048070ff */
[----:B---3--:R-:W-:-:S03]  /*285a0*/  F2FP.SATFINITE.E4M3.F32.PACK_AB_MERGE_C R14, R15, R14, RZ ;  /* 0x0000000e0f0e723e */ /* 0x008fc600048070ff */
[----:B------:R1:W-:Y:S01]  /*285b0*/  @P5 STG.E.U8 desc[UR24][R16.64], R12 ;  /* 0x0000000c10005986 */ /* 0x0003e2000c101118 */
[----:B------:R-:W-:Y:S01]  /*285c0*/  VIADD R4, R0, 0x1cb ;  /* 0x000001cb00047836 */ /* 0x000fe20000000000 */
[----:B------:R-:W2:Y:S02]  /*285d0*/  LDCU UR4, c[0x0][0x39c] ;  /* 0x00007380ff0477ac */ /* 0x000ea40008000800 */
[----:B-1----:R-:W3:Y:S01]  /*285e0*/  LDL.LU.64 R16, [R1+0xaf0] ;  /* 0x000af00001107983 */ /* 0x002ee20000300a00 */
[----:B------:R-:W-:-:S05]  /*285f0*/  PRMT R5, R12, 0x9910, RZ ;  /* 0x000099100c057816 */ /* 0x000fca00000000ff */
[----:B------:R-:W-:-:S05]  /*28600*/  IMAD.MOV.U32 R2, RZ, RZ, R5 ;  /* 0x000000ffff027224 */ /* 0x000fca00078e0005 */
[----:B------:R-:W-:-:S05]  /*28610*/  SHF.R.S32.HI R2, RZ, 0x8, R2 ;  /* 0x00000008ff027819 */ /* 0x000fca0000011402 */
[----:B------:R-:W-:Y:S04]  /*28620*/  @P4 STG.E.U8 desc[UR24][R134.64], R2 ;  /* 0x0000000286004986 */ /* 0x000fe8000c101118 */
[----:B------:R1:W-:Y:S04]  /*28630*/  @P3 STG.E.U8 desc[UR24][R18.64], R14 ;  /* 0x0000000e12003986 */ /* 0x0003e8000c101118 */
[----:B-1----:R-:W4:Y:S01]  /*28640*/  LDL.LU.64 R18, [R1+0xae8] ;  /* 0x000ae80001127983 */ /* 0x002f220000300a00 */
[----:B0-----:R-:W-:Y:S01]  /*28650*/  ISETP.LT.AND P1, PT, R4, UR5, !P0 ;  /* 0x0000000504007c0c */ /* 0x001fe2000c721270 */
[----:B------:R-:W0:Y:S01]  /*28660*/  LDCU UR5, c[0x0][0x39c] ;  /* 0x00007380ff0577ac */ /* 0x000e220008000800 */
[----:B------:R-:W-:Y:S01]  /*28670*/  VIADD R3, R0, 0x1ce ;  /* 0x000001ce00037836 */ /* 0x000fe20000000000 */
[----:B------:R-:W-:-:S04]  /*28680*/  PRMT R5, R14, 0x9910, RZ ;  /* 0x000099100e057816 */ /* 0x000fc800000000ff */
[----:B0-----:R-:W-:Y:S01]  /*28690*/  ISETP.LT.AND P4, PT, R3, UR5, !P0 ;  /* 0x0000000503007c0c */ /* 0x001fe2000c781270 */
[----:B------:R-:W-:Y:S01]  /*286a0*/  IMAD.MOV.U32 R3, RZ, RZ, R5 ;  /* 0x000000ffff037224 */ /* 0x000fe200078e0005 */
[----:B------:R-:W0:Y:S04]  /*286b0*/  LDCU UR5, c[0x0][0x39c] ;  /* 0x00007380ff0577ac */ /* 0x000e280008000800 */
[----:B------:R-:W-:-:S05]  /*286c0*/  SHF.R.S32.HI R3, RZ, 0x8, R3 ;  /* 0x00000008ff037819 */ /* 0x000fca0000011403 */
[----:B------:R-:W-:Y:S01]  /*286d0*/  @P1 STG.E.U8 desc[UR24][R132.64], R3 ;  /* 0x0000000384001986 */ /* 0x000fe2000c101118 */
[----:B------:R-:W-:-:S05]  /*286e0*/  VIADD R4, R0, 0x1cd ;  /* 0x000001cd00047836 */ /* 0x000fca0000000000 */
[----:B-----5:R-:W-:Y:S01]  /*286f0*/  ISETP.LT.AND P5, PT, R4, UR6, !P0 ;  /* 0x0000000604007c0c */ /* 0x020fe2000c7a1270 */
[----:B------:R-:W1:Y:S01]  /*28700*/  LDCU UR6, c[0x0][0x39c] ;  /* 0x00007380ff0677ac */ /* 0x000e620008000800 */
[----:B------:R-:W-:-:S05]  /*28710*/  VIADD R2, R0, 0x1d0 ;  /* 0x000001d000027836 */ /* 0x000fca0000000000 */
[----:B-1----:R-:W-:Y:S02]  /*28720*/  ISETP.LT.AND P1, PT, R2, UR6, !P0 ;  /* 0x0000000602007c0c */ /* 0x002fe4000c721270 */
[----:B---3--:R-:W-:Y:S02]  /*28730*/  F2FP.SATFINITE.E4M3.F32.PACK_AB_MERGE_C R16, R17, R16, RZ ;  /* 0x000000101110723e */ /* 0x008fe400048070ff */
[----:B----4-:R-:W-:-:S03]  /*28740*/  F2FP.SATFINITE.E4M3.F32.PACK_AB_MERGE_C R18, R19, R18, RZ ;  /* 0x000000121312723e */ /* 0x010fc600048070ff */
[----:B------:R1:W-:Y:S01]  /*28750*/  @P6 STG.E.U8 desc[UR24][R20.64], R16 ;  /* 0x0000001014006986 */ /* 0x0003e2000c101118 */
[----:B------:R-:W-:Y:S01]  /*28760*/  VIADD R4, R0, 0x1cf ;  /* 0x000001cf00047836 */ /* 0x000fe20000000000 */
[----:B------:R-:W3:Y:S02]  /*28770*/  LDCU UR6, c[0x0][0x39c] ;  /* 0x00007380ff0677ac */ /* 0x000ee40008000800 */
[----:B-1----:R-:W4:Y:S01]  /*28780*/  LDL.LU.64 R20, [R1+0xae0] ;  /* 0x000ae00001147983 */ /* 0x002f220000300a00 */
[----:B------:R-:W-:-:S05]  /*28790*/  PRMT R5, R16, 0x9910, RZ ;  /* 0x0000991010057816 */ /* 0x000fca00000000ff */
[----:B------:R-:W-:-:S05]  /*287a0*/  IMAD.MOV.U32 R2, RZ, RZ, R5 ;  /* 0x000000ffff027224 */ /* 0x000fca00078e0005 */
[----:B------:R-:W-:-:S05]  /*287b0*/  SHF.R.S32.HI R2, RZ, 0x8, R2 ;  /* 0x00000008ff027819 */ /* 0x000fca0000011402 */
[----:B------:R1:W-:Y:S04]  /*287c0*/  @P5 STG.E.U8 desc[UR24][R22.64], R2 ;  /* 0x0000000216005986 */ /* 0x0003e8000c101118 */
[----:B-1----:R-:W5:Y:S04]  /*287d0*/  LDL.LU.64 R22, [R1+0xad8] ;  /* 0x000ad80001167983 */ /* 0x002f680000300a00 */
[----:B------:R1:W-:Y:S04]  /*287e0*/  @P4 STG.E.U8 desc[UR24][R24.64], R18 ;  /* 0x0000001218004986 */ /* 0x0003e8000c101118 */
[----:B-1----:R-:W5:Y:S01]  /*287f0*/  LDL.LU.64 R24, [R1+0xad0] ;  /* 0x000ad00001187983 */ /* 0x002f620000300a00 */
[----:B--2---:R-:W-:Y:S01]  /*28800*/  ISETP.LT.AND P3, PT, R4, UR4, !P0 ;  /* 0x0000000404007c0c */ /* 0x004fe2000c761270 */
[----:B------:R-:W1:Y:S01]  /*28810*/  LDCU UR4, c[0x0][0x39c] ;  /* 0x00007380ff0477ac */ /* 0x000e620008000800 */
[----:B------:R-:W-:Y:S01]  /*28820*/  VIADD R3, R0, 0x1d2 ;  /* 0x000001d200037836 */ /* 0x000fe20000000000 */
[----:B------:R-:W-:-:S04]  /*28830*/  PRMT R5, R18, 0x9910, RZ ;  /* 0x0000991012057816 */ /* 0x000fc800000000ff */
[----:B-1----:R-:W-:Y:S01]  /*28840*/  ISETP.LT.AND P5, PT, R3, UR4, !P0 ;  /* 0x0000000403007c0c */ /* 0x002fe2000c7a1270 */
[----:B------:R-:W-:Y:S01]  /*28850*/  IMAD.MOV.U32 R3, RZ, RZ, R5 ;  /* 0x000000ffff037224 */ /* 0x000fe200078e0005 */
[----:B------:R-:W1:Y:S04]  /*28860*/  LDCU UR4, c[0x0][0x39c] ;  /* 0x00007380ff0477ac */ /* 0x000e680008000800 */
[----:B------:R-:W-:-:S05]  /*28870*/  SHF.R.S32.HI R3, RZ, 0x8, R3 ;  /* 0x00000008ff037819 */ /* 0x000fca0000011403 */
[----:B------:R2:W-:Y:S04]  /*28880*/  @P3 STG.E.U8 desc[UR24][R26.64], R3 ;  /* 0x000000031a003986 */ /* 0x0005e8000c101118 */
[----:B--2---:R-:W2:Y:S01]  /*28890*/  LDL.LU.64 R26, [R1+0xac8] ;  /* 0x000ac800011a7983 */ /* 0x004ea20000300a00 */
[----:B------:R-:W-:-:S05]  /*288a0*/  VIADD R4, R0, 0x1d1 ;  /* 0x000001d100047836 */ /* 0x000fca0000000000 */
[----:B0-----:R-:W-:Y:S01]  /*288b0*/  ISETP.LT.AND P6, PT, R4, UR5, !P0 ;  /* 0x0000000504007c0c */ /* 0x001fe2000c7c1270 */
[----:B------:R-:W0:Y:S01]  /*288c0*/  LDCU UR5, c[0x0][0x39c] ;  /* 0x00007380ff0577ac */ /* 0x000e220008000800 */
[----:B------:R-:W-:-:S05]  /*288d0*/  VIADD R2, R0, 0x1d4 ;  /* 0x000001d400027836 */ /* 0x000fca0000000000 */
[----:B0-----:R-:W-:Y:S01]  /*288e0*/  ISETP.LT.AND P3, PT, R2, UR5, !P0 ;  /* 0x0000000502007c0c */ /* 0x001fe2000c761270 */
[----:B------:R-:W-:Y:S01]  /*288f0*/  VIADD R4, R0, 0x1d3 ;  /* 0x000001d300047836 */ /* 0x000fe20000000000 */
[----:B------:R-:W0:Y:S04]  /*28900*/  LDCU UR5, c[0x0][0x39c] ;  /* 0x00007380ff0577ac */ /* 0x000e280008000800 */
[----:B---3--:R-:W-:Y:S01]  /*28910*/  ISETP.LT.AND P4, PT, R4, UR6, !P0 ;  /* 0x0000000604007c0c */ /* 0x008fe2000c781270 */
[----:B------:R-:W3:Y:S01]  /*28920*/  LDCU UR6, c[0x0][0x39c] ;  /* 0x00007380ff0677ac */ /* 0x000ee20008000800 */
[C---:B------:R-:W-:Y:S02]  /*28930*/  VIADD R3, R0.reuse, 0x1d6 ;  /* 0x000001d600037836 */ /* 0x040fe40000000000 */
[----:B------:R-:W-:Y:S01]  /*28940*/  VIADD R4, R0, 0x1d5 ;  /* 0x000001d500047836 */ /* 0x000fe20000000000 */
[----:B----4-:R-:W-:-:S05]  /*28950*/  F2FP.SATFINITE.E4M3.F32.PACK_AB_MERGE_C R20, R21, R20, RZ ;  /* 0x000000141514723e */ /* 0x010fca00048070ff */
[----:B------:R4:W-:Y:S01]  /*28960*/  @P1 STG.E.U8 desc[UR24][R28.64], R20 ;  /* 0x000000141c001986 */ /* 0x0009e2000c101118 */
[----:B------:R-:W-:-:S03]  /*28970*/  PRMT R5, R20, 0x9910, RZ ;  /* 0x0000991014057816 */ /* 0x000fc600000000ff */
[----:B----4-:R-:W4:Y:S02]  /*28980*/  LDL.LU.64 R28, [R1+0xac0] ;  /* 0x000ac000011c7983 */ /* 0x010f240000300a00 */
[----:B------:R-:W-:-:S05]  /*28990*/  IMAD.MOV.U32 R2, RZ, RZ, R5 ;  /* 0x000000ffff027224 */ /* 0x000fca00078e0005 */
[----:B------:R-:W-:-:S05]  /*289a0*/  SHF.R.S32.HI R2, RZ, 0x8, R2 ;  /* 0x00000008ff027819 */ /* 0x000fca0000011402 */
[----:B------:R0:W-:Y:S04]  /*289b0*/  @P6 STG.E.U8 desc[UR24][R30.64], R2 ;  /* 0x000000021e006986 */ /* 0x0001e8000c101118 */
[----:B0-----:R-:W4:Y:S01]  /*289c0*/  LDL.LU.64 R30, [R1+0xab8] ;  /* 0x000ab800011e7983 */ /* 0x001f220000300a00 */
[----:B-----5:R-:W-:-:S05]  /*289d0*/  F2FP.SATFINITE.E4M3.F32.PACK_AB_MERGE_C R22, R23, R22, RZ ;  /* 0x000000161716723e */ /* 0x020fca00048070ff */
[----:B------:R0:W-:Y:S01]  /*289e0*/  @P5 STG.E.U8 desc[UR24][R32.64], R22 ;  /* 0x0000001620005986 */ /* 0x0001e2000c101118 */
[----:B------:R-:W-:-:S03]  /*289f0*/  PRMT R5, R22, 0x9910, RZ ;  /* 0x0000991016057816 */ /* 0x000fc600000000ff */
[----:B0-----:R-:W5:Y:S01]  /*28a00*/  LDL.LU.64 R32, [R1+0xab0] ;  /* 0x000ab00001207983 */ /* 0x001f620000300a00 */
[----:B---3--:R-:W-:Y:S01]  /*28a10*/  ISETP.LT.AND P6, PT, R3, UR6, !P0 ;  /* 0x0000000603007c0c */ /* 0x008fe2000c7c1270 */
[----:B------:R-:W-:Y:S01]  /*28a20*/  IMAD.MOV.U32 R3, RZ, RZ, R5 ;  /* 0x000000ffff037224 */ /* 0x000fe200078e0005 */
[----:B-1----:R-:W-:Y:S01]  /*28a30*/  ISETP.LT.AND P1, PT, R4, UR4, !P0 ;  /* 0x0000000404007c0c */ /* 0x002fe2000c721270 */
[----:B------:R-:W0:Y:S03]  /*28a40*/  LDCU UR4, c[0x0][0x39c] ;  /* 0x00007380ff0477ac */ /* 0x000e260008000800 */
[----:B------:R-:W-:Y:S02]  /*28a50*/  SHF.R.S32.HI R3, RZ, 0x8, R3 ;  /* 0x00000008ff037819 */ /* 0x000fe40000011403 */
[----:B------:R-:W-:Y:S01]  /*28a60*/  F2FP.SATFINITE.E4M3.F32.PACK_AB_MERGE_C R24, R25, R24, RZ ;  /* 0x000000181918723e */ /* 0x000fe200048070ff */
[----:B------:R-:W-:Y:S01]  /*28a70*/  VIADD R2, R0, 0x1d8 ;  /* 0x000001d800027836 */ /* 0x000fe20000000000 */
[----:B------:R-:W1:Y:S01]  /*28a80*/  LDCU UR6, c[0x0][0x39c] ;  /* 0x00007380ff0677ac */ /* 0x000e620008000800 */
[----:B------:R3:W-:Y:S01]  /*28a90*/  @P4 STG.E.U8 desc[UR24][R34.64], R3 ;  /* 0x0000000322004986 */ /* 0x0007e2000c101118 */
[----:B------:R-:W-:-:S03]  /*28aa0*/  PRMT R5, R24, 0x9910, RZ ;  /* 0x0000991018057816 */ /* 0x000fc600000000ff */
[----:B---3--:R-:W3:Y:S01]  /*28ab0*/  LDL.LU.64 R34, [R1+0xaa8] ;  /* 0x000aa80001227983 */ /* 0x008ee20000300a00 */
[----:B0-----:R-:W-:Y:S01]  /*28ac0*/  ISETP.LT.AND P4, PT, R2, UR4, !P0 ;  /* 0x0000000402007c0c */ /* 0x001fe2000c781270 */
[----:B------:R-:W-:Y:S01]  /*28ad0*/  IMAD.MOV.U32 R2, RZ, RZ, R5 ;  /* 0x000000ffff027224 */ /* 0x000fe200078e0005 */
[----:B------:R-:W0:Y:S01]  /*28ae0*/  LDCU UR4, c[0x0][0x39c] ;  /* 0x00007380ff0477ac */ /* 0x000e220008000800 */
[----:B------:R1:W-:Y:S03]  /*28af0*/  @P3 STG.E.U8 desc[UR24][R36.64], R24 ;  /* 0x0000001824003986 */ /* 0x0003e6000c101118 */
[----:B------:R-:W-:Y:S01]  /*28b00*/  SHF.R.S32.HI R2, RZ, 0x8, R2 ;  /* 0x00000008ff027819 */ /* 0x000fe20000011402 */
[----:B-1----:R-:W3:Y:S04]  /*28b10*/  LDL.LU.64 R36, [R1+0xaa0] ;  /* 0x000aa00001247983 */ /* 0x002ee80000300a00 */
[----:B------:R1:W-:Y:S04]  /*28b20*/  @P1 STG.E.U8 desc[UR24][R38.64], R2 ;  /* 0x0000000226001986 */ /* 0x0003e8000c101118 */
[----:B-1----:R-:W3:Y:S01]  /*28b30*/  LDL.LU.64 R38, [R1+0xa98] ;  /* 0x000a980001267983 */ /* 0x002ee20000300a00 */
[----:B------:R-:W-:-:S05]  /*28b40*/  VIADD R4, R0, 0x1d7 ;  /* 0x000001d700047836 */ /* 0x000fca0000000000 */
[----:B------:R-:W-:Y:S01]  /*28b50*/  ISETP.LT.AND P5, PT, R4, UR5, !P0 ;  /* 0x0000000504007c0c */ /* 0x000fe2000c7a1270 */
[----:B------:R-:W1:Y:S01]  /*28b60*/  LDCU UR5, c[0x0][0x39c] ;  /* 0x00007380ff0577ac */ /* 0x000e620008000800 */
[----:B--2---:R-:W-:Y:S01]  /*28b70*/  F2FP.SATFINITE.E4M3.F32.PACK_AB_MERGE_C R26, R27, R26, RZ ;  /* 0x0000001a1b1a723e */ /* 0x004fe200048070ff */
[----:B------:R-:W-:-:S03]  /*28b80*/  VIADD R3, R0, 0x1da ;  /* 0x000001da00037836 */ /* 0x000fc60000000000 */
[----:B------:R-:W-:Y:S01]  /*28b90*/  PRMT R5, R26, 0x9910, RZ ;  /* 0x000099101a057816 */ /* 0x000fe200000000ff */
[----:B------:R2:W-:Y:S01]  /*28ba0*/  @P6 STG.E.U8 desc[UR24][R40.64], R26 ;  /* 0x0000001a28006986 */ /* 0x0005e2000c101118 */
[----:B------:R-:W-:-:S03]  /*28bb0*/  VIADD R4, R0, 0x1d9 ;  /* 0x000001d900047836 */ /* 0x000fc60000000000 */
[----:B--2---:R-:W2:Y:S01]  /*28bc0*/  LDL.LU.64 R40, [R1+0xa90] ;  /* 0x000a900001287983 */ /* 0x004ea20000300a00 */
[----:B-1----:R-:W-:Y:S01]  /*28bd0*/  ISETP.LT.AND P1, PT, R3, UR5, !P0 ;  /* 0x0000000503007c0c */ /* 0x002fe2000c721270 */
[----:B------:R-:W-:Y:S01]  /*28be0*/  IMAD.MOV.U32 R3, RZ, RZ, R5 ;  /* 0x000000ffff037224 */ /* 0x000fe200078e0005 */
[----:B------:R-:W-:Y:S01]  /*28bf0*/  ISETP.LT.AND P3, PT, R4, UR6, !P0 ;  /* 0x0000000604007c0c */ /* 0x000fe2000c761270 */
[----:B------:R-:W1:Y:S03]  /*28c00*/  LDCU UR6, c[0x0][0x39c] ;  /* 0x00007380ff0677ac */ /* 0x000e660008000800 */
[----:B------:R-:W-:Y:S01]  /*28c10*/  SHF.R.S32.HI R3, RZ, 0x8, R3 ;  /* 0x00000008ff037819 */ /* 0x000fe20000011403 */
[----:B------:R-:W-:Y:S01]  /*28c20*/  VIADD R2, R0, 0x1dc ;  /* 0x000001dc00027836 */ /* 0x000fe20000000000 */
[----:B------:R-:W0:Y:S03]  /*28c30*/  LDCU UR5, c[0x0][0x39c] ;  /* 0x00007380ff0577ac */ /* 0x000e260008000800 */
[----:B------:R1:W-:Y:S04]  /*28c40*/  @P5 STG.E.U8 desc[UR24][R42.64], R3 ;  /* 0x000000032a005986 */ /* 0x0003e8000c101118 */
[----:B-1----:R-:W2:Y:S01]  /*28c50*/  LDL.LU.64 R42, [R1+0xa88] ;  /* 0x000a8800012a7983 */ /* 0x002ea20000300a00 */
[----:B------:R-:W-:Y:S01]  /*28c60*/  ISETP.LT.AND P5, PT, R2, UR6, !P0 ;  /* 0x0000000602007c0c */ /* 0x000fe2000c7a1270 */
[----:B------:R-:W-:Y:S01]  /*28c70*/  VIADD R4, R0, 0x1db ;  /* 0x000001db00047836 */ /* 0x000fe20000000000 */
[----:B------:R-:W1:Y:S04]  /*28c80*/  LDCU UR6, c[0x0][0x39c] ;  /* 0x00007380ff0677ac */ /* 0x000e680008000800 */
[----:B0-----:R-:W-:Y:S01]  /*28c90*/  ISETP.LT.AND P6, PT, R4, UR4, !P0 ;  /* 0x0000000404007c0c */ /* 0x001fe2000c7c1270 */
[----:B------:R-:W0:Y:S01]  /*28ca0*/  LDCU UR4, c[0x0][0x39c] ;  /* 0x00007380ff0477ac */ /* 0x000e220008000800 */
[----:B------:R-:W-:-:S02]  /*28cb0*/  VIADD R3, R0, 0x1de ;  /* 0x000001de00037836 */ /* 0x000fc40000000000 */
[----:B------:R-:W-:Y:S01]  /*28cc0*/  VIADD R4, R0, 0x1dd ;  /* 0x000001dd00047836 */ /* 0x000fe20000000000 */
[----:B----4-:R-:W-:-:S04]  /*28cd0*/  F2FP.SATFINITE.E4M3.F32.PACK_AB_MERGE_C R28, R29, R28, RZ ;  /* 0x0000001c1d1c723e */ /* 0x010fc800048070ff */
[----:B------:R-:W-:Y:S01]  /*28ce0*/  PRMT R5, R28, 0x9910, RZ ;  /* 0x000099101c057816 */ /* 0x000fe200000000ff */
[----:B------:R4:W-:Y:S04]  /*28cf0*/  @P4 STG.E.U8 desc[UR24][R44.64], R28 ;  /* 0x0000001c2c004986 */ /* 0x0009e8000c101118 */
[----:B------:R-:W-:Y:S01]  /*28d00*/  IMAD.MOV.U32 R2, RZ, RZ, R5 ;  /* 0x000000ffff027224 */ /* 0x000fe200078e0005 */
[----:B----4-:R-:W4:Y:S04]  /*28d10*/  LDL.LU.64 R44, [R1+0xa80] ;  /* 0x000a8000012c7983 */ /* 0x010f280000300a00 */
[----:B------:R-:W-:-:S05]  /*28d20*/  SHF.R.S32.HI R2, RZ, 0x8, R2 ;  /* 0x00000008ff027819 */ /* 0x000fca0000011402 */
[----:B------:R0:W-:Y:S01]  /*28d30*/  @P3 STG.E.U8 desc[UR24][R46.64], R2 ;  /* 0x000000022e003986 */ /* 0x0001e2000c101118 */
[----:B------:R-:W-:-:S03]  /*28d40*/  F2FP.SATFINITE.E4M3.F32.PACK_AB_MERGE_C R30, R31, R30, RZ ;  /* 0x0000001e1f1e723e */ /* 0x000fc600048070ff */
[----:B0-----:R-:W4:Y:S01]  /*28d50*/  LDL.LU.64 R46, [R1+0xa78] ;  /* 0x000a7800012e7983 */ /* 0x001f220000300a00 */
[----:B------:R-:W-:Y:S02]  /*28d60*/  PRMT R5, R30, 0x9910, RZ ;  /* 0x000099101e057816 */ /* 0x000fe400000000ff */
[----:B------:R-:W-:Y:S01]  /*28d70*/  ISETP.LT.AND P3, PT, R3, UR4, !P0 ;  /* 0x0000000403007c0c */ /* 0x000fe2000c761270 */
[----:B------:R0:W-:Y:S01]  /*28d80*/  @P1 STG.E.U8 desc[UR24][R48.64], R30 ;  /* 0x0000001e30001986 */ /* 0x0001e2000c101118 */
[----:B------:R-:W-:Y:S01]  /*28d90*/  ISETP.LT.AND P4, PT, R4, UR5, !P0 ;  /* 0x0000000504007c0c */ /* 0x000fe2000c781270 */
[----:B------:R-:W-:Y:S01]  /*28da0*/  IMAD.MOV.U32 R3, RZ, RZ, R5 ;  /* 0x000000ffff037224 */ /* 0x000fe200078e0005 */
[----:B------:R-:W1:Y:S01]  /*28db0*/  LDCU UR5, c[0x0][0x39c] ;  /* 0x00007380ff0577ac */ /* 0x000e620008000800 */
[----:B-----5:R-:W-:Y:S01]  /*28dc0*/  F2FP.SATFINITE.E4M3.F32.PACK_AB_MERGE_C R32, R33, R32, RZ ;  /* 0x000000202120723e */ /* 0x020fe200048070ff */
[----:B------:R-:W-:Y:S01]  /*28dd0*/  VIADD R2, R0, 0x1e0 ;  /* 0x000001e000027836 */ /* 0x000fe20000000000 */
[----:B------:R-:W5:Y:S01]  /*28de0*/  LDCU UR4, c[0x0][0x39c] ;  /* 0x00007380ff0477ac */ /* 0x000f620008000800 */
[----:B0-----:R-:W4:Y:S01]  /*28df0*/  LDL.LU.64 R48, [R1+0xa70] ;  /* 0x000a700001307983 */ /* 0x001f220000300a00 */
[----:B------:R-:W-:-:S05]  /*28e00*/  SHF.R.S32.HI R3, RZ, 0x8, R3 ;  /* 0x00000008ff037819 */ /* 0x000fca0000011403 */
[----:B------:R0:W-:Y:S01]  /*28e10*/  @P6 STG.E.U8 desc[UR24][R50.64], R3 ;  /* 0x0000000332006986 */ /* 0x0001e2000c101118 */
[----:B------:R-:W-:-:S03]  /*28e20*/  PRMT R5, R32, 0x9910, RZ ;  /* 0x0000991020057816 */ /* 0x000fc600000000ff */
[----:B0-----:R-:W4:Y:S01]  /*28e30*/  LDL.LU.64 R50, [R1+0xa68] ;  /* 0x000a680001327983 */ /* 0x001f220000300a00 */
[----:B------:R-:W-:Y:S01]  /*28e40*/  VIADD R4, R0, 0x1df ;  /* 0x000001df00047836 */ /* 0x000fe20000000000 */
[----:B-1----:R-:W-:Y:S02]  /*28e50*/  ISETP.LT.AND P6, PT, R2, UR5, !P0 ;  /* 0x0000000502007c0c */ /* 0x002fe4000c7c1270 */
[----:B------:R0:W-:Y:S01]  /*28e60*/  @P5 STG.E.U8 desc[UR24][R52.64], R32 ;  /* 0x0000002034005986 */ /* 0x0001e2000c101118 */
[----:B------:R-:W-:Y:S01]  /*28e70*/  IMAD.MOV.U32 R2, RZ, RZ, R5 ;  /* 0x000000ffff027224 */ /* 0x000fe200078e0005 */
[----:B------:R-:W-:Y:S01]  /*28e80*/  ISETP.LT.AND P1, PT, R4, UR6, !P0 ;  /* 0x0000000604007c0c */ /* 0x000fe2000c721270 */
[----:B------:R-:W1:Y:S01]  /*28e90*/  LDCU UR6, c[0x0][0x39c] ;  /* 0x00007380ff0677ac */ /* 0x000e620008000800 */
[----:B------:R-:W1:Y:S01]  /*28ea0*/  LDCU UR5, c[0x0][0x39c] ;  /* 0x00007380ff0577ac */ /* 0x000e620008000800 */
[----:B0-----:R-:W4:Y:S01]  /*28eb0*/  LDL.LU.64 R52, [R1+0xa60] ;  /* 0x000a600001347983 */ /* 0x001f220000300a00 */
[----:B------:R-:W-:Y:S01]  /*28ec0*/  SHF.R.S32.HI R2, RZ, 0x8, R2 ;  /* 0x00000008ff027819 */ /* 0x000fe20000011402 */
[----:B------:R-:W-:Y:S01]  /*28ed0*/  VIADD R4, R0, 0x1e1 ;  /* 0x000001e100047836 */ /* 0x000fe20000000000 */
[----:B---3--:R-:W-:-:S03]  /*28ee0*/  F2FP.SATFINITE.E4M3.F32.PACK_AB_MERGE_C R34, R35, R34, RZ ;  /* 0x000000222322723e */ /* 0x008fc600048070ff */
[----:B------:R0:W-:Y:S01]  /*28ef0*/  @P4 STG.E.U8 desc[UR24][R54.64], R2 ;  /* 0x0000000236004986 */ /* 0x0001e2000c101118 */
[----:B-----5:R-:W-:Y:S01]  /*28f00*/  ISETP.LT.AND P5, PT, R4, UR4, !P0 ;  /* 0x0000000404007c0c */ /* 0x020fe2000c7a1270 */
[----:B------:R-:W3:Y:S01]  /*28f10*/  LDCU UR4, c[0x0][0x39c] ;  /* 0x00007380ff0477ac */ /* 0x000ee20008000800 */
[----:B------:R-:W-:Y:S01]  /*28f20*/  VIADD R3, R0, 0x1e2 ;  /* 0x000001e200037836 */ /* 0x000fe20000000000 */
[----:B------:R-:W-:Y:S01]  /*28f30*/  PRMT R5, R34, 0x9910, RZ ;  /* 0x0000991022057816 */ /* 0x000fe200000000ff */
[----:B0-----:R-:W5:Y:S03]  /*28f40*/  LDL.LU.64 R54, [R1+0xa58] ;  /* 0x000a580001367983 */ /* 0x001f660000300a00 */
[----:B-1----:R-:W-:Y:S01]  /*28f50*/  ISETP.LT.AND P4, PT, R3, UR6, !P0 ;  /* 0x0000000603007c0c */ /* 0x002fe2000c781270 */
[C---:B------:R-:W-:Y:S01]  /*28f60*/  VIADD R4, R0.reuse, 0x1e3 ;  /* 0x000001e300047836 */ /* 0x040fe20000000000 */
[----:B------:R-:W-:Y:S01]  /*28f70*/  F2FP.SATFINITE.E4M3.F32.PACK_AB_MERGE_C R36, R37, R36, RZ ;  /* 0x000000242524723e */ /* 0x000fe200048070ff */
[----:B------:R-:W-:Y:S01]  /*28f80*/  IMAD.MOV.U32 R3, RZ, RZ, R5 ;  /* 0x000000ffff037224 */ /* 0x000fe200078e0005 */
[----:B------:R0:W-:Y:S01]  /*28f90*/  @P3 STG.E.U8 desc[UR24][R56.64], R34 ;  /* 0x0000002238003986 */ /* 0x0001e2000c101118 */
[----:B------:R-:W-:Y:S01]  /*28fa0*/  VIADD R2, R0, 0x1e4 ;  /* 0x000001e400027836 */ /* 0x000fe20000000000 */
[----:B------:R-:W-:Y:S01]  /*28fb0*/  ISETP.LT.AND P3, PT, R4, UR5, !P0 ;  /* 0x0000000504007c0c */ /* 0x000fe2000c761270 */
[----:B------:R-:W1:Y:S01]  /*28fc0*/  LDCU UR5, c[0x0][0x39c] ;  /* 0x00007380ff0577ac */ /* 0x000e620008000800 */
[----:B------:R-:W-:-:S02]  /*28fd0*/  SHF.R.S32.HI R3, RZ, 0x8, R3 ;  /* 0x00000008ff037819 */ /* 0x000fc40000011403 */
[----:B------:R-:W-:Y:S01]  /*28fe0*/  PRMT R5, R36, 0x9910, RZ ;  /* 0x0000991024057816 */ /* 0x000fe200000000ff */
[----:B------:R-:W1:Y:S01]  /*28ff0*/  LDCU UR6, c[0x0][0x39c] ;  /* 0x00007380ff0677ac */ /* 0x000e620008000800 */
[----:B0-----:R-:W5:Y:S04]  /*29000*/  LDL.LU.64 R56, [R1+0xa50] ;  /* 0x000a500001387983 */ /* 0x001f680000300a00 */
[----:B------:R0:W-:Y:S01]  /*29010*/  @P1 STG.E.U8 desc[UR24][R58.64], R3 ;  /* 0x000000033a001986 */ /* 0x0001e2000c101118 */
[----:B---3--:R-:W-:Y:S01]  /*29020*/  ISETP.LT.AND P1, PT, R2, UR4, !P0 ;  /* 0x0000000402007c0c */ /* 0x008fe2000c721270 */
[----:B------:R-:W-:Y:S01]  /*29030*/  IMAD.MOV.U32 R2, RZ, RZ, R5 ;  /* 0x000000ffff027224 */ /* 0x000fe200078e0005 */
[----:B------:R-:W-:Y:S01]  /*29040*/  F2FP.SATFINITE.E4M3.F32.PACK_AB_MERGE_C R38, R39, R38, RZ ;  /* 0x000000262726723e */ /* 0x000fe200048070ff */
[----:B------:R3:W-:Y:S01]  /*29050*/  @P6 STG.E.U8 desc[UR24][R60.64], R36 ;  /* 0x000000243c006986 */ /* 0x0007e2000c101118 */
[----:B------:R-:W2:Y:S02]  /*29060*/  LDCU UR4, c[0x0][0x39c] ;  /* 0x00007380ff0477ac */ /* 0x000ea40008000800 */
[----:B------:R-:W-:Y:S01]  /*29070*/  SHF.R.S32.HI R2, RZ, 0x8, R2 ;  /* 0x00000008ff027819 */ /* 0x000fe20000011402 */
[----:B0-----:R-:W5:Y:S01]  /*29080*/  LDL.LU.64 R58, [R1+0xa48] ;  /* 0x000a4800013a7983 */ /* 0x001f620000300a00 */
[----:B------:R-:W-:Y:S01]  /*29090*/  VIADD R3, R0, 0x1e6 ;  /* 0x000001e600037836 */ /* 0x000fe20000000000 */
[----:B------:R-:W-:-:S02]  /*290a0*/  PRMT R5, R38, 0x9910, RZ ;  /* 0x0000991026057816 */ /* 0x000fc400000000ff */
[----:B------:R0:W-:Y:S02]  /*290b0*/  @P5 STG.E.U8 desc[UR24][R62.64], R2 ;  /* 0x000000023e005986 */ /* 0x0001e4000c101118 */
[----:B-1----:R-:W-:Y:S01]  /*290c0*/  ISETP.LT.AND P5, PT, R3, UR5, !P0 ;  /* 0x0000000503007c0c */ /* 0x002fe2000c7a1270 */
[----:B------:R-:W-:Y:S01]  /*290d0*/  IMAD.MOV.U32 R3, RZ, RZ, R5 ;  /* 0x000000ffff037224 */ /* 0x000fe200078e0005 */
[----:B---3--:R-:W3:Y:S01]  /*290e0*/  LDL.LU.64 R60, [R1+0xa40] ;  /* 0x000a4000013c7983 */ /* 0x008ee20000300a00 */
[----:B------:R-:W-:Y:S01]  /*290f0*/  VIADD R4, R0, 0x1e5 ;  /* 0x000001e500047836 */ /* 0x000fe20000000000 */
[----:B------:R-:W1:Y:S02]  /*29100*/  LDCU UR5, c[0x0][0x39c] ;  /* 0x00007380ff0577ac */ /* 0x000e640008000800 */
[----:B------:R-:W-:Y:S01]  /*29110*/  SHF.R.S32.HI R3, RZ, 0x8, R3 ;  /* 0x00000008ff037819 */ /* 0x000fe20000011403 */
[----:B------:R2:W-:Y:S04]  /*29120*/  @P4 STG.E.U8 desc[UR24][R64.64], R38 ;  /* 0x0000002640004986 */ /* 0x0005e8000c101118 */
[----:B0-----:R-:W3:Y:S04]  /*29130*/  LDL.LU.64 R62, [R1+0xa38] ;  /* 0x000a3800013e7983 */ /* 0x001ee80000300a00 */
[----:B------:R0:W-:Y:S04]  /*29140*/  @P3 STG.E.U8 desc[UR24][R66.64], R3 ;  /* 0x0000000342003986 */ /* 0x0001e8000c101118 */
[----:B--2---:R-:W2:Y:S04]  /*29150*/  LDL.LU.64 R64, [R1+0xa30] ;  /* 0x000a300001407983 */ /* 0x004ea80000300a00 */
[----:B0-----:R-:W2:Y:S01]  /*29160*/  LDL.LU.64 R66, [R1+0xa28] ;  /* 0x000a280001427983 */ /* 0x001ea20000300a00 */
[----:B------:R-:W-:Y:S01]  /*29170*/  ISETP.LT.AND P6, PT, R4, UR6, !P0 ;  /* 0x0000000604007c0c */ /* 0x000fe2000c7c1270 */
[----:B------:R-:W0:Y:S01]  /*29180*/  LDCU UR6, c[0x0][0x39c] ;  /* 0x00007380ff0677ac */ /* 0x000e220008000800 */
[----:B------:R-:W-:-:S02]  /*29190*/  VIADD R4, R0, 0x1e7 ;  /* 0x000001e700047836 */ /* 0x000fc40000000000 */
[----:B------:R-:W-:-:S03]  /*291a0*/  VIADD R2, R0, 0x1e8 ;  /* 0x000001e800027836 */ /* 0x000fc60000000000 */
[----:B------:R-:W-:Y:S01]  /*291b0*/  ISETP.LT.AND P4, PT, R4, UR4, !P0 ;  /* 0x0000000404007c0c */ /* 0x000fe2000c781270 */
[----:B------:R-:W1:Y:S01]  /*291c0*/  LDCU UR4, c[0x0][0x39c] ;  /* 0x00007380ff0477ac */ /* 0x000e620008000800 */
[----:B------:R-:W-:-:S04]  /*291d0*/  F2FP.SATFINITE.E4M3.F32.PACK_AB_MERGE_C R41, R41, R40, RZ ;  /* 0x000000282929723e */ /* 0x000fc800048070ff */
[----:B------:R-:W-:Y:S02]  /*291e0*/  PRMT R5, R41, 0x9910, RZ ;  /* 0x0000991029057816 */ /* 0x000fe400000000ff */
[----:B0-----:R-:W-:Y:S01]  /*291f0*/  ISETP.LT.AND P3, PT, R2, UR6, !P0 ;  /* 0x0000000602007c0c */ /* 0x001fe2000c761270 */
[----:B------:R-:W0:Y:S01]  /*29200*/  LDCU UR6, c[0x0][0x39c] ;  /* 0x00007380ff0677ac */ /* 0x000e220008000800 */
[----:B------:R-:W-:Y:S01]  /*29210*/  VIADD R2, R0, 0x1e9 ;  /* 0x000001e900027836 */ /* 0x000fe20000000000 */
[----:B------:R-:W-:Y:S01]  /*29220*/  @P1 STG.E.U8 desc[UR24][R250.64], R41 ;  /* 0x00000029fa001986 */ /* 0x000fe2000c101118 */
[----:B------:R-:W-:-:S03]  /*29230*/  SHF.R.S32.HI R5, RZ, 0x8, R5 ;  /* 0x00000008ff057819 */ /* 0x000fc60000011405 */
[----:B-1----:R-:W-:Y:S01]  /*29240*/  ISETP.LT.AND P1, PT, R2, UR5, !P0 ;  /* 0x0000000502007c0c */ /* 0x002fe2000c721270 */
[----:B------:R-:W1:Y:S01]  /*29250*/  LDCU UR5, c[0x0][0x39c] ;  /* 0x00007380ff0577ac */ /* 0x000e620008000800 */
[----:B------:R-:W-:Y:S01]  /*29260*/  VIADD R2, R0, 0x1ea ;  /* 0x000001ea00027836 */ /* 0x000fe20000000000 */
[----:B------:R-:W-:Y:S01]  /*29270*/  F2FP.SATFINITE.E4M3.F32.PACK_AB_MERGE_C R43, R43, R42, RZ ;  /* 0x0000002a2b2b723e */ /* 0x000fe200048070ff */
[----:B------:R1:W-:Y:S03]  /*29280*/  @P6 STG.E.U8 desc[UR24][R248.64], R5 ;  /* 0x00000005f8006986 */ /* 0x0003e6000c101118 */
[----:B------:R-:W-:Y:S01]  /*29290*/  ISETP.LT.AND P6, PT, R2, UR4, !P0 ;  /* 0x0000000402007c0c */ /* 0x000fe2000c7c1270 */
[----:B------:R-:W4:Y:S01]  /*292a0*/  LDCU UR4, c[0x0][0x39c] ;  /* 0x00007380ff0477ac */ /* 0x000f220008000800 */
[----:B------:R-:W-:Y:S01]  /*292b0*/  VIADD R2, R0, 0x1eb ;  /* 0x000001eb00027836 */ /* 0x000fe20000000000 */
[----:B------:R-:W-:Y:S01]  /*292c0*/  PRMT R3, R43, 0x9910, RZ ;  /* 0x000099102b037816 */ /* 0x000fe200000000ff */
[----:B------:R-:W-:Y:S03]  /*292d0*/  @P5 STG.E.U8 desc[UR24][R246.64], R43 ;  /* 0x0000002bf6005986 */ /* 0x000fe6000c101118 */
[----:B0-----:R-:W-:Y:S01]  /*292e0*/  ISETP.LT.AND P5, PT, R2, UR6, !P0 ;  /* 0x0000000602007c0c */ /* 0x001fe2000c7a1270 */
[----:B------:R-:W0:Y:S01]  /*292f0*/  LDCU UR6, c[0x0][0x39c] ;  /* 0x00007380ff0677ac */ /* 0x000e220008000800 */
[----:B------:R-:W-:Y:S01]  /*29300*/  SHF.R.S32.HI R3, RZ, 0x8, R3 ;  /* 0x00000008ff037819 */ /* 0x000fe20000011403 */
[----:B------:R-:W-:-:S04]  /*29310*/  VIADD R2, R0, 0x1ec ;  /* 0x000001ec00027836 */ /* 0x000fc80000000000 */
[----:B------:R0:W-:Y:S01]  /*29320*/  @P4 STG.E.U8 desc[UR24][R244.64], R3 ;  /* 0x00000003f4004986 */ /* 0x0001e2000c101118 */
[----:B-1----:R-:W-:Y:S01]  /*29330*/  ISETP.LT.AND P4, PT, R2, UR5, !P0 ;  /* 0x0000000502007c0c */ /* 0x002fe2000c781270 */
[----:B------:R-:W1:Y:S01]  /*29340*/  LDCU UR5, c[0x0][0x39c] ;  /* 0x00007380ff0577ac */ /* 0x000e620008000800 */
[----:B------:R-:W-:Y:S01]  /*29350*/  VIADD R2, R0, 0x1ed ;  /* 0x000001ed00027836 */ /* 0x000fe20000000000 */
[----:B----4-:R-:W-:-:S04]  /*29360*/  F2FP.SATFINITE.E4M3.F32.PACK_AB_MERGE_C R45, R45, R44, RZ ;  /* 0x0000002c2d2d723e */ /* 0x010fc800048070ff */
[----:B------:R-:W-:Y:S01]  /*29370*/  PRMT R5, R45, 0x9910, RZ ;  /* 0x000099102d057816 */ /* 0x000fe200000000ff */
[----:B------:R-:W-:Y:S01]  /*29380*/  @P3 STG.E.U8 desc[UR24][R242.64], R45 ;  /* 0x0000002df2003986 */ /* 0x000fe2000c101118 */
[----:B------:R-:W-:Y:S01]  /*29390*/  ISETP.LT.AND P3, PT, R2, UR4, !P0 ;  /* 0x0000000402007c0c */ /* 0x000fe2000c761270 */
[----:B------:R-:W4:Y:S01]  /*293a0*/  LDCU UR4, c[0x0][0x39c] ;  /* 0x00007380ff0477ac */ /* 0x000f220008000800 */
[----:B------:R-:W-:Y:S01]  /*293b0*/  SHF.R.S32.HI R5, RZ, 0x8, R5 ;  /* 0x00000008ff057819 */ /* 0x000fe20000011405 */
[----:B------:R-:W-:-:S04]  /*293c0*/  VIADD R2, R0, 0x1ee ;  /* 0x000001ee00027836 */ /* 0x000fc80000000000 */
[----:B------:R4:W-:Y:S01]  /*293d0*/  @P1 STG.E.U8 desc[UR24][R240.64], R5 ;  /* 0x00000005f0001986 */ /* 0x0009e2000c101118 */
[----:B0-----:R-:W-:Y:S01]  /*293e0*/  ISETP.LT.AND P1, PT, R2, UR6, !P0 ;  /* 0x0000000602007c0c */ /* 0x001fe2000c721270 */
[----:B------:R-:W0:Y:S01]  /*293f0*/  LDCU UR6, c[0x0][0x39c] ;  /* 0x00007380ff0677ac */ /* 0x000e220008000800 */
[----:B------:R-:W-:Y:S01]  /*29400*/  F2FP.SATFINITE.E4M3.F32.PACK_AB_MERGE_C R47, R47, R46, RZ ;  /* 0x0000002e2f2f723e */ /* 0x000fe200048070ff */
[----:B------:R-:W-:-:S03]  /*29410*/  VIADD R2, R0, 0x1ef ;  /* 0x000001ef00027836 */ /* 0x000fc60000000000 */
[----:B------:R-:W-:Y:S01]  /*29420*/  PRMT R3, R47, 0x9910, RZ ;  /* 0x000099102f037816 */ /* 0x000fe200000000ff */
[----:B------:R-:W-:Y:S01]  /*29430*/  @P6 STG.E.U8 desc[UR24][R238.64], R47 ;  /* 0x0000002fee006986 */ /* 0x000fe2000c101118 */
[----:B-1----:R-:W-:Y:S01]  /*29440*/  ISETP.LT.AND P6, PT, R2, UR5, !P0 ;  /* 0x0000000502007c0c */ /* 0x002fe2000c7c1270 */
[----:B------:R-:W1:Y:S01]  /*29450*/  LDCU UR5, c[0x0][0x39c] ;  /* 0x00007380ff0577ac */ /* 0x000e620008000800 */
[----:B------:R-:W-:Y:S01]  /*29460*/  SHF.R.S32.HI R3, RZ, 0x8, R3 ;  /* 0x00000008ff037819 */ /* 0x000fe20000011403 */
[----:B------:R-:W-:-:S04]  /*29470*/  VIADD R2, R0, 0x1f0 ;  /* 0x000001f000027836 */ /* 0x000fc80000000000 */
[----:B------:R1:W-:Y:S01]  /*29480*/  @P5 STG.E.U8 desc[UR24][R236.64], R3 ;  /* 0x00000003ec005986 */ /* 0x0003e2000c101118 */
[----:B----4-:R-:W-:Y:S01]  /*29490*/  ISETP.LT.AND P5, PT, R2, UR4, !P0 ;  /* 0x0000000402007c0c */ /* 0x010fe2000c7a1270 */
[----:B------:R-:W4:Y:S01]  /*294a0*/  LDCU UR4, c[0x0][0x39c] ;  /* 0x00007380ff0477ac */ /* 0x000f220008000800 */
[----:B------:R-:W-:Y:S01]  /*294b0*/  F2FP.SATFINITE.E4M3.F32.PACK_AB_MERGE_C R49, R49, R48, RZ ;  /* 0x000000303131723e */ /* 0x000fe200048070ff */
[----:B------:R-:W-:-:S03]  /*294c0*/  VIADD R2, R0, 0x1f1 ;  /* 0x000001f100027836 */ /* 0x000fc60000000000 */
[----:B------:R-:W-:Y:S01]  /*294d0*/  PRMT R5, R49, 0x9910, RZ ;  /* 0x0000991031057816 */ /* 0x000fe200000000ff */
[----:B------:R-:W-:Y:S01]  /*294e0*/  @P4 STG.E.U8 desc[UR24][R234.64], R49 ;  /* 0x00000031ea004986 */ /* 0x000fe2000c101118 */
[----:B0-----:R-:W-:Y:S01]  /*294f0*/  ISETP.LT.AND P4, PT, R2, UR6, !P0 ;  /* 0x0000000602007c0c */ /* 0x001fe2000c781270 */
[----:B------:R-:W0:Y:S01]  /*29500*/  LDCU UR6, c[0x0][0x39c] ;  /* 0x00007380ff0677ac */ /* 0x000e220008000800 */
[----:B------:R-:W-:Y:S01]  /*29510*/  SHF.R.S32.HI R5, RZ, 0x8, R5 ;  /* 0x00000008ff057819 */ /* 0x000fe20000011405 */
[----:B------:R-:W-:-:S04]  /*29520*/  VIADD R2, R0, 0x1f2 ;  /* 0x000001f200027836 */ /* 0x000fc80000000000 */
[----:B------:R0:W-:Y:S01]  /*29530*/  @P3 STG.E.U8 desc[UR24][R232.64], R5 ;  /* 0x00000005e8003986 */ /* 0x0001e2000c101118 */
[----:B-1----:R-:W-:Y:S01]  /*29540*/  ISETP.LT.AND P3, PT, R2, UR5, !P0 ;  /* 0x0000000502007c0c */ /* 0x002fe2000c761270 */
[----:B------:R-:W1:Y:S01]  /*29550*/  LDCU UR5, c[0x0][0x39c] ;  /* 0x00007380ff0577ac */ /* 0x000e620008000800 */
[----:B------:R-:W-:Y:S01]  /*29560*/  F2FP.SATFINITE.E4M3.F32.PACK_AB_MERGE_C R51, R51, R50, RZ ;  /* 0x000000323333723e */ /* 0x000fe200048070ff */
[----:B------:R-:W-:-:S03]  /*29570*/  VIADD R2, R0, 0x1f3 ;  /* 0x000001f300027836 */ /* 0x000fc60000000000 */
[----:B------:R-:W-:Y:S01]  /*29580*/  PRMT R3, R51, 0x9910, RZ ;  /* 0x0000991033037816 */ /* 0x000fe200000000ff */
[----:B------:R-:W-:Y:S01]  /*29590*/  @P1 STG.E.U8 desc[UR24][R230.64], R51 ;  /* 0x00000033e6001986 */ /* 0x000fe2000c101118 */
[----:B----4-:R-:W-:Y:S01]  /*295a0*/  ISETP.LT.AND P1, PT, R2, UR4, !P0 ;  /* 0x0000000402007c0c */ /* 0x010fe2000c721270 */
        /* <DEDUP_REMOVED lines=17> */
[----:B------:R-:W-:Y:S01]  /*296c0*/  VIADD R2, R0, 0x1f7 ;  /* 0x000001f700027836 */ /* 0x000fe20000000000 */
[----:B-----5:R-:W-:-:S04]  /*296d0*/  F2FP.SATFINITE.E4M3.F32.PACK_AB_MERGE_C R55, R55, R54, RZ ;  /* 0x000000363737723e */ /* 0x020fc800048070ff */
        /* <DEDUP_REMOVED lines=14> */
[----:B------:R-:W-:Y:S01]  /*297c0*/  VIADD R2, R0, 0x1fa ;  /* 0x000001fa00027836 */ /* 0x000fe20000000000 */
[----:B------:R-:W-:Y:S01]  /*297d0*/  SHF.R.S32.HI R5, RZ, 0x8, R5 ;  /* 0x00000008ff057819 */ /* 0x000fe20000011405 */
[----:B------:R-:W4:Y:S04]  /*297e0*/  LDCU UR4, c[0x0][0x39c] ;  /* 0x00007380ff0477ac */ /* 0x000f280008000800 */
[----:B------:R3:W-:Y:S01]  /*297f0*/  @P5 STG.E.U8 desc[UR24][R216.64], R5 ;  /* 0x00000005d8005986 */ /* 0x0007e2000c101118 */
[----:B0-----:R-:W-:Y:S01]  /*29800*/  ISETP.LT.AND P5, PT, R2, UR6, !P0 ;  /* 0x0000000602007c0c */ /* 0x001fe2000c7a1270 */
[----:B------:R-:W0:Y:S01]  /*29810*/  LDCU UR6, c[0x0][0x39c] ;  /* 0x00007380ff0677ac */ /* 0x000e220008000800 */
[----:B------:R-:W-:Y:S01]  /*29820*/  F2FP.SATFINITE.E4M3.F32.PACK_AB_MERGE_C R59, R59, R58, RZ ;  /* 0x0000003a3b3b723e */ /* 0x000fe200048070ff */
[----:B------:R-:W-:-:S03]  /*29830*/  VIADD R2, R0, 0x1fb ;  /* 0x000001fb00027836 */ /* 0x000fc60000000000 */
[----:B-----5:R-:W-:Y:S01]  /*29840*/  PRMT R3, R59, 0x9910, RZ ;  /* 0x000099103b037816 */ /* 0x020fe200000000ff */
[----:B------:R-:W-:Y:S01]  /*29850*/  @P4 STG.E.U8 desc[UR24][R214.64], R59 ;  /* 0x0000003bd6004986 */ /* 0x000fe2000c101118 */
[----:B-1----:R-:W-:Y:S01]  /*29860*/  ISETP.LT.AND P4, PT, R2, UR5, !P0 ;  /* 0x0000000502007c0c */ /* 0x002fe2000c781270 */
[C---:B------:R-:W-:Y:S01]  /*29870*/  VIADD R2, R0.reuse, 0x1fc ;  /* 0x000001fc00027836 */ /* 0x040fe20000000000 */
[----:B------:R-:W-:Y:S02]  /*29880*/  SHF.R.S32.HI R3, RZ, 0x8, R3 ;  /* 0x00000008ff037819 */ /* 0x000fe40000011403 */
[----:B---3--:R-:W-:Y:S01]  /*29890*/  F2FP.SATFINITE.E4M3.F32.PACK_AB_MERGE_C R61, R61, R60, RZ ;  /* 0x0000003c3d3d723e */ /* 0x008fe200048070ff */
[----:B------:R-:W-:Y:S02]  /*298a0*/  VIADD R4, R0, 0x1fd ;  /* 0x000001fd00047836 */ /* 0x000fe40000000000 */
[----:B------:R1:W-:Y:S01]  /*298b0*/  @P3 STG.E.U8 desc[UR24][R212.64], R3 ;  /* 0x00000003d4003986 */ /* 0x0003e2000c101118 */
[----:B------:R-:W-:-:S02]  /*298c0*/  PRMT R5, R61, 0x9910, RZ ;  /* 0x000099103d057816 */ /* 0x000fc400000000ff */
[----:B------:R-:W-:Y:S01]  /*298d0*/  ISETP.LT.AND P3, PT, R2, UR7, !P0 ;  /* 0x0000000702007c0c */ /* 0x000fe2000c761270 */
[----:B------:R-:W-:Y:S01]  /*298e0*/  VIADD R2, R0, 0x1fe ;  /* 0x000001fe00027836 */ /* 0x000fe20000000000 */
[----:B------:R-:W-:Y:S01]  /*298f0*/  F2FP.SATFINITE.E4M3.F32.PACK_AB_MERGE_C R63, R63, R62, RZ ;  /* 0x0000003e3f3f723e */ /* 0x000fe200048070ff */
[----:B------:R-:W-:Y:S01]  /*29900*/  @P1 STG.E.U8 desc[UR24][R210.64], R61 ;  /* 0x0000003dd2001986 */ /* 0x000fe2000c101118 */
[----:B------:R-:W-:Y:S01]  /*29910*/  IMAD.MOV.U32 R0, RZ, RZ, R5 ;  /* 0x000000ffff007224 */ /* 0x000fe200078e0005 */
[----:B----4-:R-:W-:Y:S02]  /*29920*/  ISETP.LT.AND P1, PT, R4, UR4, !P0 ;  /* 0x0000000404007c0c */ /* 0x010fe4000c721270 */
[----:B0-----:R-:W-:Y:S02]  /*29930*/  ISETP.LT.AND P0, PT, R2, UR6, !P0 ;  /* 0x0000000602007c0c */ /* 0x001fe4000c701270 */
[----:B--2---:R-:W-:Y:S02]  /*29940*/  F2FP.SATFINITE.E4M3.F32.PACK_AB_MERGE_C R65, R65, R64, RZ ;  /* 0x000000404141723e */ /* 0x004fe400048070ff */
[----:B------:R-:W-:-:S02]  /*29950*/  PRMT R5, R63, 0x9910, RZ ;  /* 0x000099103f057816 */ /* 0x000fc400000000ff */
[----:B-1----:R-:W-:Y:S02]  /*29960*/  SHF.R.S32.HI R3, RZ, 0x8, R0 ;  /* 0x00000008ff037819 */ /* 0x002fe40000011400 */
[----:B------:R-:W-:Y:S02]  /*29970*/  PRMT R7, R65, 0x9910, RZ ;  /* 0x0000991041077816 */ /* 0x000fe400000000ff */
[----:B------:R-:W-:Y:S02]  /*29980*/  F2FP.SATFINITE.E4M3.F32.PACK_AB_MERGE_C R67, R67, R66, RZ ;  /* 0x000000424343723e */ /* 0x000fe400048070ff */
[----:B------:R-:W-:Y:S02]  /*29990*/  SHF.R.S32.HI R5, RZ, 0x8, R5 ;  /* 0x00000008ff057819 */ /* 0x000fe40000011405 */
[----:B------:R-:W-:Y:S01]  /*299a0*/  PRMT R0, R67, 0x9910, RZ ;  /* 0x0000991043007816 */ /* 0x000fe200000000ff */
[----:B------:R0:W-:Y:S01]  /*299b0*/  @P6 STG.E.U8 desc[UR24][R208.64], R3 ;  /* 0x00000003d0006986 */ /* 0x0001e2000c101118 */
[----:B------:R-:W-:-:S03]  /*299c0*/  SHF.R.S32.HI R7, RZ, 0x8, R7 ;  /* 0x00000008ff077819 */ /* 0x000fc60000011407 */
[----:B------:R1:W-:Y:S04]  /*299d0*/  @P5 STG.E.U8 desc[UR24][R206.64], R63 ;  /* 0x0000003fce005986 */ /* 0x0003e8000c101118 */
[----:B------:R1:W-:Y:S01]  /*299e0*/  @P4 STG.E.U8 desc[UR24][R204.64], R5 ;  /* 0x00000005cc004986 */ /* 0x0003e2000c101118 */
[----:B0-----:R-:W-:-:S03]  /*299f0*/  SHF.R.S32.HI R3, RZ, 0x8, R0 ;  /* 0x00000008ff037819 */ /* 0x001fc60000011400 */
[----:B------:R1:W-:Y:S04]  /*29a00*/  @P3 STG.E.U8 desc[UR24][R202.64], R65 ;  /* 0x00000041ca003986 */ /* 0x0003e8000c101118 */
[----:B------:R1:W-:Y:S04]  /*29a10*/  @P1 STG.E.U8 desc[UR24][R200.64], R7 ;  /* 0x00000007c8001986 */ /* 0x0003e8000c101118 */
[----:B------:R1:W-:Y:S04]  /*29a20*/  @P0 STG.E.U8 desc[UR24][R198.64], R67 ;  /* 0x00000043c6000986 */ /* 0x0003e8000c101118 */
[----:B------:R1:W-:Y:S01]  /*29a30*/  @P2 STG.E.U8 desc[UR24][R196.64], R3 ;  /* 0x00000003c4002986 */ /* 0x0003e2000c101118 */
[----:B------:R-:W-:Y:S06]  /*29a40*/  BAR.SYNC.DEFER_BLOCKING 0x0 ;  /* 0x0000000000007b1d */ /* 0x000fec0000010000 */
[----:B------:R-:W-:Y:S05]  /*29a50*/  BRA.U UP0, `(.L_x_13) ;  /* 0x0000000100a07547 */ /* 0x000fea000b800000 */
[----:B------:R-:W0:Y:S01]  /*29a60*/  S2UR UR5, SR_CgaCtaId ;  /* 0x00000000000579c3 */ /* 0x000e220000008800 */
[----:B------:R-:W-:Y:S01]  /*29a70*/  NOP ;  /* 0x0000000000007918 */ /* 0x000fe20000000000 */
[----:B------:R-:W-:Y:S01]  /*29a80*/  UMOV UR4, 0x50 ;  /* 0x0000005000047882 */ /* 0x000fe20000000000 */
[----:B------:R-:W-:Y:S02]  /*29a90*/  IMAD.U32 R0, RZ, RZ, UR10 ;  /* 0x0000000aff007e24 */ /* 0x000fe4000f8e00ff */
[----:B-1----:R-:W-:Y:S02]  /*29aa0*/  IMAD.MOV.U32 R3, RZ, RZ, 0xffff ;  /* 0x0000ffffff037424 */ /* 0x002fe400078e00ff */
[----:B------:R-:W-:Y:S01]  /*29ab0*/  IMAD.MOV.U32 R7, RZ, RZ, 0x1 ;  /* 0x00000001ff077424 */ /* 0x000fe200078e00ff */
[----:B------:R-:W-:-:S04]  /*29ac0*/  LOP3.LUT R0, R0, 0xffff, RZ, 0xc0, !PT ;  /* 0x0000ffff00007812 */ /* 0x000fc800078ec0ff */
[----:B------:R-:W-:-:S05]  /*29ad0*/  SHF.R.U32.HI R0, RZ, 0x5, R0 ;  /* 0x00000005ff007819 */ /* 0x000fca0000011600 */
[----:B------:R-:W-:Y:S01]  /*29ae0*/  VIADD R2, R0, 0x10 ;  /* 0x0000001000027836 */ /* 0x000fe20000000000 */
[----:B------:R-:W-:Y:S01]  /*29af0*/  SHF.L.U32 R0, R3, R0, RZ ;  /* 0x0000000003007219 */ /* 0x000fe200000006ff */
[----:B0-----:R-:W-:-:S03]  /*29b00*/  ULEA UR6, UR5, UR4, 0x18 ;  /* 0x0000000405067291 */ /* 0x001fc6000f8ec0ff */
[----:B------:R-:W-:-:S04]  /*29b10*/  SHF.L.U32 R3, R7, R2, RZ ;  /* 0x0000000207037219 */ /* 0x000fc800000006ff */
[----:B------:R-:W-:Y:S02]  /*29b20*/  LOP3.LUT R0, R3, R0, RZ, 0xfc, !PT ;  /* 0x0000000003007212 */ /* 0x000fe400078efcff */
[----:B------:R-:W0:Y:S02]  /*29b30*/  LDS R5, [UR6] ;  /* 0x00000006ff057984 */ /* 0x000e240008000800 */
[C---:B------:R-:W-:Y:S02]  /*29b40*/  LOP3.LUT R2, R0.reuse, 0xffff, RZ, 0xc0, !PT ;  /* 0x0000ffff00027812 */ /* 0x040fe400078ec0ff */
[----:B0-----:R-:W-:-:S04]  /*29b50*/  LOP3.LUT R3, R0, 0xffff, R5, 0x80, !PT ;  /* 0x0000ffff00037812 */ /* 0x001fc800078e8005 */
[----:B------:R-:W-:-:S13]  /*29b60*/  ISETP.NE.AND P0, PT, R3, R2, PT ;  /* 0x000000020300720c */ /* 0x000fda0003f05270 */
[----:B------:R-:W-:Y:S05]  /*29b70*/  @P0 BRA `(.L_x_14) ;  /* 0x0000000000500947 */ /* 0x000fea0003800000 */
[----:B------:R-:W-:Y:S02]  /*29b80*/  SHF.R.U32.HI R5, RZ, 0x10, R5 ;  /* 0x00000010ff057819 */ /* 0x000fe40000011605 */
[----:B------:R-:W-:-:S04]  /*29b90*/  SHF.R.U32.HI R2, RZ, 0x10, R0 ;  /* 0x00000010ff027819 */ /* 0x000fc80000011600 */
[----:B------:R-:W-:-:S04]  /*29ba0*/  LOP3.LUT R5, R5, R2, RZ, 0xc0, !PT ;  /* 0x0000000205057212 */ /* 0x000fc800078ec0ff */
[----:B------:R-:W-:-:S13]  /*29bb0*/  ISETP.NE.AND P0, PT, R5, R2, PT ;  /* 0x000000020500720c */ /* 0x000fda0003f05270 */
[----:B------:R-:W-:Y:S05]  /*29bc0*/  @P0 BRA `(.L_x_15) ;  /* 0x0000000000300947 */ /* 0x000fea0003800000 */
[----:B------:R-:W-:Y:S01]  /*29bd0*/  R2UR UR4, R0 ;  /* 0x00000000000472ca */ /* 0x000fe200000e0000 */
[----:B------:R-:W-:Y:S01]  /*29be0*/  VOTEU.ANY UR5, UPT, PT ;  /* 0x0000000000057886 */ /* 0x000fe200038e0100 */
[----:B------:R-:W0:Y:S01]  /*29bf0*/  S2R R0, SR_LANEID ;  /* 0x0000000000007919 */ /* 0x000e220000000000 */
[----:B------:R-:W-:-:S10]  /*29c00*/  UFLO.U32 UR5, UR5 ;  /* 0x00000005000572bd */ /* 0x000fd400080e0000 */
[----:B------:R-:W-:-:S06]  /*29c10*/  ULOP3.LUT UR4, URZ, UR4, URZ, 0x33, !UPT ;  /* 0x00000004ff047292 */ /* 0x000fcc000f8e33ff */
[----:B------:R-:W-:-:S04]  /*29c20*/  IMAD.U32 R2, RZ, RZ, UR4 ;  /* 0x00000004ff027e24 */ /* 0x000fc8000f8e00ff */
[----:B------:R-:W1:Y:S02]  /*29c30*/  REDUX UR7, R2 ;  /* 0x00000000020773c4 */ /* 0x000e640000000000 */
[----:B------:R2:W-:Y:S01]  /*29c40*/  UTCATOMSWS.AND URZ, UR4 ;  /* 0x0000000400ff79e3 */ /* 0x0005e20008000000 */
[----:B0-----:R-:W-:Y:S01]  /*29c50*/  ISETP.EQ.U32.AND P0, PT, R0, UR5, PT ;  /* 0x0000000500007c0c */ /* 0x001fe2000bf02070 */
[----:B-1----:R-:W-:-:S12]  /*29c60*/  IMAD.U32 R0, RZ, RZ, UR7 ;  /* 0x00000007ff007e24 */ /* 0x002fd8000f8e00ff */
[----:B------:R2:W-:Y:S01]  /*29c70*/  @P0 ATOMS.AND RZ, [UR6], R0 ;  /* 0x00000000ffff098c */ /* 0x0005e2000a800006 */
[----:B------:R-:W-:Y:S05]  /*29c80*/  BRA `(.L_x_13) ;  /* 0x0000000000147947 */ /* 0x000fea0003800000 */
.L_x_15:
[----:B------:R-:W-:-:S07]  /*29c90*/  MOV R2, 0x29cb0 ;  /* 0x00029cb000027802 */ /* 0x000fce0000000f00 */
[----:B------:R-:W-:Y:S05]  /*29ca0*/  CALL.REL.NOINC `($__internal_0_$__cuda_sm10x_tcgen05_guardrail_trap_col_being_dealloced_not_returned_by_alloc) ;  /* 0x00000000002c7944 */ /* 0x000fea0003c00000 */
[----:B------:R-:W-:Y:S05]  /*29cb0*/  BRA `(.L_x_13) ;  /* 0x0000000000087947 */ /* 0x000fea0003800000 */
.L_x_14:
[----:B------:R-:W-:-:S07]  /*29cc0*/  MOV R2, 0x29ce0 ;  /* 0x00029ce000027802 */ /* 0x000fce0000000f00 */
[----:B------:R-:W-:Y:S05]  /*29cd0*/  CALL.REL.NOINC `($__internal_2_$__cuda_sm10x_tcgen05_guardrail_trap_unallocated_columns_being_dealloced) ;  /* 0x0000000000387944 */ /* 0x000fea0003c00000 */
.L_x_13:
[----:B------:R-:W-:Y:S01]  /*29ce0*/  NOP ;  /* 0x0000000000007918 */ /* 0x000fe20000000000 */
[----:B--2---:R-:W-:Y:S05]  /*29cf0*/  EXIT ;  /* 0x000000000000794d */ /* 0x004fea0003800000 */
.L_x_8:
[----:B------:R-:W0:Y:S02]  /*29d00*/  SYNCS.PHASECHK.TRANS64.TRYWAIT P4, [UR8], R81 ;  /* 0x00000051ff0075a7 */ /* 0x000e240008081108 */
[----:B0-----:R-:W-:Y:S05]  /*29d10*/  @!P4 BRA `(.L_x_8) ;  /* 0xfffffffc00f8c947 */ /* 0x001fea000383ffff */
[----:B------:R-:W-:Y:S05]  /*29d20*/  BRA `(.L_x_16) ;  /* 0xfffffe3400fc7947 */ /* 0x000fea000383ffff */
.L_x_12:
[----:B------:R-:W0:Y:S02]  /*29d30*/  SYNCS.PHASECHK.TRANS64.TRYWAIT P5, [UR8], R32 ;  /* 0x00000020ff0075a7 */ /* 0x000e2400080a1108 */
[----:B0-----:R-:W-:Y:S05]  /*29d40*/  @!P5 BRA `(.L_x_12) ;  /* 0xfffffffc00f8d947 */ /* 0x001fea000383ffff */
[----:B------:R-:W-:Y:S05]  /*29d50*/  BRA `(.L_x_11) ;  /* 0xfffffe9000887947 */ /* 0x000fea000383ffff */
        .weak           $__internal_0_$__cuda_sm10x_tcgen05_guardrail_trap_col_being_dealloced_not_returned_by_alloc
        .type           $__internal_0_$__cuda_sm10x_tcgen05_guardrail_trap_col_being_dealloced_not_returned_by_alloc,@function
        .size           $__internal_0_$__cuda_sm10x_tcgen05_guardrail_trap_col_being_dealloced_not_returned_by_alloc,($__internal_1_$__cuda_sm10x_tcgen05_guardrail_trap_phase_invalid_during_alloc - $__internal_0_$__cuda_sm10x_tcgen05_guardrail_trap_col_being_dealloced_not_returned_by_alloc)
$__internal_0_$__cuda_sm10x_tcgen05_guardrail_trap_col_being_dealloced_not_returned_by_alloc:
[----:B------:R-:W-:Y:S05]  /*29d60*/  BPT.TRAP 0x1 ;  /* 0x000000040000795c */ /* 0x000fea0000300000 */
[----:B------:R-:W-:-:S04]  /*29d70*/  IMAD.MOV.U32 R3, RZ, RZ, 0x0 ;  /* 0x00000000ff037424 */ /* 0x000fc800078e00ff */
[----:B------:R-:W-:Y:S05]  /*29d80*/  RET.REL.NODEC R2 `(matmul_kernel) ;  /* 0xfffffd60029c7950 */ /* 0x000fea0003c3ffff */
        .weak           $__internal_1_$__cuda_sm10x_tcgen05_guardrail_trap_phase_invalid_during_alloc
        .type           $__internal_1_$__cuda_sm10x_tcgen05_guardrail_trap_phase_invalid_during_alloc,@function
        .size           $__internal_1_$__cuda_sm10x_tcgen05_guardrail_trap_phase_invalid_during_alloc,($__internal_2_$__cuda_sm10x_tcgen05_guardrail_trap_unallocated_columns_being_dealloced - $__internal_1_$__cuda_sm10x_tcgen05_guardrail_trap_phase_invalid_during_alloc)
$__internal_1_$__cuda_sm10x_tcgen05_guardrail_trap_phase_invalid_during_alloc:
[----:B------:R-:W-:Y:S05]  /*29d90*/  BPT.TRAP 0x1 ;  /* 0x000000040000795c */ /* 0x000fea0000300000 */
[----:B------:R-:W-:-:S04]  /*29da0*/  IMAD.MOV.U32 R5, RZ, RZ, 0x0 ;  /* 0x00000000ff057424 */ /* 0x000fc800078e00ff */
[----:B------:R-:W-:Y:S05]  /*29db0*/  RET.REL.NODEC R4 `(matmul_kernel) ;  /* 0xfffffd6004907950 */ /* 0x000fea0003c3ffff */
        .weak           $__internal_2_$__cuda_sm10x_tcgen05_guardrail_trap_unallocated_columns_being_dealloced
        .type           $__internal_2_$__cuda_sm10x_tcgen05_guardrail_trap_unallocated_columns_being_dealloced,@function
        .size           $__internal_2_$__cuda_sm10x_tcgen05_guardrail_trap_unallocated_columns_being_dealloced,(.L_x_20 - $__internal_2_$__cuda_sm10x_tcgen05_guardrail_trap_unallocated_columns_being_dealloced)
$__internal_2_$__cuda_sm10x_tcgen05_guardrail_trap_unallocated_columns_being_dealloced:
[----:B------:R-:W-:Y:S05]  /*29dc0*/  BPT.TRAP 0x1 ;  /* 0x000000040000795c */ /* 0x000fea0000300000 */
[----:B------:R-:W-:-:S04]  /*29dd0*/  IMAD.MOV.U32 R3, RZ, RZ, 0x0 ;  /* 0x00000000ff037424 */ /* 0x000fc800078e00ff */
[----:B------:R-:W-:Y:S05]  /*29de0*/  RET.REL.NODEC R2 `(matmul_kernel) ;  /* 0xfffffd6002847950 */ /* 0x000fea0003c3ffff */
.L_x_17:
[----:B------:R-:W-:-:S00]  /*29df0*/  BRA `(.L_x_17) ;  /* 0xfffffffc00fc7947 */ /* 0x000fc0000383ffff */
[----:B------:R-:W-:-:S00]  /*29e00*/  NOP ;  /* 0x0000000000007918 */ /* 0x000fc00000000000 */
[----:B------:R-:W-:-:S00]  /*29e10*/  NOP ;  /* 0x0000000000007918 */ /* 0x000fc00000000000 */
[----:B------:R-:W-:-:S00]  /*29e20*/  NOP ;  /* 0x0000000000007918 */ /* 0x000fc00000000000 */
[----:B------:R-:W-:-:S00]  /*29e30*/  NOP ;  /* 0x0000000000007918 */ /* 0x000fc00000000000 */
[----:B------:R-:W-:-:S00]  /*29e40*/  NOP ;  /* 0x0000000000007918 */ /* 0x000fc00000000000 */
[----:B------:R-:W-:-:S00]  /*29e50*/  NOP ;  /* 0x0000000000007918 */ /* 0x000fc00000000000 */
[----:B------:R-:W-:-:S00]  /*29e60*/  NOP ;  /* 0x0000000000007918 */ /* 0x000fc00000000000 */
[----:B------:R-:W-:-:S00]  /*29e70*/  NOP ;  /* 0x0000000000007918 */ /* 0x000fc00000000000 */
.L_x_20:


//--------------------- .nv.shared.matmul_kernel  --------------------------
	.section	.nv.shared.matmul_kernel,"aw",@nobits
	.sectionflags	@""
	.align	16
	.zero		1024


//--------------------- .nv.shared.reserved.0     --------------------------
	.section	.nv.shared.reserved.0,"aw",@nobits
	.align	8
	.weak		__nv_reservedSMEM_offset_0_alias
	.size		__nv_reservedSMEM_offset_0_alias, 0, 64
	.other		__nv_reservedSMEM_offset_0_alias,@"STO_CUDA_RESERVED_SHARED STV_DEFAULT"
__nv_reservedSMEM_offset_0_alias:
	.zero		0
.nv.shared.reserved.0:
	.zero		64
	.weak		__nv_reservedSMEM_allocation_phase
	.type		__nv_reservedSMEM_allocation_phase,@object
	.size		__nv_reservedSMEM_allocation_phase,(.L_0 - __nv_reservedSMEM_allocation_phase)
__nv_reservedSMEM_allocation_phase:
	.zero		1
.L_0:
	.zero		7
	.weak		__nv_reservedSMEM_devtool_atexit_pc
	.type		__nv_reservedSMEM_devtool_atexit_pc,@object
	.size		__nv_reservedSMEM_devtool_atexit_pc,(__nv_reservedSMEM_allocation_mask - __nv_reservedSMEM_devtool_atexit_pc)
__nv_reservedSMEM_devtool_atexit_pc:
	.zero		8
	.weak		__nv_reservedSMEM_allocation_mask
	.type		__nv_reservedSMEM_allocation_mask,@object
	.size		__nv_reservedSMEM_allocation_mask,(.L_2 - __nv_reservedSMEM_allocation_mask)
__nv_reservedSMEM_allocation_mask:
	.zero		4
.L_2:


//--------------------- .nv.constant0.matmul_kernel --------------------------
	.section	.nv.constant0.matmul_kernel,"a",@progbits
	.sectionflags	@""
	.align	4
.nv.constant0.matmul_kernel:
	.zero		976


//--------------------- SYMBOLS --------------------------

	.type		.nv.reservedSmem.offset0,@object
	.size		.nv.reservedSmem.offset0,0x4
	.type		.nv.reservedSmem.cap,@object
	.size		.nv.reservedSmem.cap,0x4
